def matmul_kernel(
    a_ptr,
    b_ptr,
    c_ptr,
    M,
    N,
    K,
    stride_am,
    stride_ak,
    stride_bk,
    stride_bn,
    stride_cm,
    stride_cn,
    BLOCK_M: tl.constexpr,
    BLOCK_N: tl.constexpr,
    BLOCK_K: tl.constexpr,
    GROUP_M: tl.constexpr,
):
    pid = tl.program_id(axis=0)
    num_pid_m = tl.cdiv(M, BLOCK_M)
    num_pid_n = tl.cdiv(N, BLOCK_N)
    num_pid_in_group = GROUP_M * num_pid_n
    group_id = pid // num_pid_in_group
    first_pid_m = group_id * GROUP_M
    group_size_m = min(num_pid_m - first_pid_m, GROUP_M)
    pid_m = first_pid_m + ((pid % num_pid_in_group) % group_size_m)
    pid_n = (pid % num_pid_in_group) // group_size_m

    offs_am = (pid_m * BLOCK_M + tl.arange(0, BLOCK_M)) % M
    offs_bn = (pid_n * BLOCK_N + tl.arange(0, BLOCK_N)) % N
    offs_k = tl.arange(0, BLOCK_K)
    a_ptrs = a_ptr + offs_am[:, None] * stride_am + offs_k[None, :] * stride_ak
    b_ptrs = b_ptr + offs_k[:, None] * stride_bk + offs_bn[None, :] * stride_bn

    acc = tl.zeros((BLOCK_M, BLOCK_N), dtype=tl.float32)
    for kk in range(0, tl.cdiv(K, BLOCK_K)):
        a = tl.load(a_ptrs, mask=offs_k[None, :] < K - kk * BLOCK_K, other=0.0)
        b = tl.load(b_ptrs, mask=offs_k[:, None] < K - kk * BLOCK_K, other=0.0)
        acc = tl.dot(a, b, acc)
        a_ptrs += BLOCK_K * stride_ak
        b_ptrs += BLOCK_K * stride_bk

    c = acc.to(c_ptr.dtype.element_ty)
    offs_cm = pid_m * BLOCK_M + tl.arange(0, BLOCK_M)
    offs_cn = pid_n * BLOCK_N + tl.arange(0, BLOCK_N)
    c_ptrs = c_ptr + offs_cm[:, None] * stride_cm + offs_cn[None, :] * stride_cn
    mask = (offs_cm[:, None] < M) & (offs_cn[None, :] < N)
    tl.store(c_ptrs, c, mask=mask)

# config = {"BLOCK_K": 128, "BLOCK_M": 128, "BLOCK_N": 256, "GROUP_M": 8, "arch": "sm_100", "dtype": "fp8e5m2", "num_ctas": 1, "num_stages": 3, "num_warps": 4}
# arch = sm_100


// ===== COMPILED SASS (sm_100a) =====

	.target	sm_100a

	.elftype	@"ET_EXEC"


//--------------------- .note.nv.tkinfo           --------------------------
	.section	.note.nv.tkinfo,"",@"SHT_NOTE"
	.sectionflags	@"SHF_NOTE_NV_TKINFO"
	.tkinfo
        /*0018*/ 	.word	0x00000081
        /*0030*/ 	.string	""
        /*0030*/ 	.string	"ptxas-blackwell"
        /*0030*/ 	.string	"Cuda compilation tools, release 12.9, V12.9.86"
        /*0030*/ 	.string	"Build cuda_12.9.r12.9/compiler.36037853_0"
        /*0030*/ 	.string	"-v  -suppress-debug-info  -lineinfo  -arch sm_100a "



//--------------------- .note.nv.cuver            --------------------------
	.section	.note.nv.cuver,"",@"SHT_NOTE"
	.sectionflags	@"SHF_NOTE_NV_CUVER"
        /*0018*/ 	.short	0x0001
        /*001a*/ 	.short	0x0064
        /*001c*/ 	.short	0x0001
        /*001e*/ 	.short	0x0000
        /*0020*/ 	.short	0x0001
        /*0022*/ 	.short	0x0000


//--------------------- .nv.info                  --------------------------
	.section	.nv.info,"",@"SHT_CUDA_INFO"
	.align	4


	//----- nvinfo : EIATTR_REGCOUNT
	.align		4
        /*0000*/ 	.byte	0x04, 0x2f
        /*0002*/ 	.short	(.L_4 - .L_3)
	.align		4
.L_3:
        /*0004*/ 	.word	index@(matmul_kernel)
        /*0008*/ 	.word	0x00000060


	//----- nvinfo : EIATTR_FRAME_SIZE
	.align		4
.L_4:
        /*000c*/ 	.byte	0x04, 0x11
        /*000e*/ 	.short	(.L_6 - .L_5)
	.align		4
.L_5:
        /*0010*/ 	.word	index@($__internal_2_$__cuda_sm10x_tcgen05_guardrail_trap_unallocated_columns_being_dealloced)
        /*0014*/ 	.word	0x00001810


	//----- nvinfo : EIATTR_FRAME_SIZE
	.align		4
.L_6:
        /*0018*/ 	.byte	0x04, 0x11
        /*001a*/ 	.short	(.L_8 - .L_7)
	.align		4
.L_7:
        /*001c*/ 	.word	index@($__internal_1_$__cuda_sm10x_tcgen05_guardrail_trap_phase_invalid_during_alloc)
        /*0020*/ 	.word	0x00001810


	//----- nvinfo : EIATTR_FRAME_SIZE
	.align		4
.L_8:
        /*0024*/ 	.byte	0x04, 0x11
        /*0026*/ 	.short	(.L_10 - .L_9)
	.align		4
.L_9:
        /*0028*/ 	.word	index@($__internal_0_$__cuda_sm10x_tcgen05_guardrail_trap_col_being_dealloced_not_returned_by_alloc)
        /*002c*/ 	.word	0x00001810


	//----- nvinfo : EIATTR_FRAME_SIZE
	.align		4
.L_10:
        /*0030*/ 	.byte	0x04, 0x11
        /*0032*/ 	.short	(.L_12 - .L_11)
	.align		4
.L_11:
        /*0034*/ 	.word	index@(matmul_kernel)
        /*0038*/ 	.word	0x00001810


	//----- nvinfo : EIATTR_MIN_STACK_SIZE
	.align		4
.L_12:
        /*003c*/ 	.byte	0x04, 0x12
        /*003e*/ 	.short	(.L_14 - .L_13)
	.align		4
.L_13:
        /*0040*/ 	.word	index@(matmul_kernel)
        /*0044*/ 	.word	0x00001810
.L_14:


//--------------------- .nv.info.matmul_kernel    --------------------------
	.section	.nv.info.matmul_kernel,"",@"SHT_CUDA_INFO"
	.sectionflags	@""
	.align	4


	//----- nvinfo : EIATTR_CUDA_API_VERSION
	.align		4
        /*0000*/ 	.byte	0x04, 0x37
        /*0002*/ 	.short	(.L_16 - .L_15)
.L_15:
        /*0004*/ 	.word	0x00000081


	//----- nvinfo : EIATTR_KPARAM_INFO
	.align		4
.L_16:
        /*0008*/ 	.byte	0x04, 0x17
        /*000a*/ 	.short	(.L_18 - .L_17)
.L_17:
        /*000c*/ 	.word	0x00000000
        /*0010*/ 	.short	0x000d
        /*0012*/ 	.short	0x0048
        /*0014*/ 	.byte	0x00, 0xf4, 0x21, 0x00


	//----- nvinfo : EIATTR_KPARAM_INFO
	.align		4
.L_18:
        /*0018*/ 	.byte	0x04, 0x17
        /*001a*/ 	.short	(.L_20 - .L_19)
.L_19:
        /*001c*/ 	.word	0x00000000
        /*0020*/ 	.short	0x000c
        /*0022*/ 	.short	0x0040
        /*0024*/ 	.byte	0x00, 0xf4, 0x21, 0x00


	//----- nvinfo : EIATTR_KPARAM_INFO
	.align		4
.L_20:
        /*0028*/ 	.byte	0x04, 0x17
        /*002a*/ 	.short	(.L_22 - .L_21)
.L_21:
        /*002c*/ 	.word	0x00000000
        /*0030*/ 	.short	0x000b
        /*0032*/ 	.short	0x0038
        /*0034*/ 	.byte	0x00, 0xf0, 0x11, 0x00


	//----- nvinfo : EIATTR_KPARAM_INFO
	.align		4
.L_22:
        /*0038*/ 	.byte	0x04, 0x17
        /*003a*/ 	.short	(.L_24 - .L_23)
.L_23:
        /*003c*/ 	.word	0x00000000
        /*0040*/ 	.short	0x000a
        /*0042*/ 	.short	0x0034
        /*0044*/ 	.byte	0x00, 0xf0, 0x11, 0x00


	//----- nvinfo : EIATTR_KPARAM_INFO
	.align		4
.L_24:
        /*0048*/ 	.byte	0x04, 0x17
        /*004a*/ 	.short	(.L_26 - .L_25)
.L_25:
        /*004c*/ 	.word	0x00000000
        /*0050*/ 	.short	0x0009
        /*0052*/ 	.short	0x0030
        /*0054*/ 	.byte	0x00, 0xf0, 0x11, 0x00


	//----- nvinfo : EIATTR_KPARAM_INFO
	.align		4
.L_26:
        /*0058*/ 	.byte	0x04, 0x17
        /*005a*/ 	.short	(.L_28 - .L_27)
.L_27:
        /*005c*/ 	.word	0x00000000
        /*0060*/ 	.short	0x0008
        /*0062*/ 	.short	0x002c
        /*0064*/ 	.byte	0x00, 0xf0, 0x11, 0x00


	//----- nvinfo : EIATTR_KPARAM_INFO
	.align		4
.L_28:
        /*0068*/ 	.byte	0x04, 0x17
        /*006a*/ 	.short	(.L_30 - .L_29)
.L_29:
        /*006c*/ 	.word	0x00000000
        /*0070*/ 	.short	0x0007
        /*0072*/ 	.short	0x0028
        /*0074*/ 	.byte	0x00, 0xf0, 0x11, 0x00


	//----- nvinfo : EIATTR_KPARAM_INFO
	.align		4
.L_30:
        /*0078*/ 	.byte	0x04, 0x17
        /*007a*/ 	.short	(.L_32 - .L_31)
.L_31:
        /*007c*/ 	.word	0x00000000
        /*0080*/ 	.short	0x0006
        /*0082*/ 	.short	0x0024
        /*0084*/ 	.byte	0x00, 0xf0, 0x11, 0x00


	//----- nvinfo : EIATTR_KPARAM_INFO
	.align		4
.L_32:
        /*0088*/ 	.byte	0x04, 0x17
        /*008a*/ 	.short	(.L_34 - .L_33)
.L_33:
        /*008c*/ 	.word	0x00000000
        /*0090*/ 	.short	0x0005
        /*0092*/ 	.short	0x0020
        /*0094*/ 	.byte	0x00, 0xf0, 0x11, 0x00


	//----- nvinfo : EIATTR_KPARAM_INFO
	.align		4
.L_34:
        /*0098*/ 	.byte	0x04, 0x17
        /*009a*/ 	.short	(.L_36 - .L_35)
.L_35:
        /*009c*/ 	.word	0x00000000
        /*00a0*/ 	.short	0x0004
        /*00a2*/ 	.short	0x001c
        /*00a4*/ 	.byte	0x00, 0xf0, 0x11, 0x00


	//----- nvinfo : EIATTR_KPARAM_INFO
	.align		4
.L_36:
        /*00a8*/ 	.byte	0x04, 0x17
        /*00aa*/ 	.short	(.L_38 - .L_37)
.L_37:
        /*00ac*/ 	.word	0x00000000
        /*00b0*/ 	.short	0x0003
        /*00b2*/ 	.short	0x0018
        /*00b4*/ 	.byte	0x00, 0xf0, 0x11, 0x00


	//----- nvinfo : EIATTR_KPARAM_INFO
	.align		4
.L_38:
        /*00b8*/ 	.byte	0x04, 0x17
        /*00ba*/ 	.short	(.L_40 - .L_39)
.L_39:
        /*00bc*/ 	.word	0x00000000
        /*00c0*/ 	.short	0x0002
        /*00c2*/ 	.short	0x0010
        /*00c4*/ 	.byte	0x00, 0xf4, 0x21, 0x00


	//----- nvinfo : EIATTR_KPARAM_INFO
	.align		4
.L_40:
        /*00c8*/ 	.byte	0x04, 0x17
        /*00ca*/ 	.short	(.L_42 - .L_41)
.L_41:
        /*00cc*/ 	.word	0x00000000
        /*00d0*/ 	.short	0x0001
        /*00d2*/ 	.short	0x0008
        /*00d4*/ 	.byte	0x00, 0xf4, 0x21, 0x00


	//----- nvinfo : EIATTR_KPARAM_INFO
	.align		4
.L_42:
        /*00d8*/ 	.byte	0x04, 0x17
        /*00da*/ 	.short	(.L_44 - .L_43)
.L_43:
        /*00dc*/ 	.word	0x00000000
        /*00e0*/ 	.short	0x0000
        /*00e2*/ 	.short	0x0000
        /*00e4*/ 	.byte	0x00, 0xf4, 0x21, 0x00


	//----- nvinfo : EIATTR_AT_ENTRY_FRAGMENTS
	.align		4
.L_44:
        /*00e8*/ 	.byte	0x04, 0x4f
        /*00ea*/ 	.short	(.L_46 - .L_45)


	//   ....[0]....
.L_45:
        /*00ec*/ 	.word	0x00000004


	//----- nvinfo : EIATTR_RESERVED_SMEM_USED
	.align		4
.L_46:
        /*00f0*/ 	.byte	0x01, 0x41
	.zero		2


	//----- nvinfo : EIATTR_SPARSE_MMA_MASK
	.align		4
        /*00f4*/ 	.byte	0x03, 0x50
        /*00f6*/ 	.short	0x0000


	//----- nvinfo : EIATTR_TCGEN05_1CTA_USED
	.align		4
        /*00f8*/ 	.byte	0x01, 0x51
	.zero		2


	//----- nvinfo : EIATTR_MAXREG_COUNT
	.align		4
        /*00fc*/ 	.byte	0x03, 0x1b
        /*00fe*/ 	.short	0x00ff


	//----- nvinfo : EIATTR_NUM_BARRIERS
	.align		4
        /*0100*/ 	.byte	0x02, 0x4c
        /*0102*/ 	.byte	0x01
	.zero		1


	//----- nvinfo : EIATTR_ANNOTATIONS
	.align		4
        /*0104*/ 	.byte	0x04, 0x55
        /*0106*/ 	.short	(.L_48 - .L_47)


	//   ....[0]....
.L_47:
        /*0108*/ 	.word	0x00000001
        /*010c*/ 	.byte	0xc0, 0x03, 0x00, 0x00, 0x01, 0x00, 0x00, 0x00, 0xa0, 0x09, 0x00, 0x00, 0x01, 0x00, 0x00, 0x00
        /* <DEDUP_REMOVED lines=2942> */
        /*b8fc*/ 	.byte	0x60, 0x6a, 0x04, 0x00


	//----- nvinfo : EIATTR_INT_WARP_WIDE_INSTR_OFFSETS
	.align		4
.L_48:
        /*b900*/ 	.byte	0x04, 0x31
        /*b902*/ 	.short	(.L_50 - .L_49)


	//   ....[0]....
.L_49:
        /*b904*/ 	.word	0x0000b3d0


	//   ....[1]....
        /*b908*/ 	.word	0x0000b420


	//   ....[2]....
        /*b90c*/ 	.word	0x00015740


	//   ....[3]....
        /*b910*/ 	.word	0x00046f80


	//   ....[4]....
        /*b914*/ 	.word	0x00046fd0


	//----- nvinfo : EIATTR_COOP_GROUP_MASK_REGIDS
	.align		4
.L_50:
        /*b918*/ 	.byte	0x04, 0x29
        /*b91a*/ 	.short	(.L_52 - .L_51)


	//   ....[0]....
.L_51:
        /*b91c*/ 	.word	0xffffffff


	//   ....[1]....
        /*b920*/ 	.word	0xffffffff


	//   ....[2]....
        /*b924*/ 	.word	0xffffffff


	//   ....[3]....
        /*b928*/ 	.word	0xffffffff


	//----- nvinfo : EIATTR_COOP_GROUP_INSTR_OFFSETS
	.align		4
.L_52:
        /*b92c*/ 	.byte	0x04, 0x28
        /*b92e*/ 	.short	(.L_54 - .L_53)


	//   ....[0]....
.L_53:
        /*b930*/ 	.word	0x00000070


	//   ....[1]....
        /*b934*/ 	.word	0x00000330


	//   ....[2]....
        /*b938*/ 	.word	0x00046e10


	//   ....[3]....
        /*b93c*/ 	.word	0x00047080


	//----- nvinfo : EIATTR_VRC_CTA_INIT_COUNT
	.align		4
.L_54:
        /*b940*/ 	.byte	0x02, 0x4a
        /*b942*/ 	.byte	0x80
	.zero		1


	//----- nvinfo : EIATTR_MBARRIER_INSTR_OFFSETS
	.align		4
        /*b944*/ 	.byte	0x04, 0x39
        /*b946*/ 	.short	(.L_56 - .L_55)


	//   ....[0]....
.L_55:
        /*b948*/ 	.word	0x0000bcb0
        /*b94c*/ 	.word	0x000000ff
        /*b950*/ 	.word	0x00000000
        /*b954*/ 	.short	0x0100
        /*b956*/ 	.byte	0x06
	.zero		1


	//   ....[1]....
        /*b958*/ 	.word	0x00015770
        /*b95c*/ 	.word	0x000000ff
        /*b960*/ 	.word	0x00018008
        /*b964*/ 	.short	0x0100
        /*b966*/ 	.byte	0x09
	.zero		1


	//   ....[2]....
        /*b968*/ 	.word	0x000277b0
        /*b96c*/ 	.word	0x000000ff
        /*b970*/ 	.word	0x00000000
        /*b974*/ 	.short	0x010a
        /*b976*/ 	.byte	0x06
	.zero		1


	//   ....[3]....
        /*b978*/ 	.word	0x0003cda0
        /*b97c*/ 	.word	0x000000ff
        /*b980*/ 	.word	0x00000000
        /*b984*/ 	.short	0x010a
        /*b986*/ 	.byte	0x06
	.zero		1


	//   ....[4]....
        /*b988*/ 	.word	0x0003cf30
        /*b98c*/ 	.word	0x000000ff
        /*b990*/ 	.word	0x00018000
        /*b994*/ 	.short	0x0108
        /*b996*/ 	.byte	0x09
	.zero		1


	//   ....[5]....
        /*b998*/ 	.word	0x0003cfe0
        /*b99c*/ 	.word	0x000000ff
        /*b9a0*/ 	.word	0x00018008
        /*b9a4*/ 	.short	0x0108
        /*b9a6*/ 	.byte	0x09
	.zero		1


	//   ....[6]....
        /*b9a8*/ 	.word	0x000470a0
        /*b9ac*/ 	.word	0x000000ff
        /*b9b0*/ 	.word	0x00000000
        /*b9b4*/ 	.short	0x010a
        /*b9b6*/ 	.byte	0x06
	.zero		1


	//   ....[7]....
        /*b9b8*/ 	.word	0x000470d0
        /*b9bc*/ 	.word	0x000000ff
        /*b9c0*/ 	.word	0x00000000
        /*b9c4*/ 	.short	0x010a
        /*b9c6*/ 	.byte	0x06
	.zero		1


	//----- nvinfo : EIATTR_NUM_MBARRIERS
	.align		4
.L_56:
        /*b9c8*/ 	.byte	0x03, 0x38
        /*b9ca*/ 	.short	0x0002


	//----- nvinfo : EIATTR_EXIT_INSTR_OFFSETS
	.align		4
        /*b9cc*/ 	.byte	0x04, 0x1c
        /*b9ce*/ 	.short	(.L_58 - .L_57)


	//   ....[0]....
.L_57:
        /*b9d0*/ 	.word	0x00047090


	//----- nvinfo : EIATTR_REQNTID
	.align		4
.L_58:
        /*b9d4*/ 	.byte	0x04, 0x10
        /*b9d6*/ 	.short	(.L_60 - .L_59)
.L_59:
        /*b9d8*/ 	.word	0x00000080
        /*b9dc*/ 	.word	0x00000001
        /*b9e0*/ 	.word	0x00000001


	//----- nvinfo : EIATTR_CRS_STACK_SIZE
	.align		4
.L_60:
        /*b9e4*/ 	.byte	0x04, 0x1e
        /*b9e6*/ 	.short	(.L_62 - .L_61)
.L_61:
        /*b9e8*/ 	.word	0x00000000


	//----- nvinfo : EIATTR_CBANK_PARAM_SIZE
	.align		4
.L_62:
        /*b9ec*/ 	.byte	0x03, 0x19
        /*b9ee*/ 	.short	0x0050


	//----- nvinfo : EIATTR_PARAM_CBANK
	.align		4
        /*b9f0*/ 	.byte	0x04, 0x0a
        /*b9f2*/ 	.short	(.L_64 - .L_63)
	.align		4
.L_63:
        /*b9f4*/ 	.word	index@(.nv.constant0.matmul_kernel)
        /*b9f8*/ 	.short	0x0380
        /*b9fa*/ 	.short	0x0050


	//----- nvinfo : EIATTR_SW_WAR
	.align		4
.L_64:
        /*b9fc*/ 	.byte	0x04, 0x36
        /*b9fe*/ 	.short	(.L_66 - .L_65)
.L_65:
        /*ba00*/ 	.word	0x00000008
.L_66:


//--------------------- .nv.compat                --------------------------
	.section	.nv.compat,"",@"SHT_CUDA_COMPAT_INFO"
	.align	4
        /*0000*/ 	.byte	0x02, 0x02, 0x02, 0x00, 0x02, 0x05, 0x05, 0x00, 0x02, 0x03, 0x00, 0x00, 0x02, 0x06, 0x01, 0x00


//--------------------- .nv.callgraph             --------------------------
	.section	.nv.callgraph,"",@"SHT_CUDA_CALLGRAPH"
	.align	4
	.sectionentsize	8
	.align		4
        /*0000*/ 	.word	0x00000000
	.align		4
        /*0004*/ 	.word	0xffffffff
	.align		4
        /*0008*/ 	.word	0x00000000
	.align		4
        /*000c*/ 	.word	0xfffffffe
	.align		4
        /*0010*/ 	.word	0x00000000
	.align		4
        /*0014*/ 	.word	0xfffffffd
	.align		4
        /*0018*/ 	.word	0x00000000
	.align		4
        /*001c*/ 	.word	0xfffffffc


//--------------------- .text.matmul_kernel       --------------------------
	.section	.text.matmul_kernel,"ax",@progbits
	.align	128
        .global         matmul_kernel
        .type           matmul_kernel,@function
        .size           matmul_kernel,(.L_x_20 - matmul_kernel)
        .other          matmul_kernel,@"STO_CUDA_ENTRY STV_DEFAULT"
matmul_kernel:
.text.matmul_kernel:
[----:B------:R-:W0:Y:S01]  /*0000*/  LDC R1, c[0x0][0x37c] ;  /* 0x0000df00ff017b82 */ /* 0x000e220000000800 */
[----:B------:R-:W1:Y:S01]  /*0010*/  S2R R39, SR_TID.X ;  /* 0x0000000000277919 */ /* 0x000e620000002100 */
[----:B0-----:R-:W-:Y:S01]  /*0020*/  VIADD R1, R1, 0xffffe7f0 ;  /* 0xffffe7f001017836 */ /* 0x001fe20000000000 */
[----:B-1----:R-:W-:-:S13]  /*0030*/  ISETP.GE.U32.AND P0, PT, R39, 0x20, PT ;  /* 0x000000202700780c */ /* 0x002fda0003f06070 */
[----:B------:R-:W-:Y:S02]  /*0040*/  VOTEU.ANY UP0, P0 ;  /* 0x0000000000ff7886 */ /* 0x000fe40000000100 */
[----:B------:R-:W-:Y:S05]  /*0050*/  BRA.U UP0, `(.L_x_0) ;  /* 0x0000000100b87547 */ /* 0x000fea000b800000 */
[----:B------:R-:W0:Y:S01]  /*0060*/  S2UR UR6, SR_CgaCtaId ;  /* 0x00000000000679c3 */ /* 0x000e220000008800 */
[----:B------:R-:W-:Y:S01]  /*0070*/  NOP ;  /* 0x0000000000007918 */ /* 0x000fe20000000000 */
[----:B------:R-:W-:Y:S02]  /*0080*/  UMOV UR4, 0x40 ;  /* 0x0000004000047882 */ /* 0x000fe40000000000 */
[----:B0-----:R-:W-:-:S09]  /*0090*/  ULEA UR4, UR6, UR4, 0x18 ;  /* 0x0000000406047291 */ /* 0x001fd2000f8ec0ff */
[----:B------:R-:W0:Y:S01]  /*00a0*/  LDS.U8 R0, [UR4] ;  /* 0x00000004ff007984 */ /* 0x000e220008000000 */
[----:B------:R-:W-:Y:S02]  /*00b0*/  UMOV UR4, 0x400 ;  /* 0x0000040000047882 */ /* 0x000fe40000000000 */
[----:B------:R-:W-:Y:S01]  /*00c0*/  ULEA UR4, UR6, UR4, 0x18 ;  /* 0x0000000406047291 */ /* 0x000fe2000f8ec0ff */
[----:B0-----:R-:W-:-:S13]  /*00d0*/  ISETP.NE.AND P0, PT, R0, RZ, PT ;  /* 0x000000ff0000720c */ /* 0x001fda0003f05270 */
[----:B------:R-:W-:Y:S05]  /*00e0*/  @P0 BRA `(.L_x_1) ;  /* 0x00000000007c0947 */ /* 0x000fea0003800000 */
[----:B------:R-:W-:-:S13]  /*00f0*/  ELECT P0, URZ, PT ;  /* 0x0000000000ff782f */ /* 0x000fda0003800000 */
[----:B------:R-:W-:Y:S05]  /*0100*/  @!P0 BRA `(.L_x_2) ;  /* 0x0000000000848947 */ /* 0x000fea0003800000 */
[----:B------:R-:W-:Y:S01]  /*0110*/  UMOV UR5, 0x8 ;  /* 0x0000000800057882 */ /* 0x000fe20000000000 */
[----:B------:R-:W-:Y:S02]  /*0120*/  IMAD.MOV.U32 R4, RZ, RZ, 0x1 ;  /* 0x00000001ff047424 */ /* 0x000fe400078e00ff */
[----:B------:R-:W-:Y:S02]  /*0130*/  IMAD.MOV.U32 R5, RZ, RZ, 0xff ;  /* 0x000000ffff057424 */ /* 0x000fe400078e00ff */
[----:B------:R-:W-:Y:S04]  /*0140*/  DEPBAR.LE SB0, 0x36 ;  /* 0x00008d800000791a */ /* 0x000fe80000000000 */
[----:B------:R-:W0:Y:S02]  /*0150*/  UTCATOMSWS.FIND_AND_SET.ALIGN UP1, UR5, UR5 ;  /* 0x00000005000575e3 */ /* 0x000e240008020800 */
[----:B0-----:R-:W-:-:S04]  /*0160*/  PLOP3.LUT P0, PT, PT, PT, UP1, 0x80, 0x8 ;  /* 0x000000000008781c */ /* 0x001fc80003f0f018 */
[----:B------:R-:W-:-:S04]  /*0170*/  SEL R0, RZ, 0xffffffff, !P0 ;  /* 0xffffffffff007807 */ /* 0x000fc80004000000 */
[----:B------:R-:W-:Y:S01]  /*0180*/  ISETP.NE.AND P0, PT, R0, RZ, PT ;  /* 0x000000ff0000720c */ /* 0x000fe20003f05270 */
[----:B------:R-:W-:-:S12]  /*0190*/  IMAD.U32 R0, RZ, RZ, UR5 ;  /* 0x00000005ff007e24 */ /* 0x000fd8000f8e00ff */
[----:B------:R-:W-:Y:S05]  /*01a0*/  @P0 BRA `(.L_x_3) ;  /* 0x0000000000240947 */ /* 0x000fea0003800000 */
.L_x_4:
[----:B------:R-:W-:Y:S05]  /*01b0*/  NANOSLEEP 0x64 ;  /* 0x000000640000795d */ /* 0x000fea0003800000 */
[----:B------:R-:W-:-:S05]  /*01c0*/  UMOV UR5, 0x8 ;  /* 0x0000000800057882 */ /* 0x000fca0000000000 */
[----:B------:R-:W-:Y:S04]  /*01d0*/  DEPBAR.LE SB0, 0x36 ;  /* 0x00008d800000791a */ /* 0x000fe80000000000 */
[----:B------:R-:W0:Y:S02]  /*01e0*/  UTCATOMSWS.FIND_AND_SET.ALIGN UP1, UR5, UR5 ;  /* 0x00000005000575e3 */ /* 0x000e240008020800 */
[----:B0-----:R-:W-:-:S04]  /*01f0*/  PLOP3.LUT P0, PT, PT, PT, UP1, 0x80, 0x8 ;  /* 0x000000000008781c */ /* 0x001fc80003f0f018 */
[----:B------:R-:W-:-:S04]  /*0200*/  SEL R0, RZ, 0xffffffff, !P0 ;  /* 0xffffffffff007807 */ /* 0x000fc80004000000 */
[----:B------:R-:W-:Y:S01]  /*0210*/  ISETP.NE.AND P0, PT, R0, RZ, PT ;  /* 0x000000ff0000720c */ /* 0x000fe20003f05270 */
[----:B------:R-:W-:-:S12]  /*0220*/  IMAD.U32 R0, RZ, RZ, UR5 ;  /* 0x00000005ff007e24 */ /* 0x000fd8000f8e00ff */
[----:B------:R-:W-:Y:S05]  /*0230*/  @!P0 BRA `(.L_x_4) ;  /* 0xfffffffc00dc8947 */ /* 0x000fea000383ffff */
.L_x_3:
[C---:B------:R-:W-:Y:S01]  /*0240*/  VIADD R3, R0.reuse, 0x10 ;  /* 0x0000001000037836 */ /* 0x040fe20000000000 */
[----:B------:R-:W-:Y:S01]  /*0250*/  UMOV UR5, 0x50 ;  /* 0x0000005000057882 */ /* 0x000fe20000000000 */
[----:B------:R-:W-:Y:S01]  /*0260*/  SHF.L.U32 R2, R5, R0, RZ ;  /* 0x0000000005027219 */ /* 0x000fe200000006ff */
[----:B------:R-:W-:Y:S01]  /*0270*/  ULEA UR5, UR6, UR5, 0x18 ;  /* 0x0000000506057291 */ /* 0x000fe2000f8ec0ff */
[----:B------:R-:W-:Y:S01]  /*0280*/  IMAD.SHL.U32 R0, R0, 0x20, RZ ;  /* 0x0000002000007824 */ /* 0x000fe200078e00ff */
[----:B------:R-:W-:-:S04]  /*0290*/  SHF.L.U32 R3, R4, R3, RZ ;  /* 0x0000000304037219 */ /* 0x000fc800000006ff */
[----:B------:R-:W-:-:S05]  /*02a0*/  LOP3.LUT R2, R3, R2, RZ, 0xfc, !PT ;  /* 0x0000000203027212 */ /* 0x000fca00078efcff */
[----:B------:R0:W-:Y:S04]  /*02b0*/  ATOMS.OR RZ, [UR5], R2 ;  /* 0x00000002ffff798c */ /* 0x0001e8000b000005 */
[----:B------:R0:W-:Y:S01]  /*02c0*/  STS [UR4], R0 ;  /* 0x00000000ff007988 */ /* 0x0001e20008000804 */
[----:B------:R-:W-:Y:S05]  /*02d0*/  BRA `(.L_x_2) ;  /* 0x0000000000107947 */ /* 0x000fea0003800000 */
.L_x_1:
[----:B------:R-:W-:Y:S01]  /*02e0*/  IMAD.MOV.U32 R0, RZ, RZ, -0x1 ;  /* 0xffffffffff007424 */ /* 0x000fe200078e00ff */
[----:B------:R-:W-:-:S04]  /*02f0*/  MOV R2, 0x320 ;  /* 0x0000032000027802 */ /* 0x000fc80000000f00 */
[----:B------:R0:W-:Y:S03]  /*0300*/  STS [UR4], R0 ;  /* 0x00000000ff007988 */ /* 0x0001e60008000804 */
[----:B0-----:R-:W-:Y:S05]  /*0310*/  CALL.REL.NOINC `($__internal_1_$__cuda_sm10x_tcgen05_guardrail_trap_phase_invalid_during_alloc) ;  /* 0x0000046c00847944 */ /* 0x001fea0003c00000 */
.L_x_2:
[----:B------:R-:W-:Y:S05]  /*0320*/  WARPSYNC.ALL ;  /* 0x0000000000007948 */ /* 0x000fea0003800000 */
[----:B------:R-:W-:Y:S01]  /*0330*/  NOP ;  /* 0x0000000000007918 */ /* 0x000fe20000000000 */
.L_x_0:
[----:B------:R-:W1:Y:S01]  /*0340*/  LDC.64 R10, c[0x0][0x398] ;  /* 0x0000e600ff0a7b82 */ /* 0x000e620000000a00 */
[----:B------:R-:W2:Y:S01]  /*0350*/  S2R R5, SR_CTAID.X ;  /* 0x0000000000057919 */ /* 0x000ea20000002500 */
[----:B------:R-:W-:Y:S01]  /*0360*/  UMOV UR9, 0x400 ;  /* 0x0000040000097882 */ /* 0x000fe20000000000 */
[----:B------:R-:W3:Y:S01]  /*0370*/  LDCU UR4, c[0x0][0x3a4] ;  /* 0x00007480ff0477ac */ /* 0x000ee20008000800 */
[----:B------:R-:W4:Y:S04]  /*0380*/  LDCU.128 UR12, c[0x0][0x380] ;  /* 0x00007000ff0c77ac */ /* 0x000f280008000c00 */
[----:B------:R-:W0:Y:S02]  /*0390*/  S2UR UR5, SR_CgaCtaId ;  /* 0x00000000000579c3 */ /* 0x000e240000008800 */
[----:B01----:R-:W-:Y:S01]  /*03a0*/  VIADD R0, R11, 0xff ;  /* 0x000000ff0b007836 */ /* 0x003fe20000000000 */
[----:B------:R-:W-:Y:S01]  /*03b0*/  IABS R15, R10 ;  /* 0x0000000a000f7213 */ /* 0x000fe20000000000 */
[----:B------:R-:W-:Y:S03]  /*03c0*/  STL [R1+0x12bc], R11 ;  /* 0x0012bc0b01007387 */ /* 0x000fe60000100800 */
[----:B------:R-:W-:Y:S01]  /*03d0*/  SHF.R.S32.HI R3, RZ, 0x1f, R0 ;  /* 0x0000001fff037819 */ /* 0x000fe20000011400 */
[----:B------:R-:W-:-:S03]  /*03e0*/  ULEA UR9, UR5, UR9, 0x18 ;  /* 0x0000000905097291 */ /* 0x000fc6000f8ec0ff */
[----:B------:R-:W-:Y:S01]  /*03f0*/  LEA.HI R3, R3, R0, RZ, 0x8 ;  /* 0x0000000003037211 */ /* 0x000fe200078f40ff */
[----:B------:R-:W-:Y:S01]  /*0400*/  BAR.SYNC.DEFER_BLOCKING 0x0 ;  /* 0x0000000000007b1d */ /* 0x000fe20000010000 */
[----:B--2---:R-:W-:Y:S02]  /*0410*/  IABS R8, R5 ;  /* 0x0000000500087213 */ /* 0x004fe40000000000 */
[----:B------:R-:W-:-:S05]  /*0420*/  SHF.R.S32.HI R3, RZ, 0x8, R3 ;  /* 0x00000008ff037819 */ /* 0x000fca0000011403 */
[----:B------:R-:W-:-:S05]  /*0430*/  IMAD.SHL.U32 R4, R3, 0x8, RZ ;  /* 0x0000000803047824 */ /* 0x000fca00078e00ff */
[-C--:B------:R-:W-:Y:S02]  /*0440*/  IABS R7, R4.reuse ;  /* 0x0000000400077213 */ /* 0x080fe40000000000 */
[----:B------:R-:W-:Y:S02]  /*0450*/  IABS R12, R4 ;  /* 0x00000004000c7213 */ /* 0x000fe40000000000 */
[----:B------:R-:W0:Y:S01]  /*0460*/  I2F.RP R0, R7 ;  /* 0x0000000700007306 */ /* 0x000e220000209400 */
[----:B------:R-:W1:Y:S07]  /*0470*/  LDS R16, [UR9] ;  /* 0x00000009ff107984 */ /* 0x000e6e0008000800 */
[----:B0-----:R-:W0:Y:S02]  /*0480*/  MUFU.RCP R0, R0 ;  /* 0x0000000000007308 */ /* 0x001e240000001000 */
[----:B0-----:R-:W-:-:S02]  /*0490*/  VIADD R2, R0, 0xffffffe ;  /* 0x0ffffffe00027836 */ /* 0x001fc40000000000 */
[----:B------:R-:W-:-:S04]  /*04a0*/  IMAD.MOV R0, RZ, RZ, -R12 ;  /* 0x000000ffff007224 */ /* 0x000fc800078e0a0c */
[----:B------:R0:W2:Y:S02]  /*04b0*/  F2I.FTZ.U32.TRUNC.NTZ R3, R2 ;  /* 0x0000000200037305 */ /* 0x0000a4000021f000 */
[----:B0-----:R-:W-:Y:S01]  /*04c0*/  IMAD.MOV.U32 R2, RZ, RZ, RZ ;  /* 0x000000ffff027224 */ /* 0x001fe200078e00ff */
[----:B-1----:R-:W-:Y:S01]  /*04d0*/  R2UR UR8, R16 ;  /* 0x00000000100872ca */ /* 0x002fe200000e0000 */
[----:B--2---:R-:W-:-:S04]  /*04e0*/  IMAD.MOV R6, RZ, RZ, -R3 ;  /* 0x000000ffff067224 */ /* 0x004fc800078e0a03 */
[----:B------:R-:W-:Y:S02]  /*04f0*/  IMAD R9, R6, R7, RZ ;  /* 0x0000000706097224 */ /* 0x000fe400078e02ff */
[----:B------:R-:W-:Y:S01]  /*0500*/  IMAD.MOV.U32 R6, RZ, RZ, R8 ;  /* 0x000000ffff067224 */ /* 0x000fe200078e0008 */
[----:B------:R-:W-:Y:S01]  /*0510*/  IABS R8, R11 ;  /* 0x0000000b00087213 */ /* 0x000fe20000000000 */
[----:B------:R-:W-:-:S06]  /*0520*/  IMAD.HI.U32 R3, R3, R9, R2 ;  /* 0x0000000903037227 */ /* 0x000fcc00078e0002 */
[----:B------:R-:W-:-:S04]  /*0530*/  IMAD.HI.U32 R3, R3, R6, RZ ;  /* 0x0000000603037227 */ /* 0x000fc800078e00ff */
[----:B------:R-:W-:Y:S01]  /*0540*/  IMAD R0, R3, R0, R6 ;  /* 0x0000000003007224 */ /* 0x000fe200078e0206 */
[----:B------:R-:W-:Y:S04]  /*0550*/  BAR.SYNC.DEFER_BLOCKING 0x0 ;  /* 0x0000000000007b1d */ /* 0x000fe80000010000 */
[----:B------:R-:W-:-:S13]  /*0560*/  ISETP.GT.U32.AND P1, PT, R7, R0, PT ;  /* 0x000000000700720c */ /* 0x000fda0003f24070 */
[----:B------:R-:W-:Y:S02]  /*0570*/  @!P1 IMAD.IADD R0, R0, 0x1, -R7 ;  /* 0x0000000100009824 */ /* 0x000fe400078e0a07 */
[----:B------:R-:W-:Y:S01]  /*0580*/  @!P1 VIADD R3, R3, 0x1 ;  /* 0x0000000103039836 */ /* 0x000fe20000000000 */
[----:B------:R-:W-:Y:S02]  /*0590*/  ISETP.NE.AND P1, PT, R4, RZ, PT ;  /* 0x000000ff0400720c */ /* 0x000fe40003f25270 */
[----:B------:R-:W-:Y:S02]  /*05a0*/  ISETP.GE.U32.AND P0, PT, R0, R7, PT ;  /* 0x000000070000720c */ /* 0x000fe40003f06070 */
[----:B------:R-:W-:Y:S01]  /*05b0*/  LOP3.LUT R0, R5, R4, RZ, 0x3c, !PT ;  /* 0x0000000405007212 */ /* 0x000fe200078e3cff */
[----:B------:R-:W0:Y:S03]  /*05c0*/  I2F.RP R7, R8 ;  /* 0x0000000800077306 */ /* 0x000e260000209400 */
[----:B------:R-:W-:Y:S01]  /*05d0*/  ISETP.GE.AND P2, PT, R0, RZ, PT ;  /* 0x000000ff0000720c */ /* 0x000fe20003f46270 */
[----:B------:R-:W-:-:S06]  /*05e0*/  VIADD R0, R10, 0x7f ;  /* 0x0000007f0a007836 */ /* 0x000fcc0000000000 */
[----:B------:R-:W-:-:S04]  /*05f0*/  @P0 VIADD R3, R3, 0x1 ;  /* 0x0000000103030836 */ /* 0x000fc80000000000 */
[----:B------:R-:W-:Y:S01]  /*0600*/  IMAD.MOV.U32 R2, RZ, RZ, R3 ;  /* 0x000000ffff027224 */ /* 0x000fe200078e0003 */
[----:B------:R-:W-:Y:S01]  /*0610*/  SHF.R.S32.HI R3, RZ, 0x1f, R0 ;  /* 0x0000001fff037819 */ /* 0x000fe20000011400 */
[----:B0-----:R-:W-:Y:S02]  /*0620*/  MUFU.RCP R7, R7 ;  /* 0x0000000700077308 */ /* 0x001fe40000001000 */
[----:B------:R-:W-:Y:S01]  /*0630*/  @!P2 IMAD.MOV R2, RZ, RZ, -R2 ;  /* 0x000000ffff02a224 */ /* 0x000fe200078e0a02 */
[----:B------:R-:W-:Y:S02]  /*0640*/  @!P1 LOP3.LUT R2, RZ, R4, RZ, 0x33, !PT ;  /* 0x00000004ff029212 */ /* 0x000fe400078e33ff */
[----:B------:R-:W-:-:S03]  /*0650*/  LEA.HI R3, R3, R0, RZ, 0x7 ;  /* 0x0000000003037211 */ /* 0x000fc600078f38ff */
[----:B------:R-:W-:Y:S02]  /*0660*/  IMAD.SHL.U32 R12, R2, 0x8, RZ ;  /* 0x00000008020c7824 */ /* 0x000fe400078e00ff */
[----:B------:R-:W-:-:S03]  /*0670*/  IMAD.MOV R2, RZ, RZ, -R2 ;  /* 0x000000ffff027224 */ /* 0x000fc600078e0a02 */
[----:B------:R-:W-:Y:S01]  /*0680*/  LEA.HI.SX32 R3, R3, -R12, 0x19 ;  /* 0x8000000c03037211 */ /* 0x000fe200078fcaff */
[----:B------:R-:W-:Y:S02]  /*0690*/  IMAD R14, R4, R2, R5 ;  /* 0x00000002040e7224 */ /* 0x000fe400078e0205 */
[----:B------:R-:W-:Y:S01]  /*06a0*/  IMAD.MOV.U32 R2, RZ, RZ, RZ ;  /* 0x000000ffff027224 */ /* 0x000fe200078e00ff */
[----:B------:R-:W-:-:S04]  /*06b0*/  VIMNMX R13, PT, PT, R3, 0x8, PT ;  /* 0x00000008030d7848 */ /* 0x000fc80003fe0100 */
[-C--:B------:R-:W-:Y:S02]  /*06c0*/  IABS R9, R13.reuse ;  /* 0x0000000d00097213 */ /* 0x080fe40000000000 */
[----:B------:R-:W-:Y:S02]  /*06d0*/  IABS R4, R13 ;  /* 0x0000000d00047213 */ /* 0x000fe40000000000 */
[----:B------:R-:W0:Y:S08]  /*06e0*/  I2F.RP R0, R9 ;  /* 0x0000000900007306 */ /* 0x000e300000209400 */
[----:B0-----:R-:W0:Y:S02]  /*06f0*/  MUFU.RCP R0, R0 ;  /* 0x0000000000007308 */ /* 0x001e240000001000 */
[----:B0-----:R-:W-:Y:S01]  /*0700*/  VIADD R3, R0, 0xffffffe ;  /* 0x0ffffffe00037836 */ /* 0x001fe20000000000 */
[----:B------:R-:W-:-:S05]  /*0710*/  IABS R0, R14 ;  /* 0x0000000e00007213 */ /* 0x000fca0000000000 */
[----:B------:R-:W0:Y:S02]  /*0720*/  F2I.FTZ.U32.TRUNC.NTZ R3, R3 ;  /* 0x0000000300037305 */ /* 0x000e24000021f000 */
[----:B0-----:R-:W-:-:S04]  /*0730*/  IMAD.MOV R6, RZ, RZ, -R3 ;  /* 0x000000ffff067224 */ /* 0x001fc800078e0a03 */
[----:B------:R-:W-:Y:S02]  /*0740*/  IMAD R5, R6, R9, RZ ;  /* 0x0000000906057224 */ /* 0x000fe400078e02ff */
[----:B------:R-:W0:Y:S02]  /*0750*/  I2F.RP R6, R15 ;  /* 0x0000000f00067306 */ /* 0x000e240000209400 */
[----:B------:R-:W-:-:S04]  /*0760*/  IMAD.HI.U32 R2, R3, R5, R2 ;  /* 0x0000000503027227 */ /* 0x000fc800078e0002 */
[----:B------:R-:W-:Y:S02]  /*0770*/  IMAD.MOV.U32 R3, RZ, RZ, R0 ;  /* 0x000000ffff037224 */ /* 0x000fe400078e0000 */
[----:B------:R-:W-:Y:S02]  /*0780*/  IMAD.MOV R0, RZ, RZ, -R4 ;  /* 0x000000ffff007224 */ /* 0x000fe400078e0a04 */
[----:B------:R-:W-:-:S04]  /*0790*/  IMAD.HI.U32 R2, R2, R3, RZ ;  /* 0x0000000302027227 */ /* 0x000fc800078e00ff */
[----:B------:R-:W-:Y:S01]  /*07a0*/  IMAD R0, R2, R0, R3 ;  /* 0x0000000002007224 */ /* 0x000fe200078e0203 */
[----:B0-----:R-:W0:Y:S01]  /*07b0*/  MUFU.RCP R6, R6 ;  /* 0x0000000600067308 */ /* 0x001e220000001000 */
[----:B------:R-:W-:-:S03]  /*07c0*/  VIADD R4, R7, 0xffffffe ;  /* 0x0ffffffe07047836 */ /* 0x000fc60000000000 */
[----:B------:R-:W-:-:S04]  /*07d0*/  ISETP.GT.U32.AND P1, PT, R9, R0, PT ;  /* 0x000000000900720c */ /* 0x000fc80003f24070 */
[----:B------:R-:W1:Y:S09]  /*07e0*/  F2I.FTZ.U32.TRUNC.NTZ R5, R4 ;  /* 0x0000000400057305 */ /* 0x000e72000021f000 */
[----:B------:R-:W-:Y:S02]  /*07f0*/  @!P1 IMAD.IADD R0, R0, 0x1, -R9 ;  /* 0x0000000100009824 */ /* 0x000fe400078e0a09 */
[----:B0-----:R-:W-:-:S02]  /*0800*/  VIADD R3, R6, 0xffffffe ;  /* 0x0ffffffe06037836 */ /* 0x001fc40000000000 */
[----:B------:R-:W-:Y:S01]  /*0810*/  @!P1 VIADD R2, R2, 0x1 ;  /* 0x0000000102029836 */ /* 0x000fe20000000000 */
[----:B------:R-:W-:Y:S01]  /*0820*/  ISETP.GE.U32.AND P0, PT, R0, R9, PT ;  /* 0x000000090000720c */ /* 0x000fe20003f06070 */
[----:B-1----:R-:W-:Y:S01]  /*0830*/  IMAD.MOV R9, RZ, RZ, -R5 ;  /* 0x000000ffff097224 */ /* 0x002fe200078e0a05 */
[----:B------:R-:W-:Y:S01]  /*0840*/  LOP3.LUT R0, R14, R13, RZ, 0x3c, !PT ;  /* 0x0000000d0e007212 */ /* 0x000fe200078e3cff */
[----:B------:R-:W0:Y:S01]  /*0850*/  F2I.FTZ.U32.TRUNC.NTZ R3, R3 ;  /* 0x0000000300037305 */ /* 0x000e22000021f000 */
[----:B------:R-:W-:Y:S01]  /*0860*/  ISETP.NE.AND P1, PT, R13, RZ, PT ;  /* 0x000000ff0d00720c */ /* 0x000fe20003f25270 */
[----:B------:R-:W-:Y:S01]  /*0870*/  IMAD R9, R9, R8, RZ ;  /* 0x0000000809097224 */ /* 0x000fe200078e02ff */
[----:B------:R-:W-:Y:S01]  /*0880*/  ISETP.GE.AND P2, PT, R0, RZ, PT ;  /* 0x000000ff0000720c */ /* 0x000fe20003f46270 */
[----:B------:R-:W-:Y:S01]  /*0890*/  IMAD.MOV.U32 R4, RZ, RZ, RZ ;  /* 0x000000ffff047224 */ /* 0x000fe200078e00ff */
[----:B------:R-:W-:-:S03]  /*08a0*/  SHF.R.U32.HI R0, RZ, 0x5, R39 ;  /* 0x00000005ff007819 */ /* 0x000fc60000011627 */
[----:B------:R-:W-:Y:S01]  /*08b0*/  IMAD.HI.U32 R9, R5, R9, R4 ;  /* 0x0000000905097227 */ /* 0x000fe200078e0004 */
[----:B------:R-:W-:-:S03]  /*08c0*/  R2UR UR7, R0 ;  /* 0x00000000000772ca */ /* 0x000fc600000e0000 */
[----:B------:R-:W-:Y:S02]  /*08d0*/  @P0 VIADD R2, R2, 0x1 ;  /* 0x0000000102020836 */ /* 0x000fe40000000000 */
[----:B0-----:R-:W-:Y:S02]  /*08e0*/  IMAD.MOV R6, RZ, RZ, -R3 ;  /* 0x000000ffff067224 */ /* 0x001fe400078e0a03 */
[----:B------:R-:W-:Y:S01]  /*08f0*/  @!P2 IMAD.MOV R2, RZ, RZ, -R2 ;  /* 0x000000ffff02a224 */ /* 0x000fe200078e0a02 */
[----:B------:R-:W-:-:S05]  /*0900*/  @!P1 LOP3.LUT R2, RZ, R13, RZ, 0x33, !PT ;  /* 0x0000000dff029212 */ /* 0x000fca00078e33ff */
[----:B------:R-:W-:Y:S02]  /*0910*/  IMAD.SHL.U32 R0, R2, 0x100, RZ ;  /* 0x0000010002007824 */ /* 0x000fe400078e00ff */
[----:B------:R-:W-:Y:S02]  /*0920*/  IMAD.MOV R38, RZ, RZ, -R2 ;  /* 0x000000ffff267224 */ /* 0x000fe400078e0a02 */
[----:B------:R-:W-:Y:S02]  /*0930*/  IMAD.MOV.U32 R2, RZ, RZ, R6 ;  /* 0x000000ffff027224 */ /* 0x000fe400078e0006 */
[----:B------:R-:W-:Y:S02]  /*0940*/  VIADD R18, R0, 0x1 ;  /* 0x0000000100127836 */ /* 0x000fe40000000000 */
[----:B------:R-:W-:Y:S01]  /*0950*/  IMAD R38, R13, R38, R14 ;  /* 0x000000260d267224 */ /* 0x000fe200078e020e */
[----:B------:R-:W-:Y:S01]  /*0960*/  IABS R14, R0 ;  /* 0x00000000000e7213 */ /* 0x000fe20000000000 */
[----:B------:R-:W-:Y:S01]  /*0970*/  IMAD R91, R2, R15, RZ ;  /* 0x0000000f025b7224 */ /* 0x000fe200078e02ff */
[----:B------:R-:W-:Y:S01]  /*0980*/  IABS R81, R18 ;  /* 0x0000001200517213 */ /* 0x000fe20000000000 */
[----:B------:R-:W-:Y:S01]  /*0990*/  IMAD.MOV.U32 R2, RZ, RZ, RZ ;  /* 0x000000ffff027224 */ /* 0x000fe200078e00ff */
[----:B------:R-:W-:Y:S01]  /*09a0*/  STL [R1+0xf44], R18 ;  /* 0x000f441201007387 */ /* 0x000fe20000100800 */
[----:B------:R-:W-:-:S02]  /*09b0*/  VIADD R7, R0, 0x3 ;  /* 0x0000000300077836 */ /* 0x000fc40000000000 */
[C---:B------:R-:W-:Y:S02]  /*09c0*/  VIADD R17, R0.reuse, 0x2 ;  /* 0x0000000200117836 */ /* 0x040fe40000000000 */
[----:B------:R-:W-:Y:S01]  /*09d0*/  IMAD.HI.U32 R91, R3, R91, R2 ;  /* 0x0000005b035b7227 */ /* 0x000fe200078e0002 */
[----:B------:R-:W-:Y:S02]  /*09e0*/  IABS R23, R7 ;  /* 0x0000000700177213 */ /* 0x000fe40000000000 */
[----:B------:R-:W-:Y:S01]  /*09f0*/  STL [R1+0xf50], R17 ;  /* 0x000f501101007387 */ /* 0x000fe20000100800 */
[----:B------:R-:W-:Y:S01]  /*0a00*/  IMAD.HI.U32 R2, R9, R14, RZ ;  /* 0x0000000e09027227 */ /* 0x000fe200078e00ff */
[----:B------:R-:W-:Y:S02]  /*0a10*/  IABS R82, R17 ;  /* 0x0000001100527213 */ /* 0x000fe40000000000 */
[----:B------:R-:W-:Y:S01]  /*0a20*/  STL [R1+0xf4c], R7 ;  /* 0x000f4c0701007387 */ /* 0x000fe20000100800 */
[----:B------:R-:W-:-:S02]  /*0a30*/  VIADD R6, R0, 0x4 ;  /* 0x0000000400067836 */ /* 0x000fc40000000000 */
[----:B------:R-:W-:-:S03]  /*0a40*/  IMAD.HI.U32 R3, R9, R81, RZ ;  /* 0x0000005109037227 */ /* 0x000fc600078e00ff */
[----:B------:R-:W-:Y:S01]  /*0a50*/  IABS R22, R6 ;  /* 0x0000000600167213 */ /* 0x000fe20000000000 */
[----:B------:R-:W-:Y:S01]  /*0a60*/  IMAD.MOV R5, RZ, RZ, -R2 ;  /* 0x000000ffff057224 */ /* 0x000fe200078e0a02 */
[----:B------:R0:W-:Y:S01]  /*0a70*/  STL [R1+0xf48], R6 ;  /* 0x000f480601007387 */ /* 0x0001e20000100800 */
[----:B------:R-:W-:Y:S02]  /*0a80*/  IMAD.MOV R3, RZ, RZ, -R3 ;  /* 0x000000ffff037224 */ /* 0x000fe400078e0a03 */
[----:B------:R-:W-:Y:S02]  /*0a90*/  IMAD R14, R8, R5, R14 ;  /* 0x00000005080e7224 */ /* 0x000fe400078e020e */
[----:B------:R-:W-:-:S04]  /*0aa0*/  IMAD.HI.U32 R2, R9, R23, RZ ;  /* 0x0000001709027227 */ /* 0x000fc800078e00ff */
[----:B------:R-:W-:Y:S02]  /*0ab0*/  IMAD R81, R8, R3, R81 ;  /* 0x0000000308517224 */ /* 0x000fe400078e0251 */
[C---:B0-----:R-:W-:Y:S02]  /*0ac0*/  VIADD R6, R0.reuse, 0x6 ;  /* 0x0000000600067836 */ /* 0x041fe40000000000 */
[----:B------:R-:W-:Y:S01]  /*0ad0*/  VIADD R5, R0, 0x7 ;  /* 0x0000000700057836 */ /* 0x000fe20000000000 */
[----:B------:R-:W-:Y:S01]  /*0ae0*/  STL [R1+0x137c], R81 ;  /* 0x00137c5101007387 */ /* 0x000fe20000100800 */
[C---:B------:R-:W-:Y:S01]  /*0af0*/  IMAD.HI.U32 R3, R9.reuse, R22, RZ ;  /* 0x0000001609037227 */ /* 0x040fe200078e00ff */
[----:B------:R-:W-:Y:S02]  /*0b00*/  IABS R24, R6 ;  /* 0x0000000600187213 */ /* 0x000fe40000000000 */
[----:B------:R-:W-:Y:S01]  /*0b10*/  IABS R25, R5 ;  /* 0x0000000500197213 */ /* 0x000fe20000000000 */
[----:B------:R-:W-:Y:S01]  /*0b20*/  IMAD.HI.U32 R4, R9, R82, RZ ;  /* 0x0000005209047227 */ /* 0x000fe200078e00ff */
[----:B------:R0:W-:Y:S03]  /*0b30*/  STL [R1+0xf54], R6 ;  /* 0x000f540601007387 */ /* 0x0001e60000100800 */
[----:B------:R-:W-:Y:S01]  /*0b40*/  IMAD.MOV R2, RZ, RZ, -R2 ;  /* 0x000000ffff027224 */ /* 0x000fe200078e0a02 */
[----:B------:R1:W-:Y:S01]  /*0b50*/  STL [R1+0xf58], R5 ;  /* 0x000f580501007387 */ /* 0x0003e20000100800 */
[----:B------:R-:W-:-:S02]  /*0b60*/  IMAD.MOV R3, RZ, RZ, -R3 ;  /* 0x000000ffff037224 */ /* 0x000fc400078e0a03 */
[----:B------:R-:W-:Y:S02]  /*0b70*/  IMAD.MOV R7, RZ, RZ, -R4 ;  /* 0x000000ffff077224 */ /* 0x000fe400078e0a04 */
[----:B------:R-:W-:Y:S02]  /*0b80*/  IMAD R23, R8, R2, R23 ;  /* 0x0000000208177224 */ /* 0x000fe400078e0217 */
[----:B------:R-:W-:-:S04]  /*0b90*/  IMAD.HI.U32 R2, R9, R24, RZ ;  /* 0x0000001809027227 */ /* 0x000fc800078e00ff */
[----:B------:R-:W-:Y:S02]  /*0ba0*/  VIADD R4, R0, 0x8 ;  /* 0x0000000800047836 */ /* 0x000fe40000000000 */
[----:B------:R-:W-:Y:S02]  /*0bb0*/  IMAD R22, R8, R3, R22 ;  /* 0x0000000308167224 */ /* 0x000fe400078e0216 */
[----:B0-----:R-:W-:Y:S01]  /*0bc0*/  VIADD R6, R0, 0xa ;  /* 0x0000000a00067836 */ /* 0x001fe20000000000 */
[----:B------:R0:W-:Y:S01]  /*0bd0*/  STL [R1+0xf5c], R4 ;  /* 0x000f5c0401007387 */ /* 0x0001e20000100800 */
[----:B------:R-:W-:Y:S01]  /*0be0*/  IMAD.HI.U32 R3, R9, R25, RZ ;  /* 0x0000001909037227 */ /* 0x000fe200078e00ff */
[----:B------:R-:W-:Y:S02]  /*0bf0*/  IABS R83, R4 ;  /* 0x0000000400537213 */ /* 0x000fe40000000000 */
[----:B------:R-:W-:Y:S01]  /*0c00*/  IABS R16, R6 ;  /* 0x0000000600107213 */ /* 0x000fe20000000000 */
[----:B------:R-:W-:Y:S01]  /*0c10*/  IMAD R82, R8, R7, R82 ;  /* 0x0000000708527224 */ /* 0x000fe200078e0252 */
[----:B------:R-:W-:Y:S01]  /*0c20*/  STL [R1+0x12c0], R23 ;  /* 0x0012c01701007387 */ /* 0x000fe20000100800 */
[----:B------:R-:W-:-:S02]  /*0c30*/  VIADD R7, R0, 0x9 ;  /* 0x0000000900077836 */ /* 0x000fc40000000000 */
[----:B-1----:R-:W-:Y:S01]  /*0c40*/  IMAD.MOV R5, RZ, RZ, -R2 ;  /* 0x000000ffff057224 */ /* 0x002fe200078e0a02 */
[----:B------:R1:W-:Y:S01]  /*0c50*/  STL [R1+0x12c4], R22 ;  /* 0x0012c41601007387 */ /* 0x0003e20000100800 */
[----:B------:R-:W-:Y:S01]  /*0c60*/  IMAD.MOV R3, RZ, RZ, -R3 ;  /* 0x000000ffff037224 */ /* 0x000fe200078e0a03 */
[----:B------:R-:W-:Y:S01]  /*0c70*/  IABS R84, R7 ;  /* 0x0000000700547213 */ /* 0x000fe20000000000 */
[----:B------:R-:W-:Y:S01]  /*0c80*/  IMAD R24, R8, R5, R24 ;  /* 0x0000000508187224 */ /* 0x000fe200078e0218 */
[----:B------:R2:W-:Y:S01]  /*0c90*/  STL [R1+0xf60], R7 ;  /* 0x000f600701007387 */ /* 0x0005e20000100800 */
[----:B------:R-:W-:Y:S02]  /*0ca0*/  VIADD R5, R0, 0xb ;  /* 0x0000000b00057836 */ /* 0x000fe40000000000 */
[----:B------:R-:W-:Y:S01]  /*0cb0*/  IMAD R25, R8, R3, R25 ;  /* 0x0000000308197224 */ /* 0x000fe200078e0219 */
[----:B------:R3:W-:Y:S01]  /*0cc0*/  STL [R1+0xf64], R6 ;  /* 0x000f640601007387 */ /* 0x0007e20000100800 */
[----:B------:R-:W-:Y:S01]  /*0cd0*/  IMAD.HI.U32 R3, R9, R16, RZ ;  /* 0x0000001009037227 */ /* 0x000fe200078e00ff */
[----:B------:R-:W-:-:S02]  /*0ce0*/  IABS R27, R5 ;  /* 0x00000005001b7213 */ /* 0x000fc40000000000 */
[----:B------:R-:W-:Y:S01]  /*0cf0*/  STL [R1+0x12c8], R24 ;  /* 0x0012c81801007387 */ /* 0x000fe20000100800 */
[----:B0-----:R-:W-:Y:S01]  /*0d00*/  IMAD.HI.U32 R4, R9, R83, RZ ;  /* 0x0000005309047227 */ /* 0x001fe200078e00ff */
[----:B-1----:R-:W-:Y:S02]  /*0d10*/  LOP3.LUT R22, R39, 0x7f, RZ, 0xc0, !PT ;  /* 0x0000007f27167812 */ /* 0x002fe400078ec0ff */
[----:B------:R-:W-:Y:S01]  /*0d20*/  STL [R1+0x12cc], R25 ;  /* 0x0012cc1901007387 */ /* 0x000fe20000100800 */
[C---:B--2---:R-:W-:Y:S02]  /*0d30*/  VIADD R7, R0.reuse, 0xc ;  /* 0x0000000c00077836 */ /* 0x044fe40000000000 */
[----:B---3--:R-:W-:Y:S01]  /*0d40*/  VIADD R6, R0, 0xd ;  /* 0x0000000d00067836 */ /* 0x008fe20000000000 */
[----:B------:R0:W-:Y:S01]  /*0d50*/  STL [R1+0xf68], R5 ;  /* 0x000f680501007387 */ /* 0x0001e20000100800 */
[----:B------:R-:W-:Y:S01]  /*0d60*/  IMAD.HI.U32 R2, R9, R84, RZ ;  /* 0x0000005409027227 */ /* 0x000fe200078e00ff */
[----:B------:R-:W-:-:S02]  /*0d70*/  IABS R26, R7 ;  /* 0x00000007001a7213 */ /* 0x000fc40000000000 */
[----:B------:R-:W-:Y:S01]  /*0d80*/  IABS R28, R6 ;  /* 0x00000006001c7213 */ /* 0x000fe20000000000 */
[----:B------:R-:W-:Y:S01]  /*0d90*/  IMAD.MOV R3, RZ, RZ, -R3 ;  /* 0x000000ffff037224 */ /* 0x000fe200078e0a03 */
[----:B------:R1:W-:Y:S01]  /*0da0*/  STL [R1+0xf6c], R7 ;  /* 0x000f6c0701007387 */ /* 0x0003e20000100800 */
[----:B------:R-:W-:Y:S02]  /*0db0*/  IMAD.MOV R4, RZ, RZ, -R4 ;  /* 0x000000ffff047224 */ /* 0x000fe400078e0a04 */
[----:B------:R-:W-:Y:S01]  /*0dc0*/  IMAD R16, R8, R3, R16 ;  /* 0x0000000308107224 */ /* 0x000fe200078e0210 */
[----:B------:R2:W-:Y:S01]  /*0dd0*/  STL [R1+0xf70], R6 ;  /* 0x000f700601007387 */ /* 0x0005e20000100800 */
[----:B0-----:R-:W-:Y:S02]  /*0de0*/  IMAD.MOV R5, RZ, RZ, -R2 ;  /* 0x000000ffff057224 */ /* 0x001fe400078e0a02 */
[----:B------:R-:W-:-:S04]  /*0df0*/  IMAD.HI.U32 R2, R9, R27, RZ ;  /* 0x0000001b09027227 */ /* 0x000fc800078e00ff */
[----:B-1----:R-:W-:Y:S02]  /*0e00*/  VIADD R7, R0, 0xe ;  /* 0x0000000e00077836 */ /* 0x002fe40000000000 */
[----:B------:R-:W-:Y:S02]  /*0e10*/  IMAD R83, R8, R4, R83 ;  /* 0x0000000408537224 */ /* 0x000fe400078e0253 */
[C---:B------:R-:W-:Y:S01]  /*0e20*/  IMAD.HI.U32 R3, R9.reuse, R26, RZ ;  /* 0x0000001a09037227 */ /* 0x040fe200078e00ff */
[----:B------:R-:W-:Y:S01]  /*0e30*/  IABS R29, R7 ;  /* 0x00000007001d7213 */ /* 0x000fe20000000000 */
[----:B------:R0:W-:Y:S02]  /*0e40*/  STL [R1+0xf74], R7 ;  /* 0x000f740701007387 */ /* 0x0001e40000100800 */
[----:B--2---:R-:W-:Y:S02]  /*0e50*/  VIADD R6, R0, 0xf ;  /* 0x0000000f00067836 */ /* 0x004fe40000000000 */
[----:B------:R-:W-:-:S03]  /*0e60*/  IMAD.HI.U32 R4, R9, R28, RZ ;  /* 0x0000001c09047227 */ /* 0x000fc600078e00ff */
[----:B------:R-:W-:Y:S01]  /*0e70*/  IABS R30, R6 ;  /* 0x00000006001e7213 */ /* 0x000fe20000000000 */
[----:B------:R-:W-:Y:S01]  /*0e80*/  IMAD.MOV R2, RZ, RZ, -R2 ;  /* 0x000000ffff027224 */ /* 0x000fe200078e0a02 */
[----:B------:R1:W-:Y:S01]  /*0e90*/  STL [R1+0xf78], R6 ;  /* 0x000f780601007387 */ /* 0x0003e20000100800 */
[C---:B------:R-:W-:Y:S02]  /*0ea0*/  IMAD R84, R8.reuse, R5, R84 ;  /* 0x0000000508547224 */ /* 0x040fe400078e0254 */
[----:B------:R-:W-:Y:S02]  /*0eb0*/  IMAD.MOV R3, RZ, RZ, -R3 ;  /* 0x000000ffff037224 */ /* 0x000fe400078e0a03 */
[----:B------:R-:W-:Y:S02]  /*0ec0*/  IMAD.MOV R5, RZ, RZ, -R4 ;  /* 0x000000ffff057224 */ /* 0x000fe400078e0a04 */
[C---:B------:R-:W-:Y:S02]  /*0ed0*/  IMAD R27, R8.reuse, R2, R27 ;  /* 0x00000002081b7224 */ /* 0x040fe400078e021b */
[----:B------:R-:W-:-:S02]  /*0ee0*/  IMAD R26, R8, R3, R26 ;  /* 0x00000003081a7224 */ /* 0x000fc400078e021a */
[----:B0-----:R-:W-:Y:S01]  /*0ef0*/  VIADD R7, R0, 0x10 ;  /* 0x0000001000077836 */ /* 0x001fe20000000000 */
[----:B------:R-:W-:Y:S01]  /*0f00*/  STL [R1+0x12d0], R27 ;  /* 0x0012d01b01007387 */ /* 0x000fe20000100800 */
[----:B------:R-:W-:Y:S02]  /*0f10*/  IMAD R28, R8, R5, R28 ;  /* 0x00000005081c7224 */ /* 0x000fe400078e021c */
[C---:B------:R-:W-:Y:S01]  /*0f20*/  IMAD.HI.U32 R2, R9.reuse, R29, RZ ;  /* 0x0000001d09027227 */ /* 0x040fe200078e00ff */
[----:B------:R-:W-:Y:S01]  /*0f30*/  STL [R1+0x12d4], R26 ;  /* 0x0012d41a01007387 */ /* 0x000fe20000100800 */
[----:B------:R-:W-:Y:S02]  /*0f40*/  IABS R85, R7 ;  /* 0x0000000700557213 */ /* 0x000fe40000000000 */
[----:B-1----:R-:W-:Y:S01]  /*0f50*/  VIADD R6, R0, 0x11 ;  /* 0x0000001100067836 */ /* 0x002fe20000000000 */
[----:B------:R-:W-:Y:S01]  /*0f60*/  STL [R1+0x12d8], R28 ;  /* 0x0012d81c01007387 */ /* 0x000fe20000100800 */
[----:B------:R-:W-:-:S03]  /*0f70*/  IMAD.HI.U32 R3, R9, R30, RZ ;  /* 0x0000001e09037227 */ /* 0x000fc600078e00ff */
[----:B------:R-:W-:Y:S01]  /*0f80*/  IABS R86, R6 ;  /* 0x0000000600567213 */ /* 0x000fe20000000000 */
[----:B------:R-:W-:Y:S01]  /*0f90*/  IMAD.MOV R2, RZ, RZ, -R2 ;  /* 0x000000ffff027224 */ /* 0x000fe200078e0a02 */
[----:B------:R-:W-:Y:S01]  /*0fa0*/  STL [R1+0xf7c], R7 ;  /* 0x000f7c0701007387 */ /* 0x000fe20000100800 */
[----:B------:R-:W-:Y:S02]  /*0fb0*/  IMAD.MOV R3, RZ, RZ, -R3 ;  /* 0x000000ffff037224 */ /* 0x000fe400078e0a03 */
[----:B------:R-:W-:Y:S01]  /*0fc0*/  IMAD R29, R8, R2, R29 ;  /* 0x00000002081d7224 */ /* 0x000fe200078e021d */
[----:B------:R0:W-:Y:S01]  /*0fd0*/  STL [R1+0xf80], R6 ;  /* 0x000f800601007387 */ /* 0x0001e20000100800 */
[----:B------:R-:W-:-:S04]  /*0fe0*/  IMAD.HI.U32 R2, R9, R85, RZ ;  /* 0x0000005509027227 */ /* 0x000fc800078e00ff */
[----:B------:R-:W-:Y:S02]  /*0ff0*/  IMAD R30, R8, R3, R30 ;  /* 0x00000003081e7224 */ /* 0x000fe400078e021e */
[C---:B------:R-:W-:Y:S02]  /*1000*/  VIADD R5, R0.reuse, 0x14 ;  /* 0x0000001400057836 */ /* 0x040fe40000000000 */
[C---:B------:R-:W-:Y:S02]  /*1010*/  VIADD R4, R0.reuse, 0x12 ;  /* 0x0000001200047836 */ /* 0x040fe40000000000 */
[----:B0-----:R-:W-:Y:S01]  /*1020*/  VIADD R6, R0, 0x13 ;  /* 0x0000001300067836 */ /* 0x001fe20000000000 */
[----:B------:R-:W-:Y:S01]  /*1030*/  IABS R32, R5 ;  /* 0x0000000500207213 */ /* 0x000fe20000000000 */
[----:B------:R-:W-:Y:S01]  /*1040*/  IMAD.HI.U32 R3, R9, R86, RZ ;  /* 0x0000005609037227 */ /* 0x000fe200078e00ff */
[----:B------:R0:W-:Y:S01]  /*1050*/  STL [R1+0xf88], R4 ;  /* 0x000f880401007387 */ /* 0x0001e20000100800 */
[----:B------:R-:W-:-:S02]  /*1060*/  IABS R17, R4 ;  /* 0x0000000400117213 */ /* 0x000fc40000000000 */
[----:B------:R-:W-:Y:S01]  /*1070*/  IMAD.MOV R2, RZ, RZ, -R2 ;  /* 0x000000ffff027224 */ /* 0x000fe200078e0a02 */
[----:B------:R-:W-:Y:S01]  /*1080*/  IABS R31, R6 ;  /* 0x00000006001f7213 */ /* 0x000fe20000000000 */
[----:B------:R-:W-:Y:S01]  /*1090*/  IMAD.MOV R3, RZ, RZ, -R3 ;  /* 0x000000ffff037224 */ /* 0x000fe200078e0a03 */
[----:B------:R-:W-:Y:S01]  /*10a0*/  STL [R1+0x12dc], R29 ;  /* 0x0012dc1d01007387 */ /* 0x000fe20000100800 */
[C---:B------:R-:W-:Y:S02]  /*10b0*/  IMAD R85, R8.reuse, R2, R85 ;  /* 0x0000000208557224 */ /* 0x040fe400078e0255 */
[----:B------:R-:W-:Y:S01]  /*10c0*/  IMAD R86, R8, R3, R86 ;  /* 0x0000000308567224 */ /* 0x000fe200078e0256 */
[----:B------:R-:W-:Y:S01]  /*10d0*/  STL [R1+0x12e0], R30 ;  /* 0x0012e01e01007387 */ /* 0x000fe20000100800 */
[C---:B------:R-:W-:Y:S02]  /*10e0*/  VIADD R7, R0.reuse, 0x15 ;  /* 0x0000001500077836 */ /* 0x040fe40000000000 */
[C---:B------:R-:W-:Y:S01]  /*10f0*/  IMAD.HI.U32 R2, R9.reuse, R31, RZ ;  /* 0x0000001f09027227 */ /* 0x040fe200078e00ff */
[----:B------:R1:W-:Y:S02]  /*1100*/  STL [R1+0xf8c], R6 ;  /* 0x000f8c0601007387 */ /* 0x0003e40000100800 */
[----:B------:R-:W-:Y:S01]  /*1110*/  IABS R33, R7 ;  /* 0x0000000700217213 */ /* 0x000fe20000000000 */
[C---:B------:R-:W-:Y:S01]  /*1120*/  IMAD.HI.U32 R3, R9.reuse, R32, RZ ;  /* 0x0000002009037227 */ /* 0x040fe200078e00ff */
[----:B------:R2:W-:Y:S03]  /*1130*/  STL [R1+0xf90], R5 ;  /* 0x000f900501007387 */ /* 0x0005e60000100800 */
[----:B0-----:R-:W-:Y:S01]  /*1140*/  IMAD.HI.U32 R4, R9, R17, RZ ;  /* 0x0000001109047227 */ /* 0x001fe200078e00ff */
[----:B------:R-:W-:Y:S03]  /*1150*/  STL [R1+0xf94], R7 ;  /* 0x000f940701007387 */ /* 0x000fe60000100800 */
[----:B-1----:R-:W-:-:S02]  /*1160*/  VIADD R6, R0, 0x16 ;  /* 0x0000001600067836 */ /* 0x002fc40000000000 */
[----:B------:R-:W-:Y:S02]  /*1170*/  IMAD.MOV R2, RZ, RZ, -R2 ;  /* 0x000000ffff027224 */ /* 0x000fe400078e0a02 */
[----:B--2---:R-:W-:Y:S01]  /*1180*/  VIADD R5, R0, 0x17 ;  /* 0x0000001700057836 */ /* 0x004fe20000000000 */
[----:B------:R-:W-:Y:S01]  /*1190*/  IABS R35, R6 ;  /* 0x0000000600237213 */ /* 0x000fe20000000000 */
[----:B------:R-:W-:Y:S01]  /*11a0*/  IMAD.MOV R3, RZ, RZ, -R3 ;  /* 0x000000ffff037224 */ /* 0x000fe200078e0a03 */
[----:B------:R-:W-:Y:S01]  /*11b0*/  STL [R1+0xf9c], R6 ;  /* 0x000f9c0601007387 */ /* 0x000fe20000100800 */
[----:B------:R-:W-:Y:S01]  /*11c0*/  IMAD.MOV R4, RZ, RZ, -R4 ;  /* 0x000000ffff047224 */ /* 0x000fe200078e0a04 */
[----:B------:R-:W-:Y:S01]  /*11d0*/  IABS R34, R5 ;  /* 0x0000000500227213 */ /* 0x000fe20000000000 */
[C---:B------:R-:W-:Y:S01]  /*11e0*/  IMAD R31, R8.reuse, R2, R31 ;  /* 0x00000002081f7224 */ /* 0x040fe200078e021f */
[----:B------:R0:W-:Y:S01]  /*11f0*/  STL [R1+0xf98], R5 ;  /* 0x000f980501007387 */ /* 0x0001e20000100800 */
[----:B------:R-:W-:-:S02]  /*1200*/  IMAD R32, R8, R3, R32 ;  /* 0x0000000308207224 */ /* 0x000fc400078e0220 */
[C---:B------:R-:W-:Y:S01]  /*1210*/  IMAD.HI.U32 R2, R9.reuse, R33, RZ ;  /* 0x0000002109027227 */ /* 0x040fe200078e00ff */
[----:B------:R-:W-:Y:S03]  /*1220*/  STL [R1+0x12e4], R31 ;  /* 0x0012e41f01007387 */ /* 0x000fe60000100800 */
[----:B------:R-:W-:Y:S01]  /*1230*/  IMAD R17, R8, R4, R17 ;  /* 0x0000000408117224 */ /* 0x000fe200078e0211 */
[----:B------:R-:W-:Y:S01]  /*1240*/  STL [R1+0x12e8], R32 ;  /* 0x0012e82001007387 */ /* 0x000fe20000100800 */
[----:B------:R-:W-:-:S04]  /*1250*/  IMAD.HI.U32 R3, R9, R35, RZ ;  /* 0x0000002309037227 */ /* 0x000fc800078e00ff */
[----:B0-----:R-:W-:Y:S02]  /*1260*/  VIADD R5, R0, 0x18 ;  /* 0x0000001800057836 */ /* 0x001fe40000000000 */
[----:B------:R-:W-:-:S03]  /*1270*/  IMAD.HI.U32 R4, R9, R34, RZ ;  /* 0x0000002209047227 */ /* 0x000fc600078e00ff */
[----:B------:R0:W-:Y:S01]  /*1280*/  STL [R1+0xfa4], R5 ;  /* 0x000fa40501007387 */ /* 0x0001e20000100800 */
[----:B------:R-:W-:Y:S01]  /*1290*/  IMAD.MOV R2, RZ, RZ, -R2 ;  /* 0x000000ffff027224 */ /* 0x000fe200078e0a02 */
[----:B------:R-:W-:Y:S01]  /*12a0*/  IABS R90, R5 ;  /* 0x00000005005a7213 */ /* 0x000fe20000000000 */
[----:B------:R-:W-:Y:S02]  /*12b0*/  IMAD.MOV R3, RZ, RZ, -R3 ;  /* 0x000000ffff037224 */ /* 0x000fe400078e0a03 */
[C---:B------:R-:W-:Y:S02]  /*12c0*/  VIADD R6, R0.reuse, 0x19 ;  /* 0x0000001900067836 */ /* 0x040fe40000000000 */
[----:B------:R-:W-:Y:S02]  /*12d0*/  VIADD R7, R0, 0x1a ;  /* 0x0000001a00077836 */ /* 0x000fe40000000000 */
[C---:B------:R-:W-:Y:S01]  /*12e0*/  IMAD R33, R8.reuse, R2, R33 ;  /* 0x0000000208217224 */ /* 0x040fe200078e0221 */
[----:B------:R1:W-:Y:S01]  /*12f0*/  STL [R1+0xfa0], R6 ;  /* 0x000fa00601007387 */ /* 0x0003e20000100800 */
[----:B0-----:R-:W-:Y:S01]  /*1300*/  IMAD.MOV R5, RZ, RZ, -R4 ;  /* 0x000000ffff057224 */ /* 0x001fe200078e0a04 */
[----:B------:R-:W-:Y:S01]  /*1310*/  IABS R87, R6 ;  /* 0x0000000600577213 */ /* 0x000fe20000000000 */
[C---:B------:R-:W-:Y:S01]  /*1320*/  IMAD R35, R8.reuse, R3, R35 ;  /* 0x0000000308237224 */ /* 0x040fe200078e0223 */
[----:B------:R-:W-:Y:S01]  /*1330*/  IABS R18, R7 ;  /* 0x0000000700127213 */ /* 0x000fe20000000000 */
[----:B------:R-:W-:Y:S01]  /*1340*/  IMAD R34, R8, R5, R34 ;  /* 0x0000000508227224 */ /* 0x000fe200078e0222 */
[----:B------:R-:W-:Y:S01]  /*1350*/  STL [R1+0x12ec], R33 ;  /* 0x0012ec2101007387 */ /* 0x000fe20000100800 */
[----:B------:R-:W-:-:S03]  /*1360*/  IMAD.HI.U32 R2, R9, R90, RZ ;  /* 0x0000005a09027227 */ /* 0x000fc600078e00ff */
[----:B------:R-:W-:Y:S01]  /*1370*/  STL [R1+0x12f0], R35 ;  /* 0x0012f02301007387 */ /* 0x000fe20000100800 */
[C---:B-1----:R-:W-:Y:S02]  /*1380*/  VIADD R6, R0.reuse, 0x1b ;  /* 0x0000001b00067836 */ /* 0x042fe40000000000 */
[----:B------:R-:W-:Y:S01]  /*1390*/  IMAD.MOV R5, RZ, RZ, -R2 ;  /* 0x000000ffff057224 */ /* 0x000fe200078e0a02 */
[----:B------:R-:W-:Y:S01]  /*13a0*/  STL [R1+0x12f4], R34 ;  /* 0x0012f42201007387 */ /* 0x000fe20000100800 */
[----:B------:R-:W-:Y:S01]  /*13b0*/  VIADD R4, R0, 0x1c ;  /* 0x0000001c00047836 */ /* 0x000fe20000000000 */
[----:B------:R-:W-:Y:S01]  /*13c0*/  IABS R36, R6 ;  /* 0x0000000600247213 */ /* 0x000fe20000000000 */
[C---:B------:R-:W-:Y:S01]  /*13d0*/  IMAD.HI.U32 R3, R9.reuse, R87, RZ ;  /* 0x0000005709037227 */ /* 0x040fe200078e00ff */
[----:B------:R0:W-:Y:S02]  /*13e0*/  STL [R1+0xfac], R7 ;  /* 0x000fac0701007387 */ /* 0x0001e40000100800 */
[----:B------:R-:W-:Y:S01]  /*13f0*/  IABS R93, R4 ;  /* 0x00000004005d7213 */ /* 0x000fe20000000000 */
[----:B------:R-:W-:Y:S01]  /*1400*/  IMAD.HI.U32 R2, R9, R18, RZ ;  /* 0x0000001209027227 */ /* 0x000fe200078e00ff */
[----:B------:R1:W-:Y:S03]  /*1410*/  STL [R1+0xfa8], R6 ;  /* 0x000fa80601007387 */ /* 0x0003e60000100800 */
[----:B------:R-:W-:Y:S01]  /*1420*/  IMAD R90, R8, R5, R90 ;  /* 0x00000005085a7224 */ /* 0x000fe200078e025a */
[----:B------:R2:W-:Y:S01]  /*1430*/  STL [R1+0xfb4], R4 ;  /* 0x000fb40401007387 */ /* 0x0005e20000100800 */
[----:B------:R-:W-:-:S02]  /*1440*/  IMAD.MOV R3, RZ, RZ, -R3 ;  /* 0x000000ffff037224 */ /* 0x000fc400078e0a03 */
[----:B0-----:R-:W-:Y:S02]  /*1450*/  VIADD R7, R0, 0x1d ;  /* 0x0000001d00077836 */ /* 0x001fe40000000000 */
[----:B------:R-:W-:Y:S02]  /*1460*/  IMAD.MOV R5, RZ, RZ, -R2 ;  /* 0x000000ffff057224 */ /* 0x000fe400078e0a02 */
[----:B------:R-:W-:Y:S01]  /*1470*/  IMAD R87, R8, R3, R87 ;  /* 0x0000000308577224 */ /* 0x000fe200078e0257 */
[----:B------:R-:W-:Y:S01]  /*1480*/  IABS R2, R7 ;  /* 0x0000000700027213 */ /* 0x000fe20000000000 */
[----:B-1----:R-:W-:Y:S01]  /*1490*/  VIADD R6, R0, 0x1e ;  /* 0x0000001e00067836 */ /* 0x002fe20000000000 */
[----:B------:R-:W-:Y:S01]  /*14a0*/  STL [R1+0xfb0], R7 ;  /* 0x000fb00701007387 */ /* 0x000fe20000100800 */
[----:B------:R-:W-:-:S03]  /*14b0*/  IMAD.HI.U32 R3, R9, R36, RZ ;  /* 0x0000002409037227 */ /* 0x000fc600078e00ff */
[----:B------:R0:W-:Y:S01]  /*14c0*/  STL [R1+0xfbc], R6 ;  /* 0x000fbc0601007387 */ /* 0x0001e20000100800 */
[----:B------:R-:W-:Y:S02]  /*14d0*/  IMAD R18, R8, R5, R18 ;  /* 0x0000000508127224 */ /* 0x000fe400078e0212 */
[----:B--2---:R-:W-:-:S03]  /*14e0*/  IMAD.HI.U32 R4, R9, R93, RZ ;  /* 0x0000005d09047227 */ /* 0x004fc600078e00ff */
[----:B------:R1:W-:Y:S01]  /*14f0*/  STL [R1+0x1378], R18 ;  /* 0x0013781201007387 */ /* 0x0003e20000100800 */
[----:B------:R-:W-:Y:S02]  /*1500*/  IMAD.MOV.U32 R5, RZ, RZ, R2 ;  /* 0x000000ffff057224 */ /* 0x000fe400078e0002 */
[----:B------:R-:W-:Y:S01]  /*1510*/  IMAD.MOV R3, RZ, RZ, -R3 ;  /* 0x000000ffff037224 */ /* 0x000fe200078e0a03 */
[----:B0-----:R-:W-:Y:S01]  /*1520*/  IABS R6, R6 ;  /* 0x0000000600067213 */ /* 0x001fe20000000000 */
[----:B------:R-:W-:Y:S02]  /*1530*/  IMAD.MOV R4, RZ, RZ, -R4 ;  /* 0x000000ffff047224 */ /* 0x000fe400078e0a04 */
[----:B------:R-:W-:-:S04]  /*1540*/  IMAD.HI.U32 R2, R9, R5, RZ ;  /* 0x0000000509027227 */ /* 0x000fc800078e00ff */
[----:B------:R-:W-:Y:S02]  /*1550*/  IMAD.IADD R38, R12, 0x1, R38 ;  /* 0x000000010c267824 */ /* 0x000fe400078e0226 */
[C---:B------:R-:W-:Y:S02]  /*1560*/  IMAD R36, R8.reuse, R3, R36 ;  /* 0x0000000308247224 */ /* 0x040fe400078e0224 */
[----:B------:R-:W-:Y:S02]  /*1570*/  IMAD R93, R8, R4, R93 ;  /* 0x00000004085d7224 */ /* 0x000fe400078e025d */
[C---:B------:R-:W-:Y:S01]  /*1580*/  VIADD R12, R0.reuse, 0x1f ;  /* 0x0000001f000c7836 */ /* 0x040fe20000000000 */
[----:B------:R-:W-:Y:S01]  /*1590*/  STL [R1+0x12f8], R36 ;  /* 0x0012f82401007387 */ /* 0x000fe20000100800 */
[----:B------:R-:W-:Y:S02]  /*15a0*/  IMAD.MOV R2, RZ, RZ, -R2 ;  /* 0x000000ffff027224 */ /* 0x000fe400078e0a02 */
[----:B------:R-:W-:Y:S01]  /*15b0*/  IMAD.MOV.U32 R4, RZ, RZ, R6 ;  /* 0x000000ffff047224 */ /* 0x000fe200078e0006 */
[----:B------:R-:W-:Y:S01]  /*15c0*/  STL [R1+0x12fc], R93 ;  /* 0x0012fc5d01007387 */ /* 0x000fe20000100800 */
[C---:B------:R-:W-:Y:S01]  /*15d0*/  VIADD R11, R0.reuse, 0x20 ;  /* 0x00000020000b7836 */ /* 0x040fe20000000000 */
[----:B------:R-:W-:Y:S01]  /*15e0*/  IABS R6, R12 ;  /* 0x0000000c00067213 */ /* 0x000fe20000000000 */
[----:B------:R-:W-:Y:S01]  /*15f0*/  VIADD R7, R0, 0x21 ;  /* 0x0000002100077836 */ /* 0x000fe20000000000 */
[----:B------:R-:W-:Y:S01]  /*1600*/  STL [R1+0xfb8], R12 ;  /* 0x000fb80c01007387 */ /* 0x000fe20000100800 */
[----:B------:R-:W-:Y:S01]  /*1610*/  IMAD R2, R8, R2, R5 ;  /* 0x0000000208027224 */ /* 0x000fe200078e0205 */
[----:B------:R-:W-:Y:S01]  /*1620*/  IABS R88, R11 ;  /* 0x0000000b00587213 */ /* 0x000fe20000000000 */
[----:B------:R-:W-:Y:S01]  /*1630*/  IMAD.HI.U32 R3, R9, R4, RZ ;  /* 0x0000000409037227 */ /* 0x000fe200078e00ff */
[----:B------:R0:W-:Y:S01]  /*1640*/  STL [R1+0xfd4], R11 ;  /* 0x000fd40b01007387 */ /* 0x0001e20000100800 */
[----:B------:R-:W-:-:S02]  /*1650*/  IABS R89, R7 ;  /* 0x0000000700597213 */ /* 0x000fc40000000000 */
[----:B------:R-:W-:Y:S01]  /*1660*/  IMAD.MOV R3, RZ, RZ, -R3 ;  /* 0x000000ffff037224 */ /* 0x000fe200078e0a03 */
[----:B------:R2:W-:Y:S01]  /*1670*/  STL [R1+0xfd0], R7 ;  /* 0x000fd00701007387 */ /* 0x0005e20000100800 */
[----:B-1----:R-:W-:Y:S02]  /*1680*/  VIADD R18, R0, 0x75 ;  /* 0x0000007500127836 */ /* 0x002fe40000000000 */
[----:B------:R-:W-:Y:S01]  /*1690*/  IMAD R4, R8, R3, R4 ;  /* 0x0000000308047224 */ /* 0x000fe200078e0204 */
[----:B------:R1:W-:Y:S01]  /*16a0*/  STL [R1], R2 ;  /* 0x0000000201007387 */ /* 0x0003e20000100800 */
[----:B------:R-:W-:Y:S01]  /*16b0*/  IMAD.HI.U32 R3, R9, R88, RZ ;  /* 0x0000005809037227 */ /* 0x000fe200078e00ff */
[----:B------:R-:W-:Y:S02]  /*16c0*/  IABS R37, R18 ;  /* 0x0000001200257213 */ /* 0x000fe40000000000 */
[----:B------:R3:W-:Y:S01]  /*16d0*/  STL [R1+0x4], R4 ;  /* 0x0000040401007387 */ /* 0x0007e20000100800 */
[----:B0-----:R-:W-:-:S02]  /*16e0*/  VIADD R11, R0, 0x22 ;  /* 0x00000022000b7836 */ /* 0x001fc40000000000 */
[----:B--2---:R-:W-:Y:S02]  /*16f0*/  VIADD R7, R0, 0x23 ;  /* 0x0000002300077836 */ /* 0x004fe40000000000 */
[----:B------:R-:W-:Y:S01]  /*1700*/  IMAD.MOV R3, RZ, RZ, -R3 ;  /* 0x000000ffff037224 */ /* 0x000fe200078e0a03 */
[----:B------:R-:W-:Y:S01]  /*1710*/  IABS R21, R11 ;  /* 0x0000000b00157213 */ /* 0x000fe20000000000 */
[C---:B-1----:R-:W-:Y:S01]  /*1720*/  IMAD.HI.U32 R2, R9.reuse, R6, RZ ;  /* 0x0000000609027227 */ /* 0x042fe200078e00ff */
[----:B------:R0:W-:Y:S03]  /*1730*/  STL [R1+0x1024], R11 ;  /* 0x0010240b01007387 */ /* 0x0001e60000100800 */
[----:B------:R-:W-:Y:S01]  /*1740*/  IMAD.MOV R5, RZ, RZ, -R2 ;  /* 0x000000ffff057224 */ /* 0x000fe200078e0a02 */
[----:B------:R1:W-:Y:S01]  /*1750*/  STL [R1+0xfe4], R7 ;  /* 0x000fe40701007387 */ /* 0x0003e20000100800 */
[----:B---3--:R-:W-:-:S04]  /*1760*/  IMAD.HI.U32 R4, R9, R89, RZ ;  /* 0x0000005909047227 */ /* 0x008fc800078e00ff */
[----:B------:R-:W-:Y:S01]  /*1770*/  IMAD R2, R8, R5, R6 ;  /* 0x0000000508027224 */ /* 0x000fe200078e0206 */
[----:B------:R-:W-:Y:S01]  /*1780*/  IABS R6, R7 ;  /* 0x0000000700067213 */ /* 0x000fe20000000000 */
[C---:B------:R-:W-:Y:S02]  /*1790*/  VIADD R5, R0.reuse, 0x24 ;  /* 0x0000002400057836 */ /* 0x040fe40000000000 */
[----:B------:R-:W-:Y:S01]  /*17a0*/  IMAD.MOV R4, RZ, RZ, -R4 ;  /* 0x000000ffff047224 */ /* 0x000fe200078e0a04 */
[----:B------:R2:W-:Y:S01]  /*17b0*/  STL [R1+0x8], R2 ;  /* 0x0000080201007387 */ /* 0x0005e20000100800 */
[C---:B0-----:R-:W-:Y:S02]  /*17c0*/  VIADD R11, R0.reuse, 0x25 ;  /* 0x00000025000b7836 */ /* 0x041fe40000000000 */
[----:B-1----:R-:W-:Y:S01]  /*17d0*/  VIADD R7, R0, 0x26 ;  /* 0x0000002600077836 */ /* 0x002fe20000000000 */
[----:B------:R0:W-:Y:S01]  /*17e0*/  STL [R1+0x1074], R5 ;  /* 0x0010740501007387 */ /* 0x0001e20000100800 */
[C---:B------:R-:W-:Y:S01]  /*17f0*/  IMAD R88, R8.reuse, R3, R88 ;  /* 0x0000000308587224 */ /* 0x040fe200078e0258 */
[----:B------:R-:W-:Y:S01]  /*1800*/  IABS R12, R11 ;  /* 0x0000000b000c7213 */ /* 0x000fe20000000000 */
[----:B------:R-:W-:Y:S01]  /*1810*/  IMAD R89, R8, R4, R89 ;  /* 0x0000000408597224 */ /* 0x000fe200078e0259 */
[----:B------:R-:W-:Y:S01]  /*1820*/  STL [R1+0x1048], R11 ;  /* 0x0010480b01007387 */ /* 0x000fe20000100800 */
[----:B------:R-:W-:Y:S01]  /*1830*/  IMAD.HI.U32 R3, R9, R6, RZ ;  /* 0x0000000609037227 */ /* 0x000fe200078e00ff */
[----:B------:R-:W-:-:S02]  /*1840*/  IABS R13, R7 ;  /* 0x00000007000d7213 */ /* 0x000fc40000000000 */
[----:B------:R1:W-:Y:S01]  /*1850*/  STL [R1+0x108c], R7 ;  /* 0x00108c0701007387 */ /* 0x0003e20000100800 */
[----:B--2---:R-:W-:Y:S01]  /*1860*/  IMAD.HI.U32 R2, R9, R21, RZ ;  /* 0x0000001509027227 */ /* 0x004fe200078e00ff */
[----:B0-----:R-:W-:-:S03]  /*1870*/  IABS R5, R5 ;  /* 0x0000000500057213 */ /* 0x001fc60000000000 */
[----:B------:R-:W-:Y:S02]  /*1880*/  IMAD.MOV R4, RZ, RZ, -R2 ;  /* 0x000000ffff047224 */ /* 0x000fe400078e0a02 */
[----:B------:R-:W-:Y:S02]  /*1890*/  IMAD.MOV.U32 R2, RZ, RZ, R5 ;  /* 0x000000ffff027224 */ /* 0x000fe400078e0005 */
[----:B------:R-:W-:Y:S02]  /*18a0*/  IMAD R21, R8, R4, R21 ;  /* 0x0000000408157224 */ /* 0x000fe400078e0215 */
[----:B-1----:R-:W-:Y:S02]  /*18b0*/  IMAD.MOV R7, RZ, RZ, -R3 ;  /* 0x000000ffff077224 */ /* 0x002fe400078e0a03 */
[----:B------:R-:W-:Y:S02]  /*18c0*/  IMAD.MOV.U32 R4, RZ, RZ, R12 ;  /* 0x000000ffff047224 */ /* 0x000fe400078e000c */
[----:B------:R-:W-:-:S04]  /*18d0*/  IMAD.HI.U32 R5, R9, R2, RZ ;  /* 0x0000000209057227 */ /* 0x000fc800078e00ff */
[----:B------:R-:W-:Y:S02]  /*18e0*/  VIADD R12, R0, 0x27 ;  /* 0x00000027000c7836 */ /* 0x000fe40000000000 */
[----:B------:R-:W-:Y:S02]  /*18f0*/  IMAD R6, R8, R7, R6 ;  /* 0x0000000708067224 */ /* 0x000fe400078e0206 */
[----:B------:R-:W-:Y:S02]  /*1900*/  IMAD.MOV.U32 R3, RZ, RZ, R13 ;  /* 0x000000ffff037224 */ /* 0x000fe400078e000d */
[----:B------:R-:W-:Y:S01]  /*1910*/  IMAD.HI.U32 R7, R9, R4, RZ ;  /* 0x0000000409077227 */ /* 0x000fe200078e00ff */
[----:B------:R0:W-:Y:S03]  /*1920*/  STL [R1+0xc], R6 ;  /* 0x00000c0601007387 */ /* 0x0001e60000100800 */
[----:B------:R-:W-:Y:S01]  /*1930*/  IMAD.MOV R13, RZ, RZ, -R5 ;  /* 0x000000ffff0d7224 */ /* 0x000fe200078e0a05 */
[----:B------:R-:W-:Y:S01]  /*1940*/  IABS R5, R12 ;  /* 0x0000000c00057213 */ /* 0x000fe20000000000 */
[----:B------:R-:W-:Y:S01]  /*1950*/  IMAD.MOV R7, RZ, RZ, -R7 ;  /* 0x000000ffff077224 */ /* 0x000fe200078e0a07 */
[----:B------:R1:W-:Y:S01]  /*1960*/  STL [R1+0x1084], R12 ;  /* 0x0010840c01007387 */ /* 0x0003e20000100800 */
[----:B------:R-:W-:-:S02]  /*1970*/  VIADD R11, R0, 0x28 ;  /* 0x00000028000b7836 */ /* 0x000fc40000000000 */
[----:B------:R-:W-:Y:S02]  /*1980*/  VIADD R93, R0, 0xa9 ;  /* 0x000000a9005d7836 */ /* 0x000fe40000000000 */
[----:B0-----:R-:W-:Y:S01]  /*1990*/  IMAD.HI.U32 R6, R9, R3, RZ ;  /* 0x0000000309067227 */ /* 0x001fe200078e00ff */
[----:B------:R0:W-:Y:S01]  /*19a0*/  STL [R1+0x10e0], R11 ;  /* 0x0010e00b01007387 */ /* 0x0001e20000100800 */
[----:B------:R-:W-:Y:S02]  /*19b0*/  IABS R63, R11 ;  /* 0x0000000b003f7213 */ /* 0x000fe40000000000 */
[----:B------:R-:W-:Y:S01]  /*19c0*/  IMAD.MOV R6, RZ, RZ, -R6 ;  /* 0x000000ffff067224 */ /* 0x000fe200078e0a06 */
[----:B------:R-:W-:Y:S01]  /*19d0*/  IABS R53, R93 ;  /* 0x0000005d00357213 */ /* 0x000fe20000000000 */
[----:B-1----:R-:W-:Y:S02]  /*19e0*/  IMAD R12, R8, R13, R2 ;  /* 0x0000000d080c7224 */ /* 0x002fe400078e0202 */
[----:B------:R-:W-:-:S02]  /*19f0*/  IMAD.MOV.U32 R2, RZ, RZ, R5 ;  /* 0x000000ffff027224 */ /* 0x000fc400078e0005 */
[C---:B------:R-:W-:Y:S01]  /*1a00*/  IMAD R5, R8.reuse, R7, R4 ;  /* 0x0000000708057224 */ /* 0x040fe200078e0204 */
[----:B------:R1:W-:Y:S01]  /*1a10*/  STL [R1+0x14], R12 ;  /* 0x0000140c01007387 */ /* 0x0003e20000100800 */
[----:B------:R-:W-:Y:S02]  /*1a20*/  IMAD R3, R8, R6, R3 ;  /* 0x0000000608037224 */ /* 0x000fe400078e0203 */
[C---:B------:R-:W-:Y:S01]  /*1a30*/  VIADD R4, R0.reuse, 0x29 ;  /* 0x0000002900047836 */ /* 0x040fe20000000000 */
[----:B------:R2:W-:Y:S01]  /*1a40*/  STL [R1+0x10], R5 ;  /* 0x0000100501007387 */ /* 0x0005e20000100800 */
[C---:B0-----:R-:W-:Y:S02]  /*1a50*/  VIADD R11, R0.reuse, 0x2a ;  /* 0x0000002a000b7836 */ /* 0x041fe40000000000 */
[C---:B------:R-:W-:Y:S01]  /*1a60*/  VIADD R7, R0.reuse, 0x2b ;  /* 0x0000002b00077836 */ /* 0x040fe20000000000 */
[----:B------:R0:W-:Y:S01]  /*1a70*/  STL [R1+0x18], R3 ;  /* 0x0000180301007387 */ /* 0x0001e20000100800 */
[----:B------:R-:W-:Y:S01]  /*1a80*/  IABS R64, R4 ;  /* 0x0000000400407213 */ /* 0x000fe20000000000 */
[C---:B------:R-:W-:Y:S01]  /*1a90*/  VIADD R6, R0.reuse, 0x2c ;  /* 0x0000002c00067836 */ /* 0x040fe20000000000 */
[----:B------:R-:W-:Y:S01]  /*1aa0*/  IABS R20, R11 ;  /* 0x0000000b00147213 */ /* 0x000fe20000000000 */
[----:B------:R3:W-:Y:S01]  /*1ab0*/  STL [R1+0x10d8], R4 ;  /* 0x0010d80401007387 */ /* 0x0007e20000100800 */
[----:B-1----:R-:W-:-:S02]  /*1ac0*/  VIADD R12, R0, 0x2f ;  /* 0x0000002f000c7836 */ /* 0x002fc40000000000 */
[C---:B--2---:R-:W-:Y:S01]  /*1ad0*/  IMAD.HI.U32 R5, R9.reuse, R2, RZ ;  /* 0x0000000209057227 */ /* 0x044fe200078e00ff */
[----:B------:R-:W-:Y:S01]  /*1ae0*/  STL [R1+0x1128], R11 ;  /* 0x0011280b01007387 */ /* 0x000fe20000100800 */
[----:B0-----:R-:W-:Y:S02]  /*1af0*/  IABS R3, R7 ;  /* 0x0000000700037213 */ /* 0x001fe40000000000 */
[----:B------:R-:W-:Y:S01]  /*1b00*/  IMAD.MOV R5, RZ, RZ, -R5 ;  /* 0x000000ffff057224 */ /* 0x000fe200078e0a05 */
[----:B------:R-:W-:Y:S01]  /*1b10*/  STL [R1+0x1124], R7 ;  /* 0x0011240701007387 */ /* 0x000fe20000100800 */
[----:B------:R-:W-:Y:S02]  /*1b20*/  VIADD R13, R0, 0x36 ;  /* 0x00000036000d7836 */ /* 0x000fe40000000000 */
[----:B------:R-:W-:Y:S02]  /*1b30*/  IMAD R2, R8, R5, R2 ;  /* 0x0000000508027224 */ /* 0x000fe400078e0202 */
[----:B---3--:R-:W-:-:S03]  /*1b40*/  IMAD.HI.U32 R4, R9, R63, RZ ;  /* 0x0000003f09047227 */ /* 0x008fc600078e00ff */
[----:B------:R0:W-:Y:S01]  /*1b50*/  STL [R1+0x1c], R2 ;  /* 0x00001c0201007387 */ /* 0x0001e20000100800 */
[----:B------:R-:W-:Y:S02]  /*1b60*/  IMAD.MOV R4, RZ, RZ, -R4 ;  /* 0x000000ffff047224 */ /* 0x000fe400078e0a04 */
[C---:B------:R-:W-:Y:S01]  /*1b70*/  IMAD.HI.U32 R5, R9.reuse, R20, RZ ;  /* 0x0000001409057227 */ /* 0x040fe200078e00ff */
[----:B------:R1:W-:Y:S03]  /*1b80*/  STL [R1+0x1104], R6 ;  /* 0x0011040601007387 */ /* 0x0003e60000100800 */
[----:B------:R-:W-:Y:S02]  /*1b90*/  IMAD R63, R8, R4, R63 ;  /* 0x00000004083f7224 */ /* 0x000fe400078e023f */
[----:B------:R-:W-:-:S04]  /*1ba0*/  IMAD.HI.U32 R4, R9, R3, RZ ;  /* 0x0000000309047227 */ /* 0x000fc800078e00ff */
[----:B0-----:R-:W-:Y:S01]  /*1bb0*/  IMAD.HI.U32 R2, R9, R64, RZ ;  /* 0x0000004009027227 */ /* 0x001fe200078e00ff */
[----:B-1----:R-:W-:-:S03]  /*1bc0*/  IABS R6, R6 ;  /* 0x0000000600067213 */ /* 0x002fc60000000000 */
[----:B------:R-:W-:Y:S02]  /*1bd0*/  IMAD.MOV R2, RZ, RZ, -R2 ;  /* 0x000000ffff027224 */ /* 0x000fe400078e0a02 */
[----:B------:R-:W-:Y:S02]  /*1be0*/  VIADD R7, R0, 0x2d ;  /* 0x0000002d00077836 */ /* 0x000fe40000000000 */
[----:B------:R-:W-:Y:S02]  /*1bf0*/  IMAD.MOV R5, RZ, RZ, -R5 ;  /* 0x000000ffff057224 */ /* 0x000fe400078e0a05 */
[----:B------:R-:W-:Y:S01]  /*1c00*/  IMAD.MOV R4, RZ, RZ, -R4 ;  /* 0x000000ffff047224 */ /* 0x000fe200078e0a04 */
[----:B------:R0:W-:Y:S01]  /*1c10*/  STL [R1+0x1100], R7 ;  /* 0x0011000701007387 */ /* 0x0001e20000100800 */
[C---:B------:R-:W-:Y:S01]  /*1c20*/  IMAD R64, R8.reuse, R2, R64 ;  /* 0x0000000208407224 */ /* 0x040fe200078e0240 */
[----:B------:R-:W-:Y:S01]  /*1c30*/  IABS R2, R7 ;  /* 0x0000000700027213 */ /* 0x000fe20000000000 */
[----:B------:R-:W-:-:S02]  /*1c40*/  IMAD R20, R8, R5, R20 ;  /* 0x0000000508147224 */ /* 0x000fc400078e0214 */
[----:B------:R-:W-:Y:S02]  /*1c50*/  IMAD R3, R8, R4, R3 ;  /* 0x0000000408037224 */ /* 0x000fe400078e0203 */
[C---:B------:R-:W-:Y:S02]  /*1c60*/  VIADD R5, R0.reuse, 0x2e ;  /* 0x0000002e00057836 */ /* 0x040fe40000000000 */
[C---:B------:R-:W-:Y:S01]  /*1c70*/  IMAD.HI.U32 R4, R9.reuse, R2, RZ ;  /* 0x0000000209047227 */ /* 0x040fe200078e00ff */
[----:B------:R1:W-:Y:S03]  /*1c80*/  STL [R1+0x20], R3 ;  /* 0x0000200301007387 */ /* 0x0003e60000100800 */
[----:B0-----:R-:W-:Y:S01]  /*1c90*/  IMAD.HI.U32 R7, R9, R6, RZ ;  /* 0x0000000609077227 */ /* 0x001fe200078e00ff */
[----:B------:R0:W-:Y:S03]  /*1ca0*/  STL [R1+0x10d4], R5 ;  /* 0x0010d40501007387 */ /* 0x0001e60000100800 */
[----:B------:R-:W-:Y:S01]  /*1cb0*/  IMAD.MOV R7, RZ, RZ, -R7 ;  /* 0x000000ffff077224 */ /* 0x000fe200078e0a07 */
[----:B------:R-:W-:Y:S01]  /*1cc0*/  STL [R1+0x10d0], R12 ;  /* 0x0010d00c01007387 */ /* 0x000fe20000100800 */
[----:B------:R-:W-:Y:S01]  /*1cd0*/  VIADD R11, R0, 0x30 ;  /* 0x00000030000b7836 */ /* 0x000fe20000000000 */
[----:B-1----:R-:W-:Y:S01]  /*1ce0*/  IABS R3, R12 ;  /* 0x0000000c00037213 */ /* 0x002fe20000000000 */
[----:B------:R-:W-:-:S02]  /*1cf0*/  IMAD R6, R8, R7, R6 ;  /* 0x0000000708067224 */ /* 0x000fc400078e0206 */
[----:B------:R-:W-:Y:S01]  /*1d00*/  IMAD.MOV R4, RZ, RZ, -R4 ;  /* 0x000000ffff047224 */ /* 0x000fe200078e0a04 */
[----:B0-----:R-:W-:Y:S01]  /*1d10*/  IABS R5, R5 ;  /* 0x0000000500057213 */ /* 0x001fe20000000000 */
[----:B------:R0:W-:Y:S01]  /*1d20*/  STL [R1+0x10f0], R11 ;  /* 0x0010f00b01007387 */ /* 0x0001e20000100800 */
[----:B------:R-:W-:Y:S01]  /*1d30*/  IABS R65, R11 ;  /* 0x0000000b00417213 */ /* 0x000fe20000000000 */
[----:B------:R-:W-:Y:S02]  /*1d40*/  IMAD R2, R8, R4, R2 ;  /* 0x0000000408027224 */ /* 0x000fe400078e0202 */
[----:B------:R1:W-:Y:S01]  /*1d50*/  STL [R1+0x24], R6 ;  /* 0x0000240601007387 */ /* 0x0003e20000100800 */
[----:B------:R-:W-:-:S03]  /*1d60*/  IMAD.HI.U32 R4, R9, R3, RZ ;  /* 0x0000000309047227 */ /* 0x000fc600078e00ff */
[----:B------:R-:W-:Y:S01]  /*1d70*/  STL [R1+0x28], R2 ;  /* 0x0000280201007387 */ /* 0x000fe20000100800 */
[----:B------:R-:W-:Y:S02]  /*1d80*/  IMAD.MOV R4, RZ, RZ, -R4 ;  /* 0x000000ffff047224 */ /* 0x000fe400078e0a04 */
[C---:B0-----:R-:W-:Y:S02]  /*1d90*/  VIADD R11, R0.reuse, 0x31 ;  /* 0x00000031000b7836 */ /* 0x041fe40000000000 */
[----:B------:R-:W-:Y:S02]  /*1da0*/  VIADD R7, R0, 0x32 ;  /* 0x0000003200077836 */ /* 0x000fe40000000000 */
[----:B-1----:R-:W-:Y:S01]  /*1db0*/  IMAD.HI.U32 R6, R9, R5, RZ ;  /* 0x0000000509067227 */ /* 0x002fe200078e00ff */
[----:B------:R0:W-:Y:S01]  /*1dc0*/  STL [R1+0x10b8], R11 ;  /* 0x0010b80b01007387 */ /* 0x0001e20000100800 */
[----:B------:R-:W-:Y:S02]  /*1dd0*/  IABS R66, R11 ;  /* 0x0000000b00427213 */ /* 0x000fe40000000000 */
[----:B------:R-:W-:Y:S01]  /*1de0*/  IMAD.MOV R6, RZ, RZ, -R6 ;  /* 0x000000ffff067224 */ /* 0x000fe200078e0a06 */
[----:B------:R1:W-:Y:S01]  /*1df0*/  STL [R1+0x10c0], R7 ;  /* 0x0010c00701007387 */ /* 0x0003e20000100800 */
[C---:B------:R-:W-:Y:S01]  /*1e00*/  IMAD R3, R8.reuse, R4, R3 ;  /* 0x0000000408037224 */ /* 0x040fe200078e0203 */
[----:B------:R-:W-:Y:S01]  /*1e10*/  IABS R19, R7 ;  /* 0x0000000700137213 */ /* 0x000fe20000000000 */
[----:B------:R-:W-:-:S02]  /*1e20*/  IMAD R5, R8, R6, R5 ;  /* 0x0000000608057224 */ /* 0x000fc400078e0205 */
[C---:B------:R-:W-:Y:S02]  /*1e30*/  VIADD R6, R0.reuse, 0x34 ;  /* 0x0000003400067836 */ /* 0x040fe40000000000 */
[----:B0-----:R-:W-:Y:S01]  /*1e40*/  VIADD R11, R0, 0x33 ;  /* 0x00000033000b7836 */ /* 0x001fe20000000000 */
[----:B------:R0:W-:Y:S01]  /*1e50*/  STL [R1+0x2c], R5 ;  /* 0x00002c0501007387 */ /* 0x0001e20000100800 */
[----:B------:R-:W-:-:S03]  /*1e60*/  IMAD.HI.U32 R2, R9, R65, RZ ;  /* 0x0000004109027227 */ /* 0x000fc600078e00ff */
[----:B------:R2:W-:Y:S01]  /*1e70*/  STL [R1+0x40], R3 ;  /* 0x0000400301007387 */ /* 0x0005e20000100800 */
[----:B------:R-:W-:Y:S01]  /*1e80*/  IMAD.MOV R2, RZ, RZ, -R2 ;  /* 0x000000ffff027224 */ /* 0x000fe200078e0a02 */
[----:B------:R-:W-:Y:S01]  /*1e90*/  IABS R4, R11 ;  /* 0x0000000b00047213 */ /* 0x000fe20000000000 */
[----:B-1----:R-:W-:Y:S01]  /*1ea0*/  VIADD R7, R0, 0x35 ;  /* 0x0000003500077836 */ /* 0x002fe20000000000 */
[----:B------:R-:W-:Y:S01]  /*1eb0*/  STL [R1+0x1080], R11 ;  /* 0x0010800b01007387 */ /* 0x000fe20000100800 */
[----:B------:R-:W-:Y:S02]  /*1ec0*/  IMAD R65, R8, R2, R65 ;  /* 0x0000000208417224 */ /* 0x000fe400078e0241 */
[C---:B0-----:R-:W-:Y:S01]  /*1ed0*/  IMAD.HI.U32 R5, R9.reuse, R66, RZ ;  /* 0x0000004209057227 */ /* 0x041fe200078e00ff */
[----:B------:R0:W-:Y:S01]  /*1ee0*/  STL [R1+0x1098], R6 ;  /* 0x0010980601007387 */ /* 0x0001e20000100800 */
[----:B------:R-:W-:Y:S02]  /*1ef0*/  IABS R2, R7 ;  /* 0x0000000700027213 */ /* 0x000fe40000000000 */
[C---:B------:R-:W-:Y:S01]  /*1f00*/  IMAD.HI.U32 R12, R9.reuse, R4, RZ ;  /* 0x00000004090c7227 */ /* 0x040fe200078e00ff */
[----:B------:R1:W-:Y:S03]  /*1f10*/  STL [R1+0x1094], R7 ;  /* 0x0010940701007387 */ /* 0x0003e60000100800 */
[----:B--2---:R-:W-:Y:S01]  /*1f20*/  IMAD.HI.U32 R3, R9, R19, RZ ;  /* 0x0000001309037227 */ /* 0x004fe200078e00ff */
[----:B------:R-:W-:Y:S01]  /*1f30*/  STL [R1+0x106c], R13 ;  /* 0x00106c0d01007387 */ /* 0x000fe20000100800 */
[----:B0-----:R-:W-:-:S02]  /*1f40*/  IABS R6, R6 ;  /* 0x0000000600067213 */ /* 0x001fc40000000000 */
[----:B------:R-:W-:Y:S02]  /*1f50*/  IMAD.MOV R5, RZ, RZ, -R5 ;  /* 0x000000ffff057224 */ /* 0x000fe400078e0a05 */
[----:B------:R-:W-:Y:S02]  /*1f60*/  IMAD.MOV R12, RZ, RZ, -R12 ;  /* 0x000000ffff0c7224 */ /* 0x000fe400078e0a0c */
[----:B-1----:R-:W-:-:S04]  /*1f70*/  IMAD.HI.U32 R7, R9, R6, RZ ;  /* 0x0000000609077227 */ /* 0x002fc800078e00ff */
[----:B------:R-:W-:Y:S02]  /*1f80*/  IMAD.MOV R3, RZ, RZ, -R3 ;  /* 0x000000ffff037224 */ /* 0x000fe400078e0a03 */
[----:B------:R-:W-:Y:S02]  /*1f90*/  IMAD.MOV R7, RZ, RZ, -R7 ;  /* 0x000000ffff077224 */ /* 0x000fe400078e0a07 */
[----:B------:R-:W-:Y:S02]  /*1fa0*/  IMAD R66, R8, R5, R66 ;  /* 0x0000000508427224 */ /* 0x000fe400078e0242 */
[----:B------:R-:W-:Y:S02]  /*1fb0*/  VIADD R11, R0, 0x37 ;  /* 0x00000037000b7836 */ /* 0x000fe40000000000 */
[----:B------:R-:W-:-:S03]  /*1fc0*/  IMAD.HI.U32 R5, R9, R2, RZ ;  /* 0x0000000209057227 */ /* 0x000fc600078e00ff */
[----:B------:R-:W-:Y:S01]  /*1fd0*/  STL [R1+0x1064], R11 ;  /* 0x0010640b01007387 */ /* 0x000fe20000100800 */
[C---:B------:R-:W-:Y:S01]  /*1fe0*/  IMAD R12, R8.reuse, R12, R4 ;  /* 0x0000000c080c7224 */ /* 0x040fe200078e0204 */
[----:B------:R-:W-:Y:S01]  /*1ff0*/  IABS R4, R11 ;  /* 0x0000000b00047213 */ /* 0x000fe20000000000 */
[C---:B------:R-:W-:Y:S01]  /*2000*/  IMAD R19, R8.reuse, R3, R19 ;  /* 0x0000000308137224 */ /* 0x040fe200078e0213 */
[----:B------:R-:W-:Y:S01]  /*2010*/  IABS R3, R13 ;  /* 0x0000000d00037213 */ /* 0x000fe20000000000 */
[----:B------:R-:W-:Y:S01]  /*2020*/  IMAD R6, R8, R7, R6 ;  /* 0x0000000708067224 */ /* 0x000fe200078e0206 */
[----:B------:R0:W-:Y:S01]  /*2030*/  STL [R1+0x30], R12 ;  /* 0x0000300c01007387 */ /* 0x0001e20000100800 */
[----:B------:R-:W-:Y:S02]  /*2040*/  IMAD.MOV R5, RZ, RZ, -R5 ;  /* 0x000000ffff057224 */ /* 0x000fe400078e0a05 */
[----:B------:R-:W-:Y:S01]  /*2050*/  VIADD R7, R0, 0x3a ;  /* 0x0000003a00077836 */ /* 0x000fe20000000000 */
[----:B------:R1:W-:Y:S01]  /*2060*/  STL [R1+0x44], R6 ;  /* 0x0000440601007387 */ /* 0x0003e20000100800 */
[----:B------:R-:W-:-:S02]  /*2070*/  IMAD R2, R8, R5, R2 ;  /* 0x0000000508027224 */ /* 0x000fc400078e0202 */
[----:B------:R-:W-:-:S03]  /*2080*/  IMAD.HI.U32 R5, R9, R4, RZ ;  /* 0x0000000409057227 */ /* 0x000fc600078e00ff */
[----:B------:R2:W-:Y:S01]  /*2090*/  STL [R1+0x54], R2 ;  /* 0x0000540201007387 */ /* 0x0005e20000100800 */
[C---:B0-----:R-:W-:Y:S02]  /*20a0*/  VIADD R12, R0.reuse, 0x38 ;  /* 0x00000038000c7836 */ /* 0x041fe40000000000 */
[----:B------:R-:W-:Y:S02]  /*20b0*/  VIADD R11, R0, 0x39 ;  /* 0x00000039000b7836 */ /* 0x000fe40000000000 */
[----:B-1----:R-:W-:Y:S01]  /*20c0*/  IMAD.HI.U32 R6, R9, R3, RZ ;  /* 0x0000000309067227 */ /* 0x002fe200078e00ff */
[----:B------:R-:W-:Y:S01]  /*20d0*/  STL [R1+0x1044], R12 ;  /* 0x0010440c01007387 */ /* 0x000fe20000100800 */
[----:B------:R-:W-:Y:S02]  /*20e0*/  IABS R67, R12 ;  /* 0x0000000c00437213 */ /* 0x000fe40000000000 */
[----:B------:R-:W-:Y:S01]  /*20f0*/  IMAD.MOV R6, RZ, RZ, -R6 ;  /* 0x000000ffff067224 */ /* 0x000fe200078e0a06 */
[----:B------:R-:W-:Y:S01]  /*2100*/  IABS R68, R11 ;  /* 0x0000000b00447213 */ /* 0x000fe20000000000 */
[----:B------:R-:W-:Y:S01]  /*2110*/  IMAD.MOV R5, RZ, RZ, -R5 ;  /* 0x000000ffff057224 */ /* 0x000fe200078e0a05 */
[----:B--2---:R-:W-:Y:S01]  /*2120*/  IABS R2, R7 ;  /* 0x0000000700027213 */ /* 0x004fe20000000000 */
[C---:B------:R-:W-:Y:S01]  /*2130*/  IMAD R3, R8.reuse, R6, R3 ;  /* 0x0000000608037224 */ /* 0x040fe200078e0203 */
[----:B------:R-:W-:Y:S01]  /*2140*/  STL [R1+0x103c], R11 ;  /* 0x00103c0b01007387 */ /* 0x000fe20000100800 */
[----:B------:R-:W-:-:S02]  /*2150*/  IMAD R4, R8, R5, R4 ;  /* 0x0000000508047224 */ /* 0x000fc400078e0204 */
[----:B------:R-:W-:Y:S01]  /*2160*/  IMAD.HI.U32 R5, R9, R68, RZ ;  /* 0x0000004409057227 */ /* 0x000fe200078e00ff */
[----:B------:R0:W-:Y:S03]  /*2170*/  STL [R1+0x1054], R7 ;  /* 0x0010540701007387 */ /* 0x0001e60000100800 */
[----:B------:R-:W-:Y:S01]  /*2180*/  IMAD.MOV R5, RZ, RZ, -R5 ;  /* 0x000000ffff057224 */ /* 0x000fe200078e0a05 */
[----:B------:R1:W-:Y:S01]  /*2190*/  STL [R1+0x5c], R3 ;  /* 0x00005c0301007387 */ /* 0x0003e20000100800 */
[----:B------:R-:W-:Y:S02]  /*21a0*/  VIADD R6, R0, 0x3c ;  /* 0x0000003c00067836 */ /* 0x000fe40000000000 */
[----:B------:R-:W-:Y:S01]  /*21b0*/  IMAD R68, R8, R5, R68 ;  /* 0x0000000508447224 */ /* 0x000fe200078e0244 */
[----:B------:R2:W-:Y:S01]  /*21c0*/  STL [R1+0x8c], R4 ;  /* 0x00008c0401007387 */ /* 0x0005e20000100800 */
[----:B------:R-:W-:-:S02]  /*21d0*/  VIADD R5, R0, 0x3d ;  /* 0x0000003d00057836 */ /* 0x000fc40000000000 */
[C---:B0-----:R-:W-:Y:S02]  /*21e0*/  VIADD R7, R0.reuse, 0x3b ;  /* 0x0000003b00077836 */ /* 0x041fe40000000000 */
[----:B------:R-:W-:Y:S02]  /*21f0*/  VIADD R13, R0, 0x3e ;  /* 0x0000003e000d7836 */ /* 0x000fe40000000000 */
[C---:B-1----:R-:W-:Y:S01]  /*2200*/  IMAD.HI.U32 R3, R9.reuse, R67, RZ ;  /* 0x0000004309037227 */ /* 0x042fe200078e00ff */
[----:B------:R0:W-:Y:S03]  /*2210*/  STL [R1+0x100c], R7 ;  /* 0x00100c0701007387 */ /* 0x0001e60000100800 */
[----:B--2---:R-:W-:Y:S01]  /*2220*/  IMAD.HI.U32 R4, R9, R2, RZ ;  /* 0x0000000209047227 */ /* 0x004fe200078e00ff */
[----:B------:R1:W-:Y:S03]  /*2230*/  STL [R1+0x1014], R6 ;  /* 0x0010140601007387 */ /* 0x0003e60000100800 */
[----:B------:R-:W-:-:S02]  /*2240*/  IMAD.MOV R4, RZ, RZ, -R4 ;  /* 0x000000ffff047224 */ /* 0x000fc400078e0a04 */
[----:B------:R-:W-:Y:S01]  /*2250*/  IMAD.MOV R3, RZ, RZ, -R3 ;  /* 0x000000ffff037224 */ /* 0x000fe200078e0a03 */
[----:B0-----:R-:W-:Y:S01]  /*2260*/  IABS R7, R7 ;  /* 0x0000000700077213 */ /* 0x001fe20000000000 */
[C---:B------:R-:W-:Y:S01]  /*2270*/  IMAD R2, R8.reuse, R4, R2 ;  /* 0x0000000408027224 */ /* 0x040fe200078e0202 */
[----:B------:R-:W-:Y:S01]  /*2280*/  IABS R4, R13 ;  /* 0x0000000d00047213 */ /* 0x000fe20000000000 */
[----:B------:R-:W-:Y:S01]  /*2290*/  IMAD R67, R8, R3, R67 ;  /* 0x0000000308437224 */ /* 0x000fe200078e0243 */
[----:B------:R-:W-:Y:S01]  /*22a0*/  IABS R3, R6 ;  /* 0x0000000600037213 */ /* 0x000fe20000000000 */
[----:B------:R-:W-:Y:S01]  /*22b0*/  IMAD.HI.U32 R12, R9, R7, RZ ;  /* 0x00000007090c7227 */ /* 0x000fe200078e00ff */
[----:B------:R0:W-:Y:S01]  /*22c0*/  STL [R1+0x90], R2 ;  /* 0x0000900201007387 */ /* 0x0001e20000100800 */
[----:B-1----:R-:W-:Y:S02]  /*22d0*/  IABS R6, R5 ;  /* 0x0000000500067213 */ /* 0x002fe40000000000 */
[----:B------:R-:W-:Y:S01]  /*22e0*/  IMAD.MOV R12, RZ, RZ, -R12 ;  /* 0x000000ffff0c7224 */ /* 0x000fe200078e0a0c */
[----:B------:R1:W-:Y:S01]  /*22f0*/  STL [R1+0xfe0], R5 ;  /* 0x000fe00501007387 */ /* 0x0003e20000100800 */
[----:B------:R-:W-:-:S02]  /*2300*/  VIADD R11, R0, 0x3f ;  /* 0x0000003f000b7836 */ /* 0x000fc40000000000 */
[----:B------:R-:W-:Y:S01]  /*2310*/  IMAD R7, R8, R12, R7 ;  /* 0x0000000c08077224 */ /* 0x000fe200078e0207 */
[----:B------:R2:W-:Y:S01]  /*2320*/  STL [R1+0xffc], R13 ;  /* 0x000ffc0d01007387 */ /* 0x0005e20000100800 */
[C---:B------:R-:W-:Y:S01]  /*2330*/  VIADD R12, R0.reuse, 0x40 ;  /* 0x00000040000c7836 */ /* 0x040fe20000000000 */
[----:B0-----:R-:W-:Y:S01]  /*2340*/  IABS R2, R11 ;  /* 0x0000000b00027213 */ /* 0x001fe20000000000 */
[C---:B------:R-:W-:Y:S01]  /*2350*/  VIADD R36, R0.reuse, 0xb0 ;  /* 0x000000b000247836 */ /* 0x040fe20000000000 */
[----:B------:R-:W-:Y:S01]  /*2360*/  STL [R1+0xff8], R11 ;  /* 0x000ff80b01007387 */ /* 0x000fe20000100800 */
[----:B------:R-:W-:Y:S01]  /*2370*/  VIADD R35, R0, 0xb1 ;  /* 0x000000b100237836 */ /* 0x000fe20000000000 */
[----:B------:R-:W-:Y:S01]  /*2380*/  IABS R69, R12 ;  /* 0x0000000c00457213 */ /* 0x000fe20000000000 */
[----:B-1----:R-:W-:Y:S01]  /*2390*/  IMAD.HI.U32 R5, R9, R3, RZ ;  /* 0x0000000309057227 */ /* 0x002fe200078e00ff */
[----:B------:R0:W-:Y:S01]  /*23a0*/  STL [R1+0xb0], R7 ;  /* 0x0000b00701007387 */ /* 0x0001e20000100800 */
[----:B------:R-:W-:-:S02]  /*23b0*/  IABS R54, R36 ;  /* 0x0000002400367213 */ /* 0x000fc40000000000 */
[----:B------:R-:W-:Y:S01]  /*23c0*/  IMAD.MOV R5, RZ, RZ, -R5 ;  /* 0x000000ffff057224 */ /* 0x000fe200078e0a05 */
[----:B------:R-:W-:Y:S01]  /*23d0*/  IABS R55, R35 ;  /* 0x0000002300377213 */ /* 0x000fe20000000000 */
[----:B--2---:R-:W-:Y:S02]  /*23e0*/  VIADD R13, R0, 0x45 ;  /* 0x00000045000d7836 */ /* 0x004fe40000000000 */
[----:B------:R-:W-:Y:S02]  /*23f0*/  IMAD R3, R8, R5, R3 ;  /* 0x0000000508037224 */ /* 0x000fe400078e0203 */
[----:B------:R-:W-:-:S03]  /*2400*/  IMAD.HI.U32 R5, R9, R4, RZ ;  /* 0x0000000409057227 */ /* 0x000fc600078e00ff */
[----:B------:R1:W-:Y:S01]  /*2410*/  STL [R1+0xb4], R3 ;  /* 0x0000b40301007387 */ /* 0x0003e20000100800 */
[----:B0-----:R-:W-:-:S03]  /*2420*/  IMAD.HI.U32 R7, R9, R6, RZ ;  /* 0x0000000609077227 */ /* 0x001fc600078e00ff */
[----:B------:R-:W-:Y:S01]  /*2430*/  STL [R1+0xfd8], R12 ;  /* 0x000fd80c01007387 */ /* 0x000fe20000100800 */
[----:B------:R-:W-:Y:S02]  /*2440*/  IMAD.MOV R7, RZ, RZ, -R7 ;  /* 0x000000ffff077224 */ /* 0x000fe400078e0a07 */
[----:B------:R-:W-:Y:S02]  /*2450*/  VIADD R11, R0, 0x41 ;  /* 0x00000041000b7836 */ /* 0x000fe40000000000 */
[----:B------:R-:W-:Y:S02]  /*2460*/  IMAD.MOV R5, RZ, RZ, -R5 ;  /* 0x000000ffff057224 */ /* 0x000fe400078e0a05 */
[----:B-1----:R-:W-:Y:S01]  /*2470*/  IMAD.HI.U32 R3, R9, R2, RZ ;  /* 0x0000000209037227 */ /* 0x002fe200078e00ff */
[----:B------:R0:W-:Y:S01]  /*2480*/  STL [R1+0xfdc], R11 ;  /* 0x000fdc0b01007387 */ /* 0x0001e20000100800 */
[----:B------:R-:W-:Y:S02]  /*2490*/  IABS R70, R11 ;  /* 0x0000000b00467213 */ /* 0x000fe40000000000 */
[----:B------:R-:W-:-:S02]  /*24a0*/  IMAD.MOV R3, RZ, RZ, -R3 ;  /* 0x000000ffff037224 */ /* 0x000fc400078e0a03 */
[C---:B------:R-:W-:Y:S02]  /*24b0*/  IMAD R6, R8.reuse, R7, R6 ;  /* 0x0000000708067224 */ /* 0x040fe400078e0206 */
[C---:B------:R-:W-:Y:S02]  /*24c0*/  IMAD R5, R8.reuse, R5, R4 ;  /* 0x0000000508057224 */ /* 0x040fe400078e0204 */
[----:B------:R-:W-:Y:S01]  /*24d0*/  IMAD R2, R8, R3, R2 ;  /* 0x0000000308027224 */ /* 0x000fe200078e0202 */
[----:B------:R1:W-:Y:S01]  /*24e0*/  STL [R1+0xd4], R6 ;  /* 0x0000d40601007387 */ /* 0x0003e20000100800 */
[C---:B------:R-:W-:Y:S02]  /*24f0*/  VIADD R4, R0.reuse, 0x42 ;  /* 0x0000004200047836 */ /* 0x040fe40000000000 */
[C---:B------:R-:W-:Y:S01]  /*2500*/  VIADD R7, R0.reuse, 0x44 ;  /* 0x0000004400077836 */ /* 0x040fe20000000000 */
[----:B------:R2:W-:Y:S01]  /*2510*/  STL [R1+0xe0], R5 ;  /* 0x0000e00501007387 */ /* 0x0005e20000100800 */
[----:B0-----:R-:W-:-:S02]  /*2520*/  VIADD R11, R0, 0x46 ;  /* 0x00000046000b7836 */ /* 0x001fc40000000000 */
[C---:B------:R-:W-:Y:S01]  /*2530*/  VIADD R34, R0.reuse, 0xb8 ;  /* 0x000000b800227836 */ /* 0x040fe20000000000 */
[----:B------:R0:W-:Y:S01]  /*2540*/  STL [R1+0x108], R2 ;  /* 0x0001080201007387 */ /* 0x0001e20000100800 */
[----:B------:R-:W-:Y:S01]  /*2550*/  IABS R3, R7 ;  /* 0x0000000700037213 */ /* 0x000fe20000000000 */
[C---:B-1----:R-:W-:Y:S02]  /*2560*/  VIADD R6, R0.reuse, 0x43 ;  /* 0x0000004300067836 */ /* 0x042fe40000000000 */
[----:B------:R1:W-:Y:S01]  /*2570*/  STL [R1+0xfc4], R4 ;  /* 0x000fc40401007387 */ /* 0x0003e20000100800 */
[----:B------:R-:W-:Y:S01]  /*2580*/  VIADD R33, R0, 0xb9 ;  /* 0x000000b900217836 */ /* 0x000fe20000000000 */
[----:B------:R-:W-:Y:S01]  /*2590*/  IABS R56, R34 ;  /* 0x0000002200387213 */ /* 0x000fe20000000000 */
[----:B--2---:R-:W-:Y:S01]  /*25a0*/  IMAD.HI.U32 R5, R9, R69, RZ ;  /* 0x0000004509057227 */ /* 0x004fe200078e00ff */
[----:B------:R2:W-:Y:S01]  /*25b0*/  STL [R1+0xfc0], R6 ;  /* 0x000fc00601007387 */ /* 0x0005e20000100800 */
[----:B0-----:R-:W-:-:S02]  /*25c0*/  IABS R2, R4 ;  /* 0x0000000400027213 */ /* 0x001fc40000000000 */
[----:B------:R-:W-:Y:S01]  /*25d0*/  IMAD.MOV R5, RZ, RZ, -R5 ;  /* 0x000000ffff057224 */ /* 0x000fe200078e0a05 */
[----:B------:R0:W-:Y:S01]  /*25e0*/  STL [R1+0x1020], R7 ;  /* 0x0010200701007387 */ /* 0x0001e20000100800 */
[----:B------:R-:W-:Y:S01]  /*25f0*/  IABS R57, R33 ;  /* 0x0000002100397213 */ /* 0x000fe20000000000 */
[C---:B-1----:R-:W-:Y:S02]  /*2600*/  IMAD.HI.U32 R4, R9.reuse, R70, RZ ;  /* 0x0000004609047227 */ /* 0x042fe400078e00ff */
[----:B------:R-:W-:Y:S01]  /*2610*/  STL [R1+0xff0], R13 ;  /* 0x000ff00d01007387 */ /* 0x000fe20000100800 */
[----:B--2---:R-:W-:Y:S01]  /*2620*/  IABS R6, R6 ;  /* 0x0000000600067213 */ /* 0x004fe20000000000 */
[C---:B------:R-:W-:Y:S02]  /*2630*/  IMAD.HI.U32 R12, R9.reuse, R2, RZ ;  /* 0x00000002090c7227 */ /* 0x040fe400078e00ff */
[----:B------:R1:W-:Y:S02]  /*2640*/  STL [R1+0xff4], R11 ;  /* 0x000ff40b01007387 */ /* 0x0003e40000100800 */
[----:B0-----:R-:W-:-:S04]  /*2650*/  IMAD.HI.U32 R7, R9, R6, RZ ;  /* 0x0000000609077227 */ /* 0x001fc800078e00ff */
[----:B------:R-:W-:Y:S02]  /*2660*/  IMAD.MOV R12, RZ, RZ, -R12 ;  /* 0x000000ffff0c7224 */ /* 0x000fe400078e0a0c */
[----:B------:R-:W-:Y:S02]  /*2670*/  IMAD.MOV R4, RZ, RZ, -R4 ;  /* 0x000000ffff047224 */ /* 0x000fe400078e0a04 */
[----:B------:R-:W-:Y:S02]  /*2680*/  IMAD.MOV R7, RZ, RZ, -R7 ;  /* 0x000000ffff077224 */ /* 0x000fe400078e0a07 */
[C---:B------:R-:W-:Y:S01]  /*2690*/  IMAD R12, R8.reuse, R12, R2 ;  /* 0x0000000c080c7224 */ /* 0x040fe200078e0202 */
[----:B------:R-:W-:Y:S01]  /*26a0*/  IABS R2, R11 ;  /* 0x0000000b00027213 */ /* 0x000fe20000000000 */
[C---:B------:R-:W-:Y:S01]  /*26b0*/  IMAD R69, R8.reuse, R5, R69 ;  /* 0x0000000508457224 */ /* 0x040fe200078e0245 */
[----:B------:R-:W-:Y:S01]  /*26c0*/  IABS R5, R13 ;  /* 0x0000000d00057213 */ /* 0x000fe20000000000 */
[C---:B------:R-:W-:Y:S01]  /*26d0*/  IMAD R70, R8.reuse, R4, R70 ;  /* 0x0000000408467224 */ /* 0x040fe200078e0246 */
[----:B------:R0:W-:Y:S01]  /*26e0*/  STL [R1+0x110], R12 ;  /* 0x0001100c01007387 */ /* 0x0001e20000100800 */
[----:B------:R-:W-:-:S02]  /*26f0*/  IMAD R6, R8, R7, R6 ;  /* 0x0000000708067224 */ /* 0x000fc400078e0206 */
[----:B------:R-:W-:-:S03]  /*2700*/  IMAD.HI.U32 R4, R9, R3, RZ ;  /* 0x0000000309047227 */ /* 0x000fc600078e00ff */
[----:B------:R2:W-:Y:S01]  /*2710*/  STL [R1+0x12c], R6 ;  /* 0x00012c0601007387 */ /* 0x0005e20000100800 */
[----:B------:R-:W-:Y:S02]  /*2720*/  IMAD.MOV R4, RZ, RZ, -R4 ;  /* 0x000000ffff047224 */ /* 0x000fe400078e0a04 */
[----:B-1----:R-:W-:Y:S02]  /*2730*/  VIADD R11, R0, 0x48 ;  /* 0x00000048000b7836 */ /* 0x002fe40000000000 */
[----:B------:R-:W-:Y:S02]  /*2740*/  IMAD R3, R8, R4, R3 ;  /* 0x0000000408037224 */ /* 0x000fe400078e0203 */
[C---:B0-----:R-:W-:Y:S01]  /*2750*/  VIADD R12, R0.reuse, 0x47 ;  /* 0x00000047000c7836 */ /* 0x041fe20000000000 */
[----:B------:R-:W-:Y:S01]  /*2760*/  IABS R71, R11 ;  /* 0x0000000b00477213 */ /* 0x000fe20000000000 */
[C---:B------:R-:W-:Y:S01]  /*2770*/  IMAD.HI.U32 R4, R9.reuse, R2, RZ ;  /* 0x0000000209047227 */ /* 0x040fe200078e00ff */
[----:B------:R0:W-:Y:S03]  /*2780*/  STL [R1+0x144], R3 ;  /* 0x0001440301007387 */ /* 0x0001e60000100800 */
[----:B--2---:R-:W-:Y:S01]  /*2790*/  IMAD.HI.U32 R6, R9, R5, RZ ;  /* 0x0000000509067227 */ /* 0x004fe200078e00ff */
[----:B------:R-:W-:Y:S03]  /*27a0*/  STL [R1+0xfcc], R12 ;  /* 0x000fcc0c01007387 */ /* 0x000fe60000100800 */
[----:B------:R-:W-:Y:S01]  /*27b0*/  IMAD.MOV R6, RZ, RZ, -R6 ;  /* 0x000000ffff067224 */ /* 0x000fe200078e0a06 */
[----:B------:R-:W-:Y:S01]  /*27c0*/  STL [R1+0xfc8], R11 ;  /* 0x000fc80b01007387 */ /* 0x000fe20000100800 */
[----:B------:R-:W-:Y:S01]  /*27d0*/  VIADD R7, R0, 0x49 ;  /* 0x0000004900077836 */ /* 0x000fe20000000000 */
[----:B0-----:R-:W-:Y:S01]  /*27e0*/  IABS R3, R12 ;  /* 0x0000000c00037213 */ /* 0x001fe20000000000 */
[----:B------:R-:W-:-:S02]  /*27f0*/  IMAD R5, R8, R6, R5 ;  /* 0x0000000608057224 */ /* 0x000fc400078e0205 */
[----:B------:R-:W-:Y:S01]  /*2800*/  IMAD.MOV R4, RZ, RZ, -R4 ;  /* 0x000000ffff047224 */ /* 0x000fe200078e0a04 */
[----:B------:R0:W-:Y:S01]  /*2810*/  STL [R1+0x1008], R7 ;  /* 0x0010080701007387 */ /* 0x0001e20000100800 */
[----:B------:R-:W-:Y:S01]  /*2820*/  VIADD R6, R0, 0x4a ;  /* 0x0000004a00067836 */ /* 0x000fe20000000000 */
[----:B------:R-:W-:Y:S01]  /*2830*/  IABS R72, R7 ;  /* 0x0000000700487213 */ /* 0x000fe20000000000 */
[----:B------:R-:W-:Y:S01]  /*2840*/  IMAD R2, R8, R4, R2 ;  /* 0x0000000408027224 */ /* 0x000fe200078e0202 */
[----:B------:R1:W-:Y:S01]  /*2850*/  STL [R1+0x160], R5 ;  /* 0x0001600501007387 */ /* 0x0003e20000100800 */
[----:B------:R-:W-:-:S03]  /*2860*/  IMAD.HI.U32 R4, R9, R71, RZ ;  /* 0x0000004709047227 */ /* 0x000fc600078e00ff */
[----:B------:R2:W-:Y:S01]  /*2870*/  STL [R1+0x164], R2 ;  /* 0x0001640201007387 */ /* 0x0005e20000100800 */
[----:B------:R-:W-:Y:S02]  /*2880*/  IMAD.MOV R4, RZ, RZ, -R4 ;  /* 0x000000ffff047224 */ /* 0x000fe400078e0a04 */
[----:B0-----:R-:W-:Y:S01]  /*2890*/  VIADD R7, R0, 0x4b ;  /* 0x0000004b00077836 */ /* 0x001fe20000000000 */
[----:B------:R0:W-:Y:S01]  /*28a0*/  STL [R1+0xfec], R6 ;  /* 0x000fec0601007387 */ /* 0x0001e20000100800 */
[----:B------:R-:W-:Y:S02]  /*28b0*/  IMAD R71, R8, R4, R71 ;  /* 0x0000000408477224 */ /* 0x000fe400078e0247 */
[----:B-1----:R-:W-:Y:S01]  /*28c0*/  IMAD.HI.U32 R5, R9, R3, RZ ;  /* 0x0000000309057227 */ /* 0x002fe200078e00ff */
[----:B------:R1:W-:Y:S03]  /*28d0*/  STL [R1+0xfe8], R7 ;  /* 0x000fe80701007387 */ /* 0x0003e60000100800 */
[----:B------:R-:W-:-:S02]  /*28e0*/  IMAD.MOV R5, RZ, RZ, -R5 ;  /* 0x000000ffff057224 */ /* 0x000fc400078e0a05 */
[----:B--2---:R-:W-:Y:S01]  /*28f0*/  IMAD.HI.U32 R2, R9, R72, RZ ;  /* 0x0000004809027227 */ /* 0x004fe200078e00ff */
[----:B0-----:R-:W-:-:S03]  /*2900*/  IABS R6, R6 ;  /* 0x0000000600067213 */ /* 0x001fc60000000000 */
[----:B------:R-:W-:Y:S01]  /*2910*/  IMAD R5, R8, R5, R3 ;  /* 0x0000000508057224 */ /* 0x000fe200078e0203 */
[----:B------:R-:W-:Y:S01]  /*2920*/  IABS R3, R7 ;  /* 0x0000000700037213 */ /* 0x000fe20000000000 */
[----:B------:R-:W-:-:S03]  /*2930*/  IMAD.HI.U32 R12, R9, R6, RZ ;  /* 0x00000006090c7227 */ /* 0x000fc600078e00ff */
[----:B------:R0:W-:Y:S01]  /*2940*/  STL [R1+0x18c], R5 ;  /* 0x00018c0501007387 */ /* 0x0001e20000100800 */
[C---:B-1----:R-:W-:Y:S02]  /*2950*/  VIADD R7, R0.reuse, 0x4c ;  /* 0x0000004c00077836 */ /* 0x042fe40000000000 */
[----:B------:R-:W-:Y:S02]  /*2960*/  IMAD.MOV R12, RZ, RZ, -R12 ;  /* 0x000000ffff0c7224 */ /* 0x000fe400078e0a0c */
[----:B------:R-:W-:Y:S01]  /*2970*/  IMAD.MOV R2, RZ, RZ, -R2 ;  /* 0x000000ffff027224 */ /* 0x000fe200078e0a02 */
[----:B------:R1:W-:Y:S01]  /*2980*/  STL [R1+0x102c], R7 ;  /* 0x00102c0701007387 */ /* 0x0003e20000100800 */
[----:B------:R-:W-:Y:S02]  /*2990*/  VIADD R11, R0, 0x4e ;  /* 0x0000004e000b7836 */ /* 0x000fe40000000000 */
[----:B------:R-:W-:-:S04]  /*29a0*/  IMAD.HI.U32 R4, R9, R3, RZ ;  /* 0x0000000309047227 */ /* 0x000fc800078e00ff */
[----:B0-----:R-:W-:Y:S02]  /*29b0*/  VIADD R5, R0, 0x4d ;  /* 0x0000004d00057836 */ /* 0x001fe40000000000 */
[C---:B------:R-:W-:Y:S01]  /*29c0*/  IMAD R6, R8.reuse, R12, R6 ;  /* 0x0000000c08067224 */ /* 0x040fe200078e0206 */
[----:B-1----:R-:W-:Y:S01]  /*29d0*/  IABS R7, R7 ;  /* 0x0000000700077213 */ /* 0x002fe20000000000 */
[----:B------:R-:W-:Y:S01]  /*29e0*/  IMAD R72, R8, R2, R72 ;  /* 0x0000000208487224 */ /* 0x000fe200078e0248 */
[----:B------:R0:W-:Y:S01]  /*29f0*/  STL [R1+0x101c], R5 ;  /* 0x00101c0501007387 */ /* 0x0001e20000100800 */
[----:B------:R-:W-:Y:S01]  /*2a00*/  IABS R2, R11 ;  /* 0x0000000b00027213 */ /* 0x000fe20000000000 */
[----:B------:R-:W-:Y:S02]  /*2a10*/  IMAD.MOV R4, RZ, RZ, -R4 ;  /* 0x000000ffff047224 */ /* 0x000fe400078e0a04 */
[----:B------:R-:W-:Y:S01]  /*2a20*/  STL [R1+0x1034], R11 ;  /* 0x0010340b01007387 */ /* 0x000fe20000100800 */
[----:B------:R-:W-:-:S03]  /*2a30*/  IMAD.HI.U32 R12, R9, R7, RZ ;  /* 0x00000007090c7227 */ /* 0x000fc600078e00ff */
[----:B------:R1:W-:Y:S01]  /*2a40*/  STL [R1+0x198], R6 ;  /* 0x0001980601007387 */ /* 0x0003e20000100800 */
[----:B------:R-:W-:Y:S01]  /*2a50*/  IMAD R3, R8, R4, R3 ;  /* 0x0000000408037224 */ /* 0x000fe200078e0203 */
[----:B0-----:R-:W-:Y:S01]  /*2a60*/  IABS R5, R5 ;  /* 0x0000000500057213 */ /* 0x001fe20000000000 */
[----:B------:R-:W-:-:S03]  /*2a70*/  IMAD.HI.U32 R4, R9, R2, RZ ;  /* 0x0000000209047227 */ /* 0x000fc600078e00ff */
[----:B------:R0:W-:Y:S01]  /*2a80*/  STL [R1+0x2b0], R3 ;  /* 0x0002b00301007387 */ /* 0x0001e20000100800 */
[C---:B------:R-:W-:Y:S02]  /*2a90*/  VIADD R13, R0.reuse, 0x4f ;  /* 0x0000004f000d7836 */ /* 0x040fe40000000000 */
[----:B------:R-:W-:Y:S02]  /*2aa0*/  IMAD.MOV R12, RZ, RZ, -R12 ;  /* 0x000000ffff0c7224 */ /* 0x000fe400078e0a0c */
[----:B-1----:R-:W-:Y:S01]  /*2ab0*/  IMAD.HI.U32 R6, R9, R5, RZ ;  /* 0x0000000509067227 */ /* 0x002fe200078e00ff */
[----:B------:R-:W-:Y:S03]  /*2ac0*/  STL [R1+0x1004], R13 ;  /* 0x0010040d01007387 */ /* 0x000fe60000100800 */
[----:B------:R-:W-:Y:S01]  /*2ad0*/  VIADD R11, R0, 0x50 ;  /* 0x00000050000b7836 */ /* 0x000fe20000000000 */
[----:B0-----:R-:W-:Y:S01]  /*2ae0*/  IABS R3, R13 ;  /* 0x0000000d00037213 */ /* 0x001fe20000000000 */
[----:B------:R-:W-:-:S02]  /*2af0*/  IMAD.MOV R6, RZ, RZ, -R6 ;  /* 0x000000ffff067224 */ /* 0x000fc400078e0a06 */
[----:B------:R-:W-:Y:S01]  /*2b00*/  IMAD.MOV R4, RZ, RZ, -R4 ;  /* 0x000000ffff047224 */ /* 0x000fe200078e0a04 */
[----:B------:R0:W-:Y:S01]  /*2b10*/  STL [R1+0x1000], R11 ;  /* 0x0010000b01007387 */ /* 0x0001e20000100800 */
[C---:B------:R-:W-:Y:S01]  /*2b20*/  IMAD R7, R8.reuse, R12, R7 ;  /* 0x0000000c08077224 */ /* 0x040fe200078e0207 */
[----:B------:R-:W-:Y:S01]  /*2b30*/  IABS R73, R11 ;  /* 0x0000000b00497213 */ /* 0x000fe20000000000 */
        /* <DEDUP_REMOVED lines=9> */
[C---:B------:R-:W-:Y:S01]  /*2bd0*/  VIADD R31, R0.reuse, 0xc1 ;  /* 0x000000c1001f7836 */ /* 0x040fe20000000000 */
[----:B------:R-:W-:Y:S01]  /*2be0*/  IABS R74, R11 ;  /* 0x0000000b004a7213 */ /* 0x000fe20000000000 */
[----:B-1----:R-:W-:Y:S01]  /*2bf0*/  VIADD R7, R0, 0x53 ;  /* 0x0000005300077836 */ /* 0x002fe20000000000 */
[----:B------:R-:W-:Y:S01]  /*2c00*/  STL [R1+0x1010], R11 ;  /* 0x0010100b01007387 */ /* 0x000fe20000100800 */
[----:B------:R-:W-:Y:S01]  /*2c10*/  IABS R58, R32 ;  /* 0x00000020003a7213 */ /* 0x000fe20000000000 */
[C---:B--2---:R-:W-:Y:S01]  /*2c20*/  IMAD.HI.U32 R5, R9.reuse, R3, RZ ;  /* 0x0000000309057227 */ /* 0x044fe200078e00ff */
[----:B------:R-:W-:Y:S01]  /*2c30*/  IABS R59, R31 ;  /* 0x0000001f003b7213 */ /* 0x000fe20000000000 */
[----:B------:R1:W-:Y:S01]  /*2c40*/  STL [R1+0x1018], R6 ;  /* 0x0010180601007387 */ /* 0x0003e20000100800 */
[----:B------:R-:W-:Y:S01]  /*2c50*/  IABS R4, R7 ;  /* 0x0000000700047213 */ /* 0x000fe20000000000 */
[----:B0-----:R-:W-:-:S02]  /*2c60*/  IMAD.HI.U32 R2, R9, R73, RZ ;  /* 0x0000004909027227 */ /* 0x001fc400078e00ff */
[----:B------:R0:W-:Y:S02]  /*2c70*/  STL [R1+0x1028], R7 ;  /* 0x0010280701007387 */ /* 0x0001e40000100800 */
[----:B------:R-:W-:Y:S02]  /*2c80*/  IMAD.MOV R5, RZ, RZ, -R5 ;  /* 0x000000ffff057224 */ /* 0x000fe400078e0a05 */
[----:B------:R-:W-:Y:S01]  /*2c90*/  IMAD.MOV R2, RZ, RZ, -R2 ;  /* 0x000000ffff027224 */ /* 0x000fe200078e0a02 */
[----:B-1----:R-:W-:Y:S01]  /*2ca0*/  IABS R6, R6 ;  /* 0x0000000600067213 */ /* 0x002fe20000000000 */
[----:B------:R-:W-:Y:S02]  /*2cb0*/  IMAD R3, R8, R5, R3 ;  /* 0x0000000508037224 */ /* 0x000fe400078e0203 */
[----:B------:R-:W-:Y:S02]  /*2cc0*/  VIADD R11, R0, 0x55 ;  /* 0x00000055000b7836 */ /* 0x000fe40000000000 */
[C---:B0-----:R-:W-:Y:S01]  /*2cd0*/  IMAD.HI.U32 R7, R9.reuse, R6, RZ ;  /* 0x0000000609077227 */ /* 0x041fe200078e00ff */
[----:B------:R0:W-:Y:S03]  /*2ce0*/  STL [R1+0x514], R3 ;  /* 0x0005140301007387 */ /* 0x0001e60000100800 */
[----:B------:R-:W-:Y:S01]  /*2cf0*/  IMAD.MOV R7, RZ, RZ, -R7 ;  /* 0x000000ffff077224 */ /* 0x000fe200078e0a07 */
[----:B------:R1:W-:Y:S01]  /*2d00*/  STL [R1+0x1068], R12 ;  /* 0x0010680c01007387 */ /* 0x0003e20000100800 */
[C---:B------:R-:W-:Y:S01]  /*2d10*/  IMAD R73, R8.reuse, R2, R73 ;  /* 0x0000000208497224 */ /* 0x040fe200078e0249 */
[----:B------:R-:W-:Y:S01]  /*2d20*/  IABS R2, R12 ;  /* 0x0000000c00027213 */ /* 0x000fe20000000000 */
[----:B------:R-:W-:Y:S01]  /*2d30*/  IMAD.HI.U32 R5, R9, R4, RZ ;  /* 0x0000000409057227 */ /* 0x000fe200078e00ff */
[----:B------:R-:W-:Y:S03]  /*2d40*/  STL [R1+0x1060], R11 ;  /* 0x0010600b01007387 */ /* 0x000fe60000100800 */
[----:B------:R-:W-:-:S02]  /*2d50*/  IMAD R6, R8, R7, R6 ;  /* 0x0000000708067224 */ /* 0x000fc400078e0206 */
[----:B0-----:R-:W-:-:S03]  /*2d60*/  IMAD.HI.U32 R3, R9, R74, RZ ;  /* 0x0000004a09037227 */ /* 0x001fc600078e00ff */
[----:B------:R0:W-:Y:S01]  /*2d70*/  STL [R1+0x51c], R6 ;  /* 0x00051c0601007387 */ /* 0x0001e20000100800 */
[----:B------:R-:W-:Y:S02]  /*2d80*/  IMAD.MOV R5, RZ, RZ, -R5 ;  /* 0x000000ffff057224 */ /* 0x000fe400078e0a05 */
[----:B------:R-:W-:Y:S02]  /*2d90*/  IMAD.MOV R3, RZ, RZ, -R3 ;  /* 0x000000ffff037224 */ /* 0x000fe400078e0a03 */
[----:B------:R-:W-:Y:S02]  /*2da0*/  IMAD R4, R8, R5, R4 ;  /* 0x0000000508047224 */ /* 0x000fe400078e0204 */
[----:B-1----:R-:W-:Y:S02]  /*2db0*/  VIADD R12, R0, 0x56 ;  /* 0x00000056000c7836 */ /* 0x002fe40000000000 */
[----:B------:R-:W-:Y:S01]  /*2dc0*/  IMAD R74, R8, R3, R74 ;  /* 0x00000003084a7224 */ /* 0x000fe200078e024a */
[----:B------:R-:W-:Y:S01]  /*2dd0*/  IABS R3, R11 ;  /* 0x0000000b00037213 */ /* 0x000fe20000000000 */
[----:B0-----:R-:W-:Y:S01]  /*2de0*/  IMAD.HI.U32 R6, R9, R2, RZ ;  /* 0x0000000209067227 */ /* 0x001fe200078e00ff */
[----:B------:R0:W-:Y:S01]  /*2df0*/  STL [R1+0x520], R4 ;  /* 0x0005200401007387 */ /* 0x0001e20000100800 */
[----:B------:R-:W-:-:S02]  /*2e00*/  IABS R5, R12 ;  /* 0x0000000c00057213 */ /* 0x000fc40000000000 */
[C---:B------:R-:W-:Y:S01]  /*2e10*/  VIADD R7, R0.reuse, 0x57 ;  /* 0x0000005700077836 */ /* 0x040fe20000000000 */
[----:B------:R1:W-:Y:S01]  /*2e20*/  STL [R1+0x1038], R12 ;  /* 0x0010380c01007387 */ /* 0x0003e20000100800 */
[----:B------:R-:W-:Y:S02]  /*2e30*/  IMAD.MOV R6, RZ, RZ, -R6 ;  /* 0x000000ffff067224 */ /* 0x000fe400078e0a06 */
[----:B------:R-:W-:Y:S01]  /*2e40*/  VIADD R11, R0, 0x58 ;  /* 0x00000058000b7836 */ /* 0x000fe20000000000 */
[----:B------:R2:W-:Y:S01]  /*2e50*/  STL [R1+0x1040], R7 ;  /* 0x0010400701007387 */ /* 0x0005e20000100800 */
[----:B------:R-:W-:Y:S02]  /*2e60*/  IMAD R6, R8, R6, R2 ;  /* 0x0000000608067224 */ /* 0x000fe400078e0202 */
[----:B0-----:R-:W-:Y:S01]  /*2e70*/  IMAD.HI.U32 R4, R9, R3, RZ ;  /* 0x0000000309047227 */ /* 0x001fe200078e00ff */
[----:B------:R0:W-:Y:S01]  /*2e80*/  STL [R1+0x104c], R11 ;  /* 0x00104c0b01007387 */ /* 0x0001e20000100800 */
[----:B------:R-:W-:-:S02]  /*2e90*/  IABS R75, R11 ;  /* 0x0000000b004b7213 */ /* 0x000fc40000000000 */
[----:B------:R-:W-:Y:S01]  /*2ea0*/  IMAD.MOV R4, RZ, RZ, -R4 ;  /* 0x000000ffff047224 */ /* 0x000fe200078e0a04 */
[----:B------:R3:W-:Y:S01]  /*2eb0*/  STL [R1+0x53c], R6 ;  /* 0x00053c0601007387 */ /* 0x0007e20000100800 */
[----:B-1----:R-:W-:Y:S01]  /*2ec0*/  VIADD R12, R0, 0x5c ;  /* 0x0000005c000c7836 */ /* 0x002fe20000000000 */
[----:B--2---:R-:W-:Y:S01]  /*2ed0*/  IABS R7, R7 ;  /* 0x0000000700077213 */ /* 0x004fe20000000000 */
[----:B------:R-:W-:Y:S02]  /*2ee0*/  IMAD R4, R8, R4, R3 ;  /* 0x0000000408047224 */ /* 0x000fe400078e0203 */
[C---:B------:R-:W-:Y:S02]  /*2ef0*/  VIADD R30, R0.reuse, 0xc8 ;  /* 0x000000c8001e7836 */ /* 0x040fe40000000000 */
[----:B------:R-:W-:Y:S01]  /*2f00*/  IMAD.MOV.U32 R2, RZ, RZ, R7 ;  /* 0x000000ffff027224 */ /* 0x000fe200078e0007 */
[----:B------:R1:W-:Y:S01]  /*2f10*/  STL [R1+0x544], R4 ;  /* 0x0005440401007387 */ /* 0x0003e20000100800 */
[----:B0-----:R-:W-:Y:S01]  /*2f20*/  VIADD R11, R0, 0x59 ;  /* 0x00000059000b7836 */ /* 0x001fe20000000000 */
[----:B------:R-:W-:Y:S01]  /*2f30*/  IABS R60, R30 ;  /* 0x0000001e003c7213 */ /* 0x000fe20000000000 */
[----:B---3--:R-:W-:-:S03]  /*2f40*/  IMAD.HI.U32 R6, R9, R5, RZ ;  /* 0x0000000509067227 */ /* 0x008fc600078e00ff */
[----:B------:R-:W-:Y:S01]  /*2f50*/  STL [R1+0x1058], R11 ;  /* 0x0010580b01007387 */ /* 0x000fe20000100800 */
[----:B------:R-:W-:Y:S01]  /*2f60*/  IMAD.MOV R6, RZ, RZ, -R6 ;  /* 0x000000ffff067224 */ /* 0x000fe200078e0a06 */
[----:B------:R-:W-:Y:S01]  /*2f70*/  IABS R80, R11 ;  /* 0x0000000b00507213 */ /* 0x000fe20000000000 */
[----:B------:R-:W-:-:S04]  /*2f80*/  IMAD.HI.U32 R3, R9, R2, RZ ;  /* 0x0000000209037227 */ /* 0x000fc800078e00ff */
[----:B------:R-:W-:Y:S02]  /*2f90*/  VIADD R7, R0, 0x5a ;  /* 0x0000005a00077836 */ /* 0x000fe40000000000 */
[C---:B------:R-:W-:Y:S02]  /*2fa0*/  IMAD R6, R8.reuse, R6, R5 ;  /* 0x0000000608067224 */ /* 0x040fe400078e0205 */
[----:B------:R-:W-:Y:S01]  /*2fb0*/  IMAD.MOV R3, RZ, RZ, -R3 ;  /* 0x000000ffff037224 */ /* 0x000fe200078e0a03 */
[----:B------:R0:W-:Y:S01]  /*2fc0*/  STL [R1+0x105c], R7 ;  /* 0x00105c0701007387 */ /* 0x0001e20000100800 */
[----:B------:R-:W-:Y:S01]  /*2fd0*/  IABS R5, R7 ;  /* 0x0000000700057213 */ /* 0x000fe20000000000 */
[----:B-1----:R-:W-:Y:S02]  /*2fe0*/  IMAD.HI.U32 R4, R9, R75, RZ ;  /* 0x0000004b09047227 */ /* 0x002fe400078e00ff */
[----:B------:R1:W-:Y:S02]  /*2ff0*/  STL [R1+0x54c], R6 ;  /* 0x00054c0601007387 */ /* 0x0003e40000100800 */
[----:B------:R-:W-:-:S02]  /*3000*/  IMAD R2, R8, R3, R2 ;  /* 0x0000000308027224 */ /* 0x000fc400078e0202 */
[----:B------:R-:W-:Y:S02]  /*3010*/  IMAD.MOV R4, RZ, RZ, -R4 ;  /* 0x000000ffff047224 */ /* 0x000fe400078e0a04 */
[C---:B0-----:R-:W-:Y:S01]  /*3020*/  IMAD.HI.U32 R7, R9.reuse, R80, RZ ;  /* 0x0000005009077227 */ /* 0x041fe200078e00ff */
[----:B------:R0:W-:Y:S03]  /*3030*/  STL [R1+0x554], R2 ;  /* 0x0005540201007387 */ /* 0x0001e60000100800 */
[C---:B-1----:R-:W-:Y:S02]  /*3040*/  VIADD R6, R0.reuse, 0x5b ;  /* 0x0000005b00067836 */ /* 0x042fe40000000000 */
[----:B------:R-:W-:Y:S02]  /*3050*/  VIADD R11, R0, 0x5d ;  /* 0x0000005d000b7836 */ /* 0x000fe40000000000 */
[----:B------:R-:W-:Y:S01]  /*3060*/  IMAD.MOV R7, RZ, RZ, -R7 ;  /* 0x000000ffff077224 */ /* 0x000fe200078e0a07 */
[----:B------:R1:W-:Y:S01]  /*3070*/  STL [R1+0x1030], R6 ;  /* 0x0010300601007387 */ /* 0x0003e20000100800 */
[C---:B------:R-:W-:Y:S01]  /*3080*/  IMAD R75, R8.reuse, R4, R75 ;  /* 0x00000004084b7224 */ /* 0x040fe200078e024b */
[----:B0-----:R-:W-:Y:S01]  /*3090*/  IABS R2, R6 ;  /* 0x0000000600027213 */ /* 0x001fe20000000000 */
[----:B------:R-:W-:Y:S01]  /*30a0*/  IMAD R80, R8, R7, R80 ;  /* 0x0000000708507224 */ /* 0x000fe200078e0250 */
[----:B------:R-:W-:Y:S01]  /*30b0*/  IABS R4, R12 ;  /* 0x0000000c00047213 */ /* 0x000fe20000000000 */
[----:B------:R0:W-:Y:S01]  /*30c0*/  STL [R1+0x10a4], R12 ;  /* 0x0010a40c01007387 */ /* 0x0001e20000100800 */
[----:B------:R-:W-:Y:S01]  /*30d0*/  IABS R3, R11 ;  /* 0x0000000b00037213 */ /* 0x000fe20000000000 */
[----:B------:R-:W-:-:S02]  /*30e0*/  IMAD.HI.U32 R7, R9, R2, RZ ;  /* 0x0000000209077227 */ /* 0x000fc400078e00ff */
[----:B------:R2:W-:Y:S02]  /*30f0*/  STL [R1+0x10a0], R11 ;  /* 0x0010a00b01007387 */ /* 0x0005e40000100800 */
[----:B-1----:R-:W-:-:S04]  /*3100*/  IMAD.HI.U32 R6, R9, R5, RZ ;  /* 0x0000000509067227 */ /* 0x002fc800078e00ff */
[----:B------:R-:W-:Y:S02]  /*3110*/  IMAD.MOV R6, RZ, RZ, -R6 ;  /* 0x000000ffff067224 */ /* 0x000fe400078e0a06 */
[----:B0-----:R-:W-:Y:S02]  /*3120*/  VIADD R12, R0, 0x5e ;  /* 0x0000005e000c7836 */ /* 0x001fe40000000000 */
[----:B------:R-:W-:Y:S02]  /*3130*/  IMAD R6, R8, R6, R5 ;  /* 0x0000000608067224 */ /* 0x000fe400078e0205 */
[----:B------:R-:W-:-:S03]  /*3140*/  IMAD.HI.U32 R5, R9, R4, RZ ;  /* 0x0000000409057227 */ /* 0x000fc600078e00ff */
[----:B------:R0:W-:Y:S01]  /*3150*/  STL [R1+0x560], R6 ;  /* 0x0005600601007387 */ /* 0x0001e20000100800 */
[----:B------:R-:W-:Y:S02]  /*3160*/  IMAD.MOV R7, RZ, RZ, -R7 ;  /* 0x000000ffff077224 */ /* 0x000fe400078e0a07 */
[----:B--2---:R-:W-:Y:S01]  /*3170*/  VIADD R11, R0, 0x5f ;  /* 0x0000005f000b7836 */ /* 0x004fe20000000000 */
[----:B------:R1:W-:Y:S01]  /*3180*/  STL [R1+0x1078], R12 ;  /* 0x0010780c01007387 */ /* 0x0003e20000100800 */
[----:B------:R-:W-:Y:S02]  /*3190*/  IMAD.MOV R5, RZ, RZ, -R5 ;  /* 0x000000ffff057224 */ /* 0x000fe400078e0a05 */
[----:B------:R-:W-:Y:S01]  /*31a0*/  IMAD R13, R8, R7, R2 ;  /* 0x00000007080d7224 */ /* 0x000fe200078e0202 */
[----:B------:R2:W-:Y:S01]  /*31b0*/  STL [R1+0x107c], R11 ;  /* 0x00107c0b01007387 */ /* 0x0005e20000100800 */
[----:B------:R-:W-:Y:S01]  /*31c0*/  IABS R7, R11 ;  /* 0x0000000b00077213 */ /* 0x000fe20000000000 */
[----:B0-----:R-:W-:-:S02]  /*31d0*/  IMAD.HI.U32 R6, R9, R3, RZ ;  /* 0x0000000309067227 */ /* 0x001fc400078e00ff */
[----:B------:R-:W-:Y:S02]  /*31e0*/  STL [R1+0x55c], R13 ;  /* 0x00055c0d01007387 */ /* 0x000fe40000100800 */
[----:B------:R-:W-:Y:S01]  /*31f0*/  IMAD.MOV R6, RZ, RZ, -R6 ;  /* 0x000000ffff067224 */ /* 0x000fe200078e0a06 */
[----:B-1----:R-:W-:Y:S01]  /*3200*/  IABS R12, R12 ;  /* 0x0000000c000c7213 */ /* 0x002fe20000000000 */
[----:B------:R-:W-:Y:S02]  /*3210*/  VIADD R29, R0, 0xc9 ;  /* 0x000000c9001d7836 */ /* 0x000fe40000000000 */
[C---:B--2---:R-:W-:Y:S02]  /*3220*/  IMAD R11, R8.reuse, R5, R4 ;  /* 0x00000005080b7224 */ /* 0x044fe400078e0204 */
[----:B------:R-:W-:Y:S01]  /*3230*/  IMAD R5, R8, R6, R3 ;  /* 0x0000000608057224 */ /* 0x000fe200078e0203 */
[----:B------:R-:W-:Y:S01]  /*3240*/  IABS R61, R29 ;  /* 0x0000001d003d7213 */ /* 0x000fe20000000000 */
[----:B------:R-:W-:Y:S01]  /*3250*/  IMAD.MOV.U32 R2, RZ, RZ, R12 ;  /* 0x000000ffff027224 */ /* 0x000fe200078e000c */
[----:B------:R0:W-:Y:S01]  /*3260*/  STL [R1+0x580], R11 ;  /* 0x0005800b01007387 */ /* 0x0001e20000100800 */
[----:B------:R-:W-:-:S02]  /*3270*/  VIADD R4, R0, 0x60 ;  /* 0x0000006000047836 */ /* 0x000fc40000000000 */
[----:B------:R-:W-:Y:S01]  /*3280*/  IMAD.HI.U32 R6, R9, R2, RZ ;  /* 0x0000000209067227 */ /* 0x000fe200078e00ff */
[----:B------:R1:W-:Y:S02]  /*3290*/  STL [R1+0x57c], R5 ;  /* 0x00057c0501007387 */ /* 0x0003e40000100800 */
[----:B------:R-:W-:Y:S01]  /*32a0*/  IABS R76, R4 ;  /* 0x00000004004c7213 */ /* 0x000fe20000000000 */
[----:B------:R-:W-:Y:S01]  /*32b0*/  IMAD.MOV.U32 R3, RZ, RZ, R7 ;  /* 0x000000ffff037224 */ /* 0x000fe200078e0007 */
[----:B------:R2:W-:Y:S01]  /*32c0*/  STL [R1+0x1050], R4 ;  /* 0x0010500401007387 */ /* 0x0005e20000100800 */
[----:B------:R-:W-:Y:S02]  /*32d0*/  IMAD.MOV R6, RZ, RZ, -R6 ;  /* 0x000000ffff067224 */ /* 0x000fe400078e0a06 */
[----:B0-----:R-:W-:Y:S02]  /*32e0*/  VIADD R11, R0, 0x61 ;  /* 0x00000061000b7836 */ /* 0x001fe40000000000 */
[----:B------:R-:W-:-:S02]  /*32f0*/  IMAD R6, R8, R6, R2 ;  /* 0x0000000608067224 */ /* 0x000fc400078e0202 */
[C---:B-1----:R-:W-:Y:S01]  /*3300*/  VIADD R5, R0.reuse, 0x62 ;  /* 0x0000006200057836 */ /* 0x042fe20000000000 */
[----:B------:R0:W-:Y:S01]  /*3310*/  STL [R1+0x1090], R11 ;  /* 0x0010900b01007387 */ /* 0x0001e20000100800 */
[----:B------:R-:W-:Y:S01]  /*3320*/  IABS R77, R11 ;  /* 0x0000000b004d7213 */ /* 0x000fe20000000000 */
[----:B--2---:R-:W-:Y:S02]  /*3330*/  IMAD.HI.U32 R4, R9, R3, RZ ;  /* 0x0000000309047227 */ /* 0x004fe400078e00ff */
[----:B------:R1:W-:Y:S02]  /*3340*/  STL [R1+0x109c], R5 ;  /* 0x00109c0501007387 */ /* 0x0003e40000100800 */
[----:B------:R-:W-:Y:S02]  /*3350*/  IMAD.MOV R4, RZ, RZ, -R4 ;  /* 0x000000ffff047224 */ /* 0x000fe400078e0a04 */
[----:B------:R2:W-:Y:S01]  /*3360*/  STL [R1+0x58c], R6 ;  /* 0x00058c0601007387 */ /* 0x0005e20000100800 */
[----:B------:R-:W-:-:S02]  /*3370*/  VIADD R7, R0, 0x64 ;  /* 0x0000006400077836 */ /* 0x000fc40000000000 */
[----:B------:R-:W-:Y:S02]  /*3380*/  IMAD R3, R8, R4, R3 ;  /* 0x0000000408037224 */ /* 0x000fe400078e0203 */
[C---:B0-----:R-:W-:Y:S01]  /*3390*/  VIADD R11, R0.reuse, 0x63 ;  /* 0x00000063000b7836 */ /* 0x041fe20000000000 */
[----:B-1----:R-:W-:Y:S01]  /*33a0*/  IABS R5, R5 ;  /* 0x0000000500057213 */ /* 0x002fe20000000000 */
[C---:B------:R-:W-:Y:S01]  /*33b0*/  VIADD R12, R0.reuse, 0x66 ;  /* 0x00000066000c7836 */ /* 0x040fe20000000000 */
[----:B------:R0:W-:Y:S01]  /*33c0*/  STL [R1+0x594], R3 ;  /* 0x0005940301007387 */ /* 0x0001e20000100800 */
[----:B------:R-:W-:Y:S02]  /*33d0*/  VIADD R28, R0, 0xd0 ;  /* 0x000000d0001c7836 */ /* 0x000fe40000000000 */
[----:B------:R-:W-:Y:S01]  /*33e0*/  IMAD.MOV.U32 R2, RZ, RZ, R5 ;  /* 0x000000ffff027224 */ /* 0x000fe200078e0005 */
[----:B------:R-:W-:Y:S01]  /*33f0*/  STL [R1+0x1070], R11 ;  /* 0x0010700b01007387 */ /* 0x000fe20000100800 */
[----:B------:R-:W-:Y:S01]  /*3400*/  IMAD.HI.U32 R5, R9, R76, RZ ;  /* 0x0000004c09057227 */ /* 0x000fe200078e00ff */
[----:B------:R-:W-:-:S02]  /*3410*/  IABS R50, R28 ;  /* 0x0000001c00327213 */ /* 0x000fc40000000000 */
[----:B------:R1:W-:Y:S01]  /*3420*/  STL [R1+0x10dc], R7 ;  /* 0x0010dc0701007387 */ /* 0x0003e20000100800 */
[----:B--2---:R-:W-:Y:S01]  /*3430*/  IMAD.HI.U32 R6, R9, R77, RZ ;  /* 0x0000004d09067227 */ /* 0x004fe200078e00ff */
[----:B0-----:R-:W-:-:S03]  /*3440*/  IABS R3, R11 ;  /* 0x0000000b00037213 */ /* 0x001fc60000000000 */
[----:B------:R-:W-:-:S04]  /*3450*/  IMAD.HI.U32 R4, R9, R2, RZ ;  /* 0x0000000209047227 */ /* 0x000fc800078e00ff */
[----:B------:R-:W-:Y:S02]  /*3460*/  IMAD.MOV R5, RZ, RZ, -R5 ;  /* 0x000000ffff057224 */ /* 0x000fe400078e0a05 */
[----:B------:R-:W-:Y:S02]  /*3470*/  IMAD.MOV R6, RZ, RZ, -R6 ;  /* 0x000000ffff067224 */ /* 0x000fe400078e0a06 */
[----:B------:R-:W-:Y:S02]  /*3480*/  IMAD.MOV R4, RZ, RZ, -R4 ;  /* 0x000000ffff047224 */ /* 0x000fe400078e0a04 */
[C---:B------:R-:W-:Y:S01]  /*3490*/  IMAD R76, R8.reuse, R5, R76 ;  /* 0x00000005084c7224 */ /* 0x040fe200078e024c */
[----:B------:R-:W-:Y:S01]  /*34a0*/  IABS R5, R7 ;  /* 0x0000000700057213 */ /* 0x000fe20000000000 */
[C---:B------:R-:W-:Y:S02]  /*34b0*/  IMAD R77, R8.reuse, R6, R77 ;  /* 0x00000006084d7224 */ /* 0x040fe400078e024d */
[----:B------:R-:W-:-:S02]  /*34c0*/  IMAD R2, R8, R4, R2 ;  /* 0x0000000408027224 */ /* 0x000fc400078e0202 */
[C---:B------:R-:W-:Y:S02]  /*34d0*/  VIADD R6, R0.reuse, 0x65 ;  /* 0x0000006500067836 */ /* 0x040fe40000000000 */
[C---:B-1----:R-:W-:Y:S01]  /*34e0*/  IMAD.HI.U32 R7, R9.reuse, R3, RZ ;  /* 0x0000000309077227 */ /* 0x042fe200078e00ff */
[----:B------:R-:W-:Y:S03]  /*34f0*/  STL [R1+0x59c], R2 ;  /* 0x00059c0201007387 */ /* 0x000fe60000100800 */
[----:B------:R-:W-:Y:S01]  /*3500*/  IMAD.MOV.U32 R4, RZ, RZ, R5 ;  /* 0x000000ffff047224 */ /* 0x000fe200078e0005 */
[----:B------:R0:W-:Y:S01]  /*3510*/  STL [R1+0x10b0], R6 ;  /* 0x0010b00601007387 */ /* 0x0001e20000100800 */
[----:B------:R-:W-:Y:S02]  /*3520*/  IMAD.MOV R7, RZ, RZ, -R7 ;  /* 0x000000ffff077224 */ /* 0x000fe400078e0a07 */
[----:B------:R-:W-:Y:S01]  /*3530*/  IMAD.HI.U32 R5, R9, R4, RZ ;  /* 0x0000000409057227 */ /* 0x000fe200078e00ff */
[----:B------:R1:W-:Y:S03]  /*3540*/  STL [R1+0x10b4], R12 ;  /* 0x0010b40c01007387 */ /* 0x0003e60000100800 */
[----:B------:R-:W-:-:S02]  /*3550*/  VIADD R11, R0, 0x67 ;  /* 0x00000067000b7836 */ /* 0x000fc40000000000 */
[----:B------:R-:W-:Y:S01]  /*3560*/  IMAD R7, R8, R7, R3 ;  /* 0x0000000708077224 */ /* 0x000fe200078e0203 */
[----:B0-----:R-:W-:Y:S01]  /*3570*/  IABS R6, R6 ;  /* 0x0000000600067213 */ /* 0x001fe20000000000 */
[----:B------:R-:W-:Y:S01]  /*3580*/  IMAD.MOV R5, RZ, RZ, -R5 ;  /* 0x000000ffff057224 */ /* 0x000fe200078e0a05 */
[----:B------:R-:W-:Y:S01]  /*3590*/  STL [R1+0x10bc], R11 ;  /* 0x0010bc0b01007387 */ /* 0x000fe20000100800 */
[----:B------:R-:W-:Y:S01]  /*35a0*/  IABS R2, R11 ;  /* 0x0000000b00027213 */ /* 0x000fe20000000000 */
[----:B------:R-:W-:Y:S01]  /*35b0*/  VIADD R27, R0, 0xd1 ;  /* 0x000000d1001b7836 */ /* 0x000fe20000000000 */
[----:B-1----:R-:W-:Y:S01]  /*35c0*/  IABS R12, R12 ;  /* 0x0000000c000c7213 */ /* 0x002fe20000000000 */
[----:B------:R0:W-:Y:S01]  /*35d0*/  STL [R1+0x5b4], R7 ;  /* 0x0005b40701007387 */ /* 0x0001e20000100800 */
[----:B------:R-:W-:Y:S02]  /*35e0*/  IMAD R5, R8, R5, R4 ;  /* 0x0000000508057224 */ /* 0x000fe400078e0204 */
[----:B------:R-:W-:-:S02]  /*35f0*/  IMAD R81, R38, 0x80, R22 ;  /* 0x0000008026517824 */ /* 0x000fc400078e0216 */
[----:B------:R-:W-:Y:S01]  /*3600*/  IMAD.MOV.U32 R3, RZ, RZ, R12 ;  /* 0x000000ffff037224 */ /* 0x000fe200078e000c */
[----:B------:R1:W-:Y:S01]  /*3610*/  STL [R1+0x5c0], R5 ;  /* 0x0005c00501007387 */ /* 0x0003e20000100800 */
[----:B------:R-:W-:Y:S01]  /*3620*/  VIADD R12, R0, 0x68 ;  /* 0x00000068000c7836 */ /* 0x000fe20000000000 */
[----:B------:R-:W-:Y:S01]  /*3630*/  IABS R39, R81 ;  /* 0x0000005100277213 */ /* 0x000fe20000000000 */
[----:B------:R-:W-:Y:S01]  /*3640*/  IMAD.HI.U32 R4, R9, R3, RZ ;  /* 0x0000000309047227 */ /* 0x000fe200078e00ff */
[----:B------:R-:W-:Y:S02]  /*3650*/  ISETP.GE.AND P2, PT, R81, RZ, PT ;  /* 0x000000ff5100720c */ /* 0x000fe40003f46270 */
[----:B------:R-:W-:Y:S01]  /*3660*/  STL [R1+0x1088], R12 ;  /* 0x0010880c01007387 */ /* 0x000fe20000100800 */
[----:B0-----:R-:W-:Y:S01]  /*3670*/  IMAD.HI.U32 R7, R9, R6, RZ ;  /* 0x0000000609077227 */ /* 0x001fe200078e00ff */
[----:B------:R-:W-:-:S03]  /*3680*/  IABS R78, R12 ;  /* 0x0000000c004e7213 */ /* 0x000fc60000000000 */
[----:B------:R-:W-:Y:S02]  /*3690*/  IMAD.MOV R7, RZ, RZ, -R7 ;  /* 0x000000ffff077224 */ /* 0x000fe400078e0a07 */
[----:B-1----:R-:W-:-:S04]  /*36a0*/  IMAD.HI.U32 R5, R9, R2, RZ ;  /* 0x0000000209057227 */ /* 0x002fc800078e00ff */
[----:B------:R-:W-:Y:S02]  /*36b0*/  IMAD.MOV R4, RZ, RZ, -R4 ;  /* 0x000000ffff047224 */ /* 0x000fe400078e0a04 */
[----:B------:R-:W-:Y:S02]  /*36c0*/  VIADD R11, R0, 0x69 ;  /* 0x00000069000b7836 */ /* 0x000fe40000000000 */
[C---:B------:R-:W-:Y:S02]  /*36d0*/  IMAD R6, R8.reuse, R7, R6 ;  /* 0x0000000708067224 */ /* 0x040fe400078e0206 */
[----:B------:R-:W-:Y:S01]  /*36e0*/  IMAD.MOV R5, RZ, RZ, -R5 ;  /* 0x000000ffff057224 */ /* 0x000fe200078e0a05 */
[----:B------:R-:W-:Y:S01]  /*36f0*/  STL [R1+0x10cc], R11 ;  /* 0x0010cc0b01007387 */ /* 0x000fe20000100800 */
[C---:B------:R-:W-:Y:S01]  /*3700*/  IMAD R3, R8.reuse, R4, R3 ;  /* 0x0000000408037224 */ /* 0x040fe200078e0203 */
[----:B------:R-:W-:Y:S01]  /*3710*/  IABS R79, R11 ;  /* 0x0000000b004f7213 */ /* 0x000fe20000000000 */
[----:B------:R-:W-:Y:S01]  /*3720*/  IMAD R2, R8, R5, R2 ;  /* 0x0000000508027224 */ /* 0x000fe200078e0202 */
[----:B------:R0:W-:Y:S01]  /*3730*/  STL [R1+0x5bc], R6 ;  /* 0x0005bc0601007387 */ /* 0x0001e20000100800 */
[----:B------:R-:W-:-:S02]  /*3740*/  VIADD R4, R0, 0x6a ;  /* 0x0000006a00047836 */ /* 0x000fc40000000000 */
[C---:B------:R-:W-:Y:S01]  /*3750*/  IMAD.HI.U32 R5, R9.reuse, R79, RZ ;  /* 0x0000004f09057227 */ /* 0x040fe200078e00ff */
[----:B------:R1:W-:Y:S03]  /*3760*/  STL [R1+0x5d0], R3 ;  /* 0x0005d00301007387 */ /* 0x0003e60000100800 */
[C---:B------:R-:W-:Y:S01]  /*3770*/  VIADD R7, R0.reuse, 0x6c ;  /* 0x0000006c00077836 */ /* 0x040fe20000000000 */
[----:B------:R2:W-:Y:S01]  /*3780*/  STL [R1+0x5cc], R2 ;  /* 0x0005cc0201007387 */ /* 0x0005e20000100800 */
[----:B------:R-:W-:Y:S02]  /*3790*/  IMAD.MOV R5, RZ, RZ, -R5 ;  /* 0x000000ffff057224 */ /* 0x000fe400078e0a05 */
[----:B0-----:R-:W-:Y:S01]  /*37a0*/  IMAD.HI.U32 R6, R9, R78, RZ ;  /* 0x0000004e09067227 */ /* 0x001fe200078e00ff */
[----:B------:R0:W-:Y:S03]  /*37b0*/  STL [R1+0x10ac], R4 ;  /* 0x0010ac0401007387 */ /* 0x0001e60000100800 */
[----:B-1----:R-:W-:-:S02]  /*37c0*/  VIADD R3, R0, 0x6b ;  /* 0x0000006b00037836 */ /* 0x002fc40000000000 */
[----:B------:R-:W-:Y:S01]  /*37d0*/  IMAD R79, R8, R5, R79 ;  /* 0x00000005084f7224 */ /* 0x000fe200078e024f */
[----:B--2---:R-:W-:Y:S01]  /*37e0*/  IABS R2, R7 ;  /* 0x0000000700027213 */ /* 0x004fe20000000000 */
[----:B------:R-:W-:Y:S01]  /*37f0*/  IMAD.MOV R6, RZ, RZ, -R6 ;  /* 0x000000ffff067224 */ /* 0x000fe200078e0a06 */
[----:B------:R1:W-:Y:S01]  /*3800*/  STL [R1+0x10a8], R3 ;  /* 0x0010a80301007387 */ /* 0x0003e20000100800 */
[----:B------:R-:W-:Y:S01]  /*3810*/  VIADD R12, R0, 0x6d ;  /* 0x0000006d000c7836 */ /* 0x000fe20000000000 */
[----:B0-----:R-:W-:Y:S01]  /*3820*/  IABS R4, R4 ;  /* 0x0000000400047213 */ /* 0x001fe20000000000 */
[----:B------:R-:W-:Y:S01]  /*3830*/  IMAD R78, R8, R6, R78 ;  /* 0x00000006084e7224 */ /* 0x000fe200078e024e */
[----:B------:R0:W-:Y:S01]  /*3840*/  STL [R1+0x1118], R7 ;  /* 0x0011180701007387 */ /* 0x0001e20000100800 */
[----:B------:R-:W-:Y:S02]  /*3850*/  VIADD R11, R0, 0x6e ;  /* 0x0000006e000b7836 */ /* 0x000fe40000000000 */
[----:B------:R-:W-:Y:S01]  /*3860*/  IMAD.HI.U32 R6, R9, R2, RZ ;  /* 0x0000000209067227 */ /* 0x000fe200078e00ff */
[----:B------:R2:W-:Y:S01]  /*3870*/  STL [R1+0x10ec], R12 ;  /* 0x0010ec0c01007387 */ /* 0x0005e20000100800 */
[----:B-1----:R-:W-:-:S02]  /*3880*/  IABS R3, R3 ;  /* 0x0000000300037213 */ /* 0x002fc40000000000 */
[----:B------:R-:W-:Y:S01]  /*3890*/  IMAD.MOV R6, RZ, RZ, -R6 ;  /* 0x000000ffff067224 */ /* 0x000fe200078e0a06 */
[----:B------:R1:W-:Y:S01]  /*38a0*/  STL [R1+0x10f4], R11 ;  /* 0x0010f40b01007387 */ /* 0x0003e20000100800 */
[----:B------:R-:W-:Y:S02]  /*38b0*/  VIADD R26, R0, 0xd8 ;  /* 0x000000d8001a7836 */ /* 0x000fe40000000000 */
[----:B0-----:R-:W-:Y:S01]  /*38c0*/  IMAD.HI.U32 R7, R9, R4, RZ ;  /* 0x0000000409077227 */ /* 0x001fe200078e00ff */
[----:B--2---:R-:W-:-:S03]  /*38d0*/  IABS R12, R12 ;  /* 0x0000000c000c7213 */ /* 0x004fc60000000000 */
[----:B------:R-:W-:-:S04]  /*38e0*/  IMAD.HI.U32 R5, R9, R3, RZ ;  /* 0x0000000309057227 */ /* 0x000fc800078e00ff */
[----:B------:R-:W-:Y:S02]  /*38f0*/  IMAD.MOV R7, RZ, RZ, -R7 ;  /* 0x000000ffff077224 */ /* 0x000fe400078e0a07 */
[----:B------:R-:W-:Y:S02]  /*3900*/  IMAD.MOV R5, RZ, RZ, -R5 ;  /* 0x000000ffff057224 */ /* 0x000fe400078e0a05 */
[C---:B------:R-:W-:Y:S01]  /*3910*/  IMAD R13, R8.reuse, R7, R4 ;  /* 0x00000007080d7224 */ /* 0x040fe200078e0204 */
[----:B------:R-:W-:Y:S01]  /*3920*/  IABS R7, R11 ;  /* 0x0000000b00077213 */ /* 0x000fe20000000000 */
[C---:B------:R-:W-:Y:S02]  /*3930*/  IMAD R3, R8.reuse, R5, R3 ;  /* 0x0000000508037224 */ /* 0x040fe400078e0203 */
[----:B------:R-:W-:Y:S01]  /*3940*/  IMAD.MOV.U32 R4, RZ, RZ, R12 ;  /* 0x000000ffff047224 */ /* 0x000fe200078e000c */
[----:B------:R0:W-:Y:S01]  /*3950*/  STL [R1+0x5dc], R13 ;  /* 0x0005dc0d01007387 */ /* 0x0001e20000100800 */
[----:B------:R-:W-:-:S02]  /*3960*/  IMAD R2, R8, R6, R2 ;  /* 0x0000000608027224 */ /* 0x000fc400078e0202 */
[C---:B------:R-:W-:Y:S01]  /*3970*/  VIADD R12, R0.reuse, 0x6f ;  /* 0x0000006f000c7836 */ /* 0x040fe20000000000 */
[----:B------:R2:W-:Y:S01]  /*3980*/  STL [R1+0x5f4], R3 ;  /* 0x0005f40301007387 */ /* 0x0005e20000100800 */
[C---:B-1----:R-:W-:Y:S02]  /*3990*/  VIADD R11, R0.reuse, 0x70 ;  /* 0x00000070000b7836 */ /* 0x042fe40000000000 */
[C---:B------:R-:W-:Y:S01]  /*39a0*/  VIADD R5, R0.reuse, 0x71 ;  /* 0x0000007100057836 */ /* 0x040fe20000000000 */
[----:B------:R1:W-:Y:S01]  /*39b0*/  STL [R1+0x5fc], R2 ;  /* 0x0005fc0201007387 */ /* 0x0003e20000100800 */
[C---:B------:R-:W-:Y:S02]  /*39c0*/  VIADD R25, R0.reuse, 0xd9 ;  /* 0x000000d900197836 */ /* 0x040fe40000000000 */
[C---:B0-----:R-:W-:Y:S01]  /*39d0*/  VIADD R13, R0.reuse, 0x74 ;  /* 0x00000074000d7836 */ /* 0x041fe20000000000 */
[----:B------:R0:W-:Y:S01]  /*39e0*/  STL [R1+0x10c8], R12 ;  /* 0x0010c80c01007387 */ /* 0x0001e20000100800 */
[----:B------:R-:W-:-:S02]  /*39f0*/  VIADD R24, R0, 0xe0 ;  /* 0x000000e000187836 */ /* 0x000fc40000000000 */
[----:B--2---:R-:W-:Y:S01]  /*3a00*/  IMAD.MOV.U32 R3, RZ, RZ, R7 ;  /* 0x000000ffff037224 */ /* 0x004fe200078e0007 */
[----:B------:R-:W-:Y:S01]  /*3a10*/  STL [R1+0x10c4], R11 ;  /* 0x0010c40b01007387 */ /* 0x000fe20000100800 */
[C---:B------:R-:W-:Y:S01]  /*3a20*/  IMAD.HI.U32 R7, R9.reuse, R4, RZ ;  /* 0x0000000409077227 */ /* 0x040fe200078e00ff */
[----:B-1----:R-:W-:Y:S02]  /*3a30*/  IABS R2, R12 ;  /* 0x0000000c00027213 */ /* 0x002fe40000000000 */
[----:B------:R1:W-:Y:S01]  /*3a40*/  STL [R1+0x1108], R5 ;  /* 0x0011080501007387 */ /* 0x0003e20000100800 */
[----:B------:R-:W-:Y:S01]  /*3a50*/  IMAD.MOV R7, RZ, RZ, -R7 ;  /* 0x000000ffff077224 */ /* 0x000fe200078e0a07 */
[----:B0-----:R-:W-:Y:S01]  /*3a60*/  IABS R12, R11 ;  /* 0x0000000b000c7213 */ /* 0x001fe20000000000 */
[----:B------:R-:W-:-:S04]  /*3a70*/  IMAD.HI.U32 R6, R9, R3, RZ ;  /* 0x0000000309067227 */ /* 0x000fc800078e00ff */
[----:B------:R-:W-:Y:S02]  /*3a80*/  IMAD R7, R8, R7, R4 ;  /* 0x0000000708077224 */ /* 0x000fe400078e0204 */
[----:B------:R-:W-:Y:S01]  /*3a90*/  IMAD.MOV R6, RZ, RZ, -R6 ;  /* 0x000000ffff067224 */ /* 0x000fe200078e0a06 */
[----:B-1----:R-:W-:Y:S01]  /*3aa0*/  IABS R5, R5 ;  /* 0x0000000500057213 */ /* 0x002fe20000000000 */
[----:B------:R-:W-:Y:S01]  /*3ab0*/  IMAD.MOV.U32 R4, RZ, RZ, R12 ;  /* 0x000000ffff047224 */ /* 0x000fe200078e000c */
[----:B------:R0:W-:Y:S01]  /*3ac0*/  STL [R1+0x604], R7 ;  /* 0x0006040701007387 */ /* 0x0001e20000100800 */
[----:B------:R-:W-:-:S04]  /*3ad0*/  IMAD.HI.U32 R12, R9, R2, RZ ;  /* 0x00000002090c7227 */ /* 0x000fc800078e00ff */
[----:B------:R-:W-:Y:S02]  /*3ae0*/  IMAD R3, R8, R6, R3 ;  /* 0x0000000608037224 */ /* 0x000fe400078e0203 */
[----:B------:R-:W-:Y:S02]  /*3af0*/  IMAD.MOV R12, RZ, RZ, -R12 ;  /* 0x000000ffff0c7224 */ /* 0x000fe400078e0a0c */
[C---:B------:R-:W-:Y:S01]  /*3b00*/  VIADD R11, R0.reuse, 0x73 ;  /* 0x00000073000b7836 */ /* 0x040fe20000000000 */
[----:B------:R1:W-:Y:S01]  /*3b10*/  STL [R1+0x610], R3 ;  /* 0x0006100301007387 */ /* 0x0003e20000100800 */
[----:B0-----:R-:W-:Y:S02]  /*3b20*/  VIADD R7, R0, 0x72 ;  /* 0x0000007200077836 */ /* 0x001fe40000000000 */
[----:B------:R-:W-:Y:S01]  /*3b30*/  IMAD R12, R8, R12, R2 ;  /* 0x0000000c080c7224 */ /* 0x000fe200078e0202 */
[----:B------:R-:W-:Y:S01]  /*3b40*/  IABS R2, R11 ;  /* 0x0000000b00027213 */ /* 0x000fe20000000000 */
[C---:B------:R-:W-:Y:S01]  /*3b50*/  IMAD.HI.U32 R6, R9.reuse, R4, RZ ;  /* 0x0000000409067227 */ /* 0x040fe200078e00ff */
[----:B------:R0:W-:Y:S03]  /*3b60*/  STL [R1+0x10e8], R7 ;  /* 0x0010e80701007387 */ /* 0x0001e60000100800 */
[----:B------:R-:W-:Y:S01]  /*3b70*/  IMAD.MOV R6, RZ, RZ, -R6 ;  /* 0x000000ffff067224 */ /* 0x000fe200078e0a06 */
[----:B------:R2:W-:Y:S01]  /*3b80*/  STL [R1+0x10e4], R11 ;  /* 0x0010e40b01007387 */ /* 0x0005e20000100800 */
[----:B-1----:R-:W-:-:S03]  /*3b90*/  IMAD.HI.U32 R3, R9, R5, RZ ;  /* 0x0000000509037227 */ /* 0x002fc600078e00ff */
[----:B------:R1:W-:Y:S01]  /*3ba0*/  STL [R1+0x60c], R12 ;  /* 0x00060c0c01007387 */ /* 0x0003e20000100800 */
[----:B------:R-:W-:Y:S01]  /*3bb0*/  IMAD.MOV R3, RZ, RZ, -R3 ;  /* 0x000000ffff037224 */ /* 0x000fe200078e0a03 */
[----:B0-----:R-:W-:Y:S01]  /*3bc0*/  IABS R7, R7 ;  /* 0x0000000700077213 */ /* 0x001fe20000000000 */
[----:B------:R-:W-:Y:S01]  /*3bd0*/  IMAD R4, R8, R6, R4 ;  /* 0x0000000608047224 */ /* 0x000fe200078e0204 */
[----:B------:R0:W-:Y:S01]  /*3be0*/  STL [R1+0x1120], R13 ;  /* 0x0011200d01007387 */ /* 0x0001e20000100800 */
[----:B------:R-:W-:-:S03]  /*3bf0*/  IMAD.HI.U32 R6, R9, R2, RZ ;  /* 0x0000000209067227 */ /* 0x000fc600078e00ff */
[----:B------:R3:W-:Y:S01]  /*3c00*/  STL [R1+0x1114], R18 ;  /* 0x0011141201007387 */ /* 0x0007e20000100800 */
[----:B--2---:R-:W-:Y:S02]  /*3c10*/  VIADD R11, R0, 0x76 ;  /* 0x00000076000b7836 */ /* 0x004fe40000000000 */
[----:B-1----:R-:W-:Y:S01]  /*3c20*/  IMAD.HI.U32 R12, R9, R7, RZ ;  /* 0x00000007090c7227 */ /* 0x002fe200078e00ff */
[----:B0-----:R-:W-:-:S03]  /*3c30*/  IABS R13, R13 ;  /* 0x0000000d000d7213 */ /* 0x001fc60000000000 */
[----:B------:R-:W-:Y:S01]  /*3c40*/  IMAD.MOV R12, RZ, RZ, -R12 ;  /* 0x000000ffff0c7224 */ /* 0x000fe200078e0a0c */
[----:B------:R0:W-:Y:S01]  /*3c50*/  STL [R1+0x1130], R11 ;  /* 0x0011300b01007387 */ /* 0x0001e20000100800 */
[----:B------:R-:W-:Y:S01]  /*3c60*/  IMAD R5, R8, R3, R5 ;  /* 0x0000000308057224 */ /* 0x000fe200078e0205 */
[----:B------:R-:W-:Y:S01]  /*3c70*/  IABS R3, R11 ;  /* 0x0000000b00037213 */ /* 0x000fe20000000000 */
[----:B------:R-:W-:Y:S02]  /*3c80*/  IMAD.MOV R6, RZ, RZ, -R6 ;  /* 0x000000ffff067224 */ /* 0x000fe400078e0a06 */
[----:B---3--:R-:W-:Y:S02]  /*3c90*/  VIADD R18, R0, 0x77 ;  /* 0x0000007700127836 */ /* 0x008fe40000000000 */
[----:B------:R-:W-:Y:S02]  /*3ca0*/  IMAD R6, R8, R6, R2 ;  /* 0x0000000608067224 */ /* 0x000fe400078e0202 */
[----:B------:R-:W-:-:S02]  /*3cb0*/  VIADD R23, R0, 0xe1 ;  /* 0x000000e100177836 */ /* 0x000fc40000000000 */
[----:B0-----:R-:W-:Y:S02]  /*3cc0*/  IMAD R11, R8, R12, R7 ;  /* 0x0000000c080b7224 */ /* 0x001fe400078e0207 */
[----:B------:R-:W-:Y:S02]  /*3cd0*/  IMAD.MOV.U32 R7, RZ, RZ, R37 ;  /* 0x000000ffff077224 */ /* 0x000fe400078e0025 */
[C---:B------:R-:W-:Y:S01]  /*3ce0*/  IMAD.HI.U32 R12, R9.reuse, R13, RZ ;  /* 0x0000000d090c7227 */ /* 0x040fe200078e00ff */
[----:B------:R-:W-:Y:S03]  /*3cf0*/  STL [R1+0x620], R11 ;  /* 0x0006200b01007387 */ /* 0x000fe60000100800 */
[C---:B------:R-:W-:Y:S01]  /*3d00*/  IMAD.HI.U32 R2, R9.reuse, R7, RZ ;  /* 0x0000000709027227 */ /* 0x040fe200078e00ff */
[----:B------:R0:W-:Y:S03]  /*3d10*/  STL [R1+0x61c], R6 ;  /* 0x00061c0601007387 */ /* 0x0001e60000100800 */
[----:B------:R-:W-:Y:S01]  /*3d20*/  IMAD.HI.U32 R37, R9, R3, RZ ;  /* 0x0000000309257227 */ /* 0x000fe200078e00ff */
[----:B------:R1:W-:Y:S03]  /*3d30*/  STL [R1+0x10fc], R18 ;  /* 0x0010fc1201007387 */ /* 0x0003e60000100800 */
[----:B------:R-:W-:-:S02]  /*3d40*/  IMAD.MOV R12, RZ, RZ, -R12 ;  /* 0x000000ffff0c7224 */ /* 0x000fc400078e0a0c */
[----:B------:R-:W-:Y:S01]  /*3d50*/  IMAD.MOV R2, RZ, RZ, -R2 ;  /* 0x000000ffff027224 */ /* 0x000fe200078e0a02 */
[----:B0-----:R-:W-:Y:S01]  /*3d60*/  IABS R6, R18 ;  /* 0x0000001200067213 */ /* 0x001fe20000000000 */
[----:B------:R-:W-:Y:S02]  /*3d70*/  VIADD R11, R0, 0x78 ;  /* 0x00000078000b7836 */ /* 0x000fe40000000000 */
[----:B------:R-:W-:Y:S02]  /*3d80*/  IMAD.MOV R37, RZ, RZ, -R37 ;  /* 0x000000ffff257224 */ /* 0x000fe400078e0a25 */
[C---:B------:R-:W-:Y:S01]  /*3d90*/  IMAD R12, R8.reuse, R12, R13 ;  /* 0x0000000c080c7224 */ /* 0x040fe200078e020d */
[----:B------:R0:W-:Y:S01]  /*3da0*/  STL [R1+0x10f8], R11 ;  /* 0x0010f80b01007387 */ /* 0x0001e20000100800 */
[C---:B------:R-:W-:Y:S01]  /*3db0*/  IMAD R7, R8.reuse, R2, R7 ;  /* 0x0000000208077224 */ /* 0x040fe200078e0207 */
[----:B------:R-:W-:Y:S01]  /*3dc0*/  IABS R40, R11 ;  /* 0x0000000b00287213 */ /* 0x000fe20000000000 */
[----:B------:R-:W-:Y:S01]  /*3dd0*/  IMAD R3, R8, R37, R3 ;  /* 0x0000002508037224 */ /* 0x000fe200078e0203 */
[----:B------:R2:W-:Y:S01]  /*3de0*/  STL [R1+0x63c], R12 ;  /* 0x00063c0c01007387 */ /* 0x0005e20000100800 */
[----:B------:R-:W-:-:S02]  /*3df0*/  VIADD R2, R0, 0x79 ;  /* 0x0000007900027836 */ /* 0x000fc40000000000 */
[C---:B-1----:R-:W-:Y:S01]  /*3e00*/  VIADD R18, R0.reuse, 0x7c ;  /* 0x0000007c00127836 */ /* 0x042fe20000000000 */
[----:B------:R1:W-:Y:S01]  /*3e10*/  STL [R1+0x644], R7 ;  /* 0x0006440701007387 */ /* 0x0003e20000100800 */
[----:B------:R-:W-:Y:S01]  /*3e20*/  IMAD.HI.U32 R38, R91, R39, RZ ;  /* 0x000000275b267227 */ /* 0x000fe200078e00ff */
[----:B------:R-:W-:Y:S02]  /*3e30*/  IABS R41, R2 ;  /* 0x0000000200297213 */ /* 0x000fe40000000000 */
[----:B------:R3:W-:Y:S01]  /*3e40*/  STL [R1+0x64c], R3 ;  /* 0x00064c0301007387 */ /* 0x0007e20000100800 */
[C---:B0-----:R-:W-:Y:S02]  /*3e50*/  VIADD R11, R0.reuse, 0x7b ;  /* 0x0000007b000b7836 */ /* 0x041fe40000000000 */
[----:B--2---:R-:W-:Y:S01]  /*3e60*/  VIADD R12, R0, 0x7a ;  /* 0x0000007a000c7836 */ /* 0x004fe20000000000 */
[----:B------:R0:W-:Y:S01]  /*3e70*/  STL [R1+0x110c], R2 ;  /* 0x00110c0201007387 */ /* 0x0001e20000100800 */
[----:B------:R-:W-:-:S03]  /*3e80*/  IMAD.HI.U32 R13, R9, R41, RZ ;  /* 0x00000029090d7227 */ /* 0x000fc600078e00ff */
[----:B------:R2:W-:Y:S01]  /*3e90*/  STL [R1+0x1110], R12 ;  /* 0x0011100c01007387 */ /* 0x0005e20000100800 */
[C---:B-1----:R-:W-:Y:S01]  /*3ea0*/  IMAD.HI.U32 R7, R9.reuse, R6, RZ ;  /* 0x0000000609077227 */ /* 0x042fe200078e00ff */
[----:B---3--:R-:W-:Y:S02]  /*3eb0*/  IABS R3, R11 ;  /* 0x0000000b00037213 */ /* 0x008fe40000000000 */
[----:B------:R1:W-:Y:S01]  /*3ec0*/  STL [R1+0x111c], R11 ;  /* 0x00111c0b01007387 */ /* 0x0003e20000100800 */
[----:B------:R-:W-:Y:S02]  /*3ed0*/  IMAD.MOV R7, RZ, RZ, -R7 ;  /* 0x000000ffff077224 */ /* 0x000fe400078e0a07 */
[----:B0-----:R-:W-:Y:S01]  /*3ee0*/  IMAD.HI.U32 R2, R9, R40, RZ ;  /* 0x0000002809027227 */ /* 0x001fe200078e00ff */
[----:B--2---:R-:W-:-:S03]  /*3ef0*/  IABS R12, R12 ;  /* 0x0000000c000c7213 */ /* 0x004fc60000000000 */
[----:B------:R-:W-:Y:S02]  /*3f00*/  IMAD R7, R8, R7, R6 ;  /* 0x0000000708077224 */ /* 0x000fe400078e0206 */
[----:B------:R-:W-:Y:S02]  /*3f10*/  IMAD.MOV R2, RZ, RZ, -R2 ;  /* 0x000000ffff027224 */ /* 0x000fe400078e0a02 */
[----:B------:R-:W-:Y:S01]  /*3f20*/  IMAD.MOV.U32 R6, RZ, RZ, R12 ;  /* 0x000000ffff067224 */ /* 0x000fe200078e000c */
[----:B------:R0:W-:Y:S01]  /*3f30*/  STL [R1+0x320], R7 ;  /* 0x0003200701007387 */ /* 0x0001e20000100800 */
[----:B------:R-:W-:-:S03]  /*3f40*/  IMAD.HI.U32 R12, R9, R3, RZ ;  /* 0x00000003090c7227 */ /* 0x000fc600078e00ff */
[----:B------:R2:W-:Y:S01]  /*3f50*/  STL [R1+0x1150], R18 ;  /* 0x0011501201007387 */ /* 0x0005e20000100800 */
[----:B------:R-:W-:Y:S02]  /*3f60*/  IMAD.MOV R13, RZ, RZ, -R13 ;  /* 0x000000ffff0d7224 */ /* 0x000fe400078e0a0d */
[----:B-1----:R-:W-:Y:S02]  /*3f70*/  VIADD R11, R0, 0x7d ;  /* 0x0000007d000b7836 */ /* 0x002fe40000000000 */
[----:B------:R-:W-:Y:S01]  /*3f80*/  IMAD R40, R8, R2, R40 ;  /* 0x0000000208287224 */ /* 0x000fe200078e0228 */
[----:B------:R-:W-:Y:S01]  /*3f90*/  IABS R2, R18 ;  /* 0x0000001200027213 */ /* 0x000fe20000000000 */
[----:B0-----:R-:W-:Y:S01]  /*3fa0*/  IMAD.HI.U32 R7, R9, R6, RZ ;  /* 0x0000000609077227 */ /* 0x001fe200078e00ff */
[----:B------:R0:W-:Y:S03]  /*3fb0*/  STL [R1+0x114c], R11 ;  /* 0x00114c0b01007387 */ /* 0x0001e60000100800 */
[----:B------:R-:W-:-:S02]  /*3fc0*/  IMAD.MOV R7, RZ, RZ, -R7 ;  /* 0x000000ffff077224 */ /* 0x000fc400078e0a07 */
[----:B------:R-:W-:Y:S02]  /*3fd0*/  IMAD.MOV R12, RZ, RZ, -R12 ;  /* 0x000000ffff0c7224 */ /* 0x000fe400078e0a0c */
[----:B------:R-:W-:Y:S01]  /*3fe0*/  IMAD R41, R8, R13, R41 ;  /* 0x0000000d08297224 */ /* 0x000fe200078e0229 */
[----:B------:R-:W-:Y:S01]  /*3ff0*/  IABS R13, R11 ;  /* 0x0000000b000d7213 */ /* 0x000fe20000000000 */
[----:B--2---:R-:W-:Y:S02]  /*4000*/  VIADD R18, R0, 0x7f ;  /* 0x0000007f00127836 */ /* 0x004fe40000000000 */
[C---:B0-----:R-:W-:Y:S02]  /*4010*/  IMAD R11, R8.reuse, R7, R6 ;  /* 0x00000007080b7224 */ /* 0x041fe400078e0206 */
[----:B------:R-:W-:Y:S02]  /*4020*/  IMAD R7, R8, R12, R3 ;  /* 0x0000000c08077224 */ /* 0x000fe400078e0203 */
[----:B------:R-:W-:Y:S01]  /*4030*/  VIADD R6, R0, 0x7e ;  /* 0x0000007e00067836 */ /* 0x000fe20000000000 */
[----:B------:R0:W-:Y:S01]  /*4040*/  STL [R1+0x31c], R11 ;  /* 0x00031c0b01007387 */ /* 0x0001e20000100800 */
[----:B------:R-:W-:-:S03]  /*4050*/  IMAD.HI.U32 R12, R9, R2, RZ ;  /* 0x00000002090c7227 */ /* 0x000fc600078e00ff */
[----:B------:R1:W-:Y:S01]  /*4060*/  STL [R1+0x318], R7 ;  /* 0x0003180701007387 */ /* 0x0003e20000100800 */
[----:B------:R-:W-:Y:S01]  /*4070*/  IMAD.MOV.U32 R3, RZ, RZ, R13 ;  /* 0x000000ffff037224 */ /* 0x000fe200078e000d */
[----:B------:R-:W-:Y:S01]  /*4080*/  IABS R13, R18 ;  /* 0x00000012000d7213 */ /* 0x000fe20000000000 */
[----:B------:R-:W-:Y:S01]  /*4090*/  IMAD.MOV R12, RZ, RZ, -R12 ;  /* 0x000000ffff0c7224 */ /* 0x000fe200078e0a0c */
[----:B------:R2:W-:Y:S01]  /*40a0*/  STL [R1+0x1134], R6 ;  /* 0x0011340601007387 */ /* 0x0005e20000100800 */
[----:B------:R-:W-:Y:S02]  /*40b0*/  IMAD.MOV R38, RZ, RZ, -R38 ;  /* 0x000000ffff267224 */ /* 0x000fe400078e0a26 */
[----:B0-----:R-:W-:Y:S01]  /*40c0*/  VIADD R11, R0, 0x80 ;  /* 0x00000080000b7836 */ /* 0x001fe20000000000 */
[----:B------:R0:W-:Y:S01]  /*40d0*/  STL [R1+0x1138], R18 ;  /* 0x0011381201007387 */ /* 0x0001e20000100800 */
[----:B------:R-:W-:Y:S01]  /*40e0*/  IMAD R39, R15, R38, R39 ;  /* 0x000000260f277224 */ /* 0x000fe200078e0227 */
[----:B-1----:R-:W-:-:S02]  /*40f0*/  IABS R7, R6 ;  /* 0x0000000600077213 */ /* 0x002fc40000000000 */
[----:B------:R1:W-:Y:S01]  /*4100*/  STL [R1+0x113c], R11 ;  /* 0x00113c0b01007387 */ /* 0x0003e20000100800 */
[----:B------:R-:W-:Y:S01]  /*4110*/  IABS R42, R11 ;  /* 0x0000000b002a7213 */ /* 0x000fe20000000000 */
[----:B--2---:R-:W-:Y:S01]  /*4120*/  IMAD.HI.U32 R6, R9, R3, RZ ;  /* 0x0000000309067227 */ /* 0x004fe200078e00ff */
[----:B------:R-:W-:-:S03]  /*4130*/  ISETP.GT.U32.AND P0, PT, R15, R39, PT ;  /* 0x000000270f00720c */ /* 0x000fc60003f04070 */
[----:B------:R-:W-:Y:S02]  /*4140*/  IMAD.MOV R6, RZ, RZ, -R6 ;  /* 0x000000ffff067224 */ /* 0x000fe400078e0a06 */
[----:B0-----:R-:W-:Y:S02]  /*4150*/  VIADD R18, R0, 0x84 ;  /* 0x0000008400127836 */ /* 0x001fe40000000000 */
[----:B-1----:R-:W-:Y:S02]  /*4160*/  IMAD R11, R8, R12, R2 ;  /* 0x0000000c080b7224 */ /* 0x002fe400078e0202 */
[----:B------:R-:W-:-:S03]  /*4170*/  IMAD.HI.U32 R12, R9, R7, RZ ;  /* 0x00000007090c7227 */ /* 0x000fc600078e00ff */
[----:B------:R0:W-:Y:S01]  /*4180*/  STL [R1+0x314], R11 ;  /* 0x0003140b01007387 */ /* 0x0001e20000100800 */
[----:B------:R-:W-:Y:S02]  /*4190*/  IMAD.MOV.U32 R2, RZ, RZ, R13 ;  /* 0x000000ffff027224 */ /* 0x000fe400078e000d */
[----:B------:R-:W-:Y:S02]  /*41a0*/  IMAD R6, R8, R6, R3 ;  /* 0x0000000608067224 */ /* 0x000fe400078e0203 */
[----:B------:R-:W-:Y:S02]  /*41b0*/  IMAD.MOV R12, RZ, RZ, -R12 ;  /* 0x000000ffff0c7224 */ /* 0x000fe400078e0a0c */
[----:B------:R-:W-:Y:S01]  /*41c0*/  IMAD.HI.U32 R3, R9, R2, RZ ;  /* 0x0000000209037227 */ /* 0x000fe200078e00ff */
[----:B------:R1:W-:Y:S03]  /*41d0*/  STL [R1+0x310], R6 ;  /* 0x0003100601007387 */ /* 0x0003e60000100800 */
[----:B------:R-:W-:-:S02]  /*41e0*/  VIADD R13, R0, 0x81 ;  /* 0x00000081000d7836 */ /* 0x000fc40000000000 */
[----:B0-----:R-:W-:Y:S02]  /*41f0*/  VIADD R11, R0, 0x82 ;  /* 0x00000082000b7836 */ /* 0x001fe40000000000 */
[C---:B------:R-:W-:Y:S01]  /*4200*/  IMAD R12, R8.reuse, R12, R7 ;  /* 0x0000000c080c7224 */ /* 0x040fe200078e0207 */
[----:B------:R0:W-:Y:S01]  /*4210*/  STL [R1+0x1144], R13 ;  /* 0x0011440d01007387 */ /* 0x0001e20000100800 */
[----:B------:R-:W-:Y:S01]  /*4220*/  IMAD.MOV R3, RZ, RZ, -R3 ;  /* 0x000000ffff037224 */ /* 0x000fe200078e0a03 */
[----:B------:R-:W-:Y:S01]  /*4230*/  IABS R7, R11 ;  /* 0x0000000b00077213 */ /* 0x000fe20000000000 */
[----:B-1----:R-:W-:Y:S01]  /*4240*/  IMAD.HI.U32 R6, R9, R42, RZ ;  /* 0x0000002a09067227 */ /* 0x002fe200078e00ff */
[----:B------:R1:W-:Y:S01]  /*4250*/  STL [R1+0x1148], R11 ;  /* 0x0011480b01007387 */ /* 0x0003e20000100800 */
[----:B------:R-:W-:Y:S02]  /*4260*/  IABS R43, R13 ;  /* 0x0000000d002b7213 */ /* 0x000fe40000000000 */
[----:B------:R-:W-:Y:S01]  /*4270*/  IMAD R2, R8, R3, R2 ;  /* 0x0000000308027224 */ /* 0x000fe200078e0202 */
[----:B------:R2:W-:Y:S01]  /*4280*/  STL [R1+0x30c], R12 ;  /* 0x00030c0c01007387 */ /* 0x0005e20000100800 */
[----:B------:R-:W-:-:S02]  /*4290*/  IMAD.MOV R6, RZ, RZ, -R6 ;  /* 0x000000ffff067224 */ /* 0x000fc400078e0a06 */
[----:B0-----:R-:W-:Y:S01]  /*42a0*/  IMAD.HI.U32 R13, R9, R43, RZ ;  /* 0x0000002b090d7227 */ /* 0x001fe200078e00ff */
[----:B------:R0:W-:Y:S03]  /*42b0*/  STL [R1+0x308], R2 ;  /* 0x0003080201007387 */ /* 0x0001e60000100800 */
[C---:B-1----:R-:W-:Y:S02]  /*42c0*/  VIADD R11, R0.reuse, 0x85 ;  /* 0x00000085000b7836 */ /* 0x042fe40000000000 */
[----:B------:R-:W-:Y:S02]  /*42d0*/  IMAD.MOV R13, RZ, RZ, -R13 ;  /* 0x000000ffff0d7224 */ /* 0x000fe400078e0a0d */
[----:B--2---:R-:W-:Y:S01]  /*42e0*/  VIADD R12, R0, 0x83 ;  /* 0x00000083000c7836 */ /* 0x004fe20000000000 */
[----:B------:R-:W-:Y:S01]  /*42f0*/  IABS R3, R11 ;  /* 0x0000000b00037213 */ /* 0x000fe20000000000 */
[C---:B------:R-:W-:Y:S01]  /*4300*/  IMAD R42, R8.reuse, R6, R42 ;  /* 0x00000006082a7224 */ /* 0x040fe200078e022a */
[----:B------:R-:W-:Y:S01]  /*4310*/  IABS R6, R18 ;  /* 0x0000001200067213 */ /* 0x000fe20000000000 */
[----:B------:R-:W-:Y:S01]  /*4320*/  IMAD R43, R8, R13, R43 ;  /* 0x0000000d082b7224 */ /* 0x000fe200078e022b */
[----:B------:R1:W-:Y:S01]  /*4330*/  STL [R1+0x112c], R12 ;  /* 0x00112c0c01007387 */ /* 0x0003e20000100800 */
[----:B0-----:R-:W-:Y:S01]  /*4340*/  IABS R2, R12 ;  /* 0x0000000c00027213 */ /* 0x001fe20000000000 */
[----:B------:R-:W-:-:S02]  /*4350*/  @!P0 IMAD.IADD R39, R39, 0x1, -R15 ;  /* 0x0000000127278824 */ /* 0x000fc400078e0a0f */
[----:B------:R0:W-:Y:S02]  /*4360*/  STL [R1+0x1174], R18 ;  /* 0x0011741201007387 */ /* 0x0001e40000100800 */
[----:B------:R-:W-:Y:S01]  /*4370*/  IMAD.HI.U32 R13, R9, R2, RZ ;  /* 0x00000002090d7227 */ /* 0x000fe200078e00ff */
[----:B------:R-:W-:Y:S01]  /*4380*/  ISETP.GT.U32.AND P0, PT, R15, R39, PT ;  /* 0x000000270f00720c */ /* 0x000fe20003f04070 */
[----:B------:R2:W-:Y:S02]  /*4390*/  STL [R1+0x1170], R11 ;  /* 0x0011700b01007387 */ /* 0x0005e40000100800 */
[----:B-1----:R-:W-:-:S04]  /*43a0*/  IMAD.HI.U32 R12, R9, R7, RZ ;  /* 0x00000007090c7227 */ /* 0x002fc800078e00ff */
[----:B------:R-:W-:Y:S02]  /*43b0*/  IMAD.MOV R12, RZ, RZ, -R12 ;  /* 0x000000ffff0c7224 */ /* 0x000fe400078e0a0c */
[----:B0-----:R-:W-:Y:S02]  /*43c0*/  VIADD R18, R0, 0x86 ;  /* 0x0000008600127836 */ /* 0x001fe40000000000 */
[----:B--2---:R-:W-:Y:S02]  /*43d0*/  IMAD R11, R8, R12, R7 ;  /* 0x0000000c080b7224 */ /* 0x004fe400078e0207 */
[C---:B------:R-:W-:Y:S01]  /*43e0*/  IMAD.HI.U32 R7, R9.reuse, R6, RZ ;  /* 0x0000000609077227 */ /* 0x040fe200078e00ff */
[----:B------:R-:W-:Y:S02]  /*43f0*/  IABS R37, R18 ;  /* 0x0000001200257213 */ /* 0x000fe40000000000 */
[----:B------:R0:W-:Y:S01]  /*4400*/  STL [R1+0x2ac], R11 ;  /* 0x0002ac0b01007387 */ /* 0x0001e20000100800 */
[----:B------:R-:W-:-:S03]  /*4410*/  IMAD.HI.U32 R12, R9, R3, RZ ;  /* 0x00000003090c7227 */ /* 0x000fc600078e00ff */
[----:B------:R1:W-:Y:S01]  /*4420*/  STL [R1+0x1158], R18 ;  /* 0x0011581201007387 */ /* 0x0003e20000100800 */
[----:B------:R-:W-:Y:S02]  /*4430*/  IMAD.MOV R13, RZ, RZ, -R13 ;  /* 0x000000ffff0d7224 */ /* 0x000fe400078e0a0d */
[----:B------:R-:W-:Y:S02]  /*4440*/  IMAD.MOV R7, RZ, RZ, -R7 ;  /* 0x000000ffff077224 */ /* 0x000fe400078e0a07 */
[----:B------:R-:W-:Y:S02]  /*4450*/  IMAD.MOV R12, RZ, RZ, -R12 ;  /* 0x000000ffff0c7224 */ /* 0x000fe400078e0a0c */
[----:B0-----:R-:W-:Y:S02]  /*4460*/  VIADD R11, R0, 0x87 ;  /* 0x00000087000b7836 */ /* 0x001fe40000000000 */
[----:B-1----:R-:W-:-:S03]  /*4470*/  IMAD R18, R8, R13, R2 ;  /* 0x0000000d08127224 */ /* 0x002fc600078e0202 */
[----:B------:R0:W-:Y:S01]  /*4480*/  STL [R1+0x115c], R11 ;  /* 0x00115c0b01007387 */ /* 0x0001e20000100800 */
[----:B------:R-:W-:Y:S01]  /*4490*/  IABS R13, R11 ;  /* 0x0000000b000d7213 */ /* 0x000fe20000000000 */
[----:B------:R-:W-:Y:S02]  /*44a0*/  IMAD.MOV.U32 R2, RZ, RZ, R37 ;  /* 0x000000ffff027224 */ /* 0x000fe400078e0025 */
[----:B------:R-:W-:Y:S01]  /*44b0*/  STL [R1+0x1cc], R18 ;  /* 0x0001cc1201007387 */ /* 0x000fe20000100800 */
        /* <DEDUP_REMOVED lines=10> */
[C---:B------:R-:W-:Y:S02]  /*4560*/  VIADD R13, R0.reuse, 0x8b ;  /* 0x0000008b000d7836 */ /* 0x040fe40000000000 */
[C---:B0-----:R-:W-:Y:S02]  /*4570*/  VIADD R11, R0.reuse, 0x89 ;  /* 0x00000089000b7836 */ /* 0x041fe40000000000 */
[C---:B------:R-:W-:Y:S02]  /*4580*/  VIADD R18, R0.reuse, 0x8e ;  /* 0x0000008e00127836 */ /* 0x040fe40000000000 */
[----:B-1----:R-:W-:Y:S01]  /*4590*/  VIADD R7, R0, 0x8a ;  /* 0x0000008a00077836 */ /* 0x002fe20000000000 */
[----:B------:R0:W-:Y:S01]  /*45a0*/  STL [R1+0x1168], R11 ;  /* 0x0011680b01007387 */ /* 0x0001e20000100800 */
[----:B------:R-:W-:Y:S01]  /*45b0*/  IABS R45, R11 ;  /* 0x0000000b002d7213 */ /* 0x000fe20000000000 */
[----:B--2---:R-:W-:Y:S01]  /*45c0*/  IMAD.HI.U32 R6, R9, R3, RZ ;  /* 0x0000000309067227 */ /* 0x004fe200078e00ff */
[----:B------:R-:W-:Y:S01]  /*45d0*/  IABS R37, R18 ;  /* 0x0000001200257213 */ /* 0x000fe20000000000 */
[----:B------:R1:W-:Y:S02]  /*45e0*/  STL [R1+0x116c], R7 ;  /* 0x00116c0701007387 */ /* 0x0003e40000100800 */
[----:B------:R-:W-:-:S02]  /*45f0*/  IMAD.MOV R6, RZ, RZ, -R6 ;  /* 0x000000ffff067224 */ /* 0x000fc400078e0a06 */
[C---:B0-----:R-:W-:Y:S02]  /*4600*/  IMAD R11, R8.reuse, R12, R2 ;  /* 0x0000000c080b7224 */ /* 0x041fe400078e0202 */
[----:B------:R-:W-:Y:S01]  /*4610*/  IMAD R3, R8, R6, R3 ;  /* 0x0000000608037224 */ /* 0x000fe200078e0203 */
[----:B-1----:R-:W-:Y:S02]  /*4620*/  IABS R7, R7 ;  /* 0x0000000700077213 */ /* 0x002fe40000000000 */
[----:B------:R0:W-:Y:S01]  /*4630*/  STL [R1+0x1a4], R11 ;  /* 0x0001a40b01007387 */ /* 0x0001e20000100800 */
[----:B------:R-:W-:-:S03]  /*4640*/  IMAD.HI.U32 R12, R9, R45, RZ ;  /* 0x0000002d090c7227 */ /* 0x000fc600078e00ff */
[----:B------:R1:W-:Y:S01]  /*4650*/  STL [R1+0x1a0], R3 ;  /* 0x0001a00301007387 */ /* 0x0003e20000100800 */
[----:B------:R-:W-:Y:S02]  /*4660*/  IMAD.MOV.U32 R2, RZ, RZ, R7 ;  /* 0x000000ffff027224 */ /* 0x000fe400078e0007 */
[C---:B------:R-:W-:Y:S01]  /*4670*/  IMAD.HI.U32 R7, R9.reuse, R44, RZ ;  /* 0x0000002c09077227 */ /* 0x040fe200078e00ff */
[----:B------:R2:W-:Y:S03]  /*4680*/  STL [R1+0x1154], R13 ;  /* 0x0011540d01007387 */ /* 0x0005e60000100800 */
[----:B------:R-:W-:Y:S02]  /*4690*/  IMAD.MOV R7, RZ, RZ, -R7 ;  /* 0x000000ffff077224 */ /* 0x000fe400078e0a07 */
[----:B0-----:R-:W-:Y:S01]  /*46a0*/  VIADD R11, R0, 0x8c ;  /* 0x0000008c000b7836 */ /* 0x001fe20000000000 */
[----:B-1----:R-:W-:Y:S01]  /*46b0*/  IABS R3, R13 ;  /* 0x0000000d00037213 */ /* 0x002fe20000000000 */
[----:B------:R-:W-:-:S03]  /*46c0*/  IMAD.HI.U32 R6, R9, R2, RZ ;  /* 0x0000000209067227 */ /* 0x000fc600078e00ff */
[----:B------:R0:W-:Y:S01]  /*46d0*/  STL [R1+0x1198], R11 ;  /* 0x0011980b01007387 */ /* 0x0001e20000100800 */
[C---:B------:R-:W-:Y:S01]  /*46e0*/  IMAD R44, R8.reuse, R7, R44 ;  /* 0x00000007082c7224 */ /* 0x040fe200078e022c */
[----:B------:R-:W-:Y:S01]  /*46f0*/  IABS R7, R11 ;  /* 0x0000000b00077213 */ /* 0x000fe20000000000 */
[----:B------:R-:W-:Y:S02]  /*4700*/  IMAD.MOV R6, RZ, RZ, -R6 ;  /* 0x000000ffff067224 */ /* 0x000fe400078e0a06 */
[----:B------:R-:W-:Y:S02]  /*4710*/  IMAD.MOV R12, RZ, RZ, -R12 ;  /* 0x000000ffff0c7224 */ /* 0x000fe400078e0a0c */
[C---:B------:R-:W-:Y:S02]  /*4720*/  IMAD R2, R8.reuse, R6, R2 ;  /* 0x0000000608027224 */ /* 0x040fe400078e0202 */
[----:B------:R-:W-:Y:S02]  /*4730*/  IMAD.MOV.U32 R6, RZ, RZ, R7 ;  /* 0x000000ffff067224 */ /* 0x000fe400078e0007 */
[----:B------:R-:W-:Y:S01]  /*4740*/  IMAD R45, R8, R12, R45 ;  /* 0x0000000c082d7224 */ /* 0x000fe200078e022d */
[----:B------:R1:W-:Y:S01]  /*4750*/  STL [R1+0x19c], R2 ;  /* 0x00019c0201007387 */ /* 0x0003e20000100800 */
[----:B------:R-:W-:-:S02]  /*4760*/  VIADD R12, R0, 0x8d ;  /* 0x0000008d000c7836 */ /* 0x000fc40000000000 */
[----:B--2---:R-:W-:-:S03]  /*4770*/  IMAD.HI.U32 R13, R9, R3, RZ ;  /* 0x00000003090d7227 */ /* 0x004fc600078e00ff */
[----:B------:R2:W-:Y:S01]  /*4780*/  STL [R1+0x1180], R12 ;  /* 0x0011800c01007387 */ /* 0x0005e20000100800 */
[----:B------:R-:W-:-:S03]  /*4790*/  IMAD.HI.U32 R7, R9, R6, RZ ;  /* 0x0000000609077227 */ /* 0x000fc600078e00ff */
[----:B------:R3:W-:Y:S01]  /*47a0*/  STL [R1+0x1184], R18 ;  /* 0x0011841201007387 */ /* 0x0007e20000100800 */
[----:B0-----:R-:W-:Y:S02]  /*47b0*/  VIADD R11, R0, 0x8f ;  /* 0x0000008f000b7836 */ /* 0x001fe40000000000 */
[----:B------:R-:W-:Y:S02]  /*47c0*/  IMAD.MOV R13, RZ, RZ, -R13 ;  /* 0x000000ffff0d7224 */ /* 0x000fe400078e0a0d */
[----:B------:R-:W-:Y:S01]  /*47d0*/  IMAD.MOV R7, RZ, RZ, -R7 ;  /* 0x000000ffff077224 */ /* 0x000fe200078e0a07 */
[----:B------:R0:W-:Y:S01]  /*47e0*/  STL [R1+0x1188], R11 ;  /* 0x0011880b01007387 */ /* 0x0001e20000100800 */
[----:B-1----:R-:W-:Y:S02]  /*47f0*/  IABS R2, R11 ;  /* 0x0000000b00027213 */ /* 0x002fe40000000000 */
[----:B--2---:R-:W-:Y:S01]  /*4800*/  IABS R12, R12 ;  /* 0x0000000c000c7213 */ /* 0x004fe20000000000 */
[----:B------:R-:W-:-:S02]  /*4810*/  IMAD R7, R8, R7, R6 ;  /* 0x0000000708077224 */ /* 0x000fc400078e0206 */
[----:B---3--:R-:W-:Y:S02]  /*4820*/  VIADD R18, R0, 0x90 ;  /* 0x0000009000127836 */ /* 0x008fe40000000000 */
[----:B0-----:R-:W-:-:S03]  /*4830*/  IMAD R11, R8, R13, R3 ;  /* 0x0000000d080b7224 */ /* 0x001fc600078e0203 */
[----:B------:R-:W-:Y:S01]  /*4840*/  IABS R46, R18 ;  /* 0x00000012002e7213 */ /* 0x000fe20000000000 */
[----:B------:R-:W-:Y:S02]  /*4850*/  IMAD.MOV.U32 R3, RZ, RZ, R37 ;  /* 0x000000ffff037224 */ /* 0x000fe400078e0025 */
[C---:B------:R-:W-:Y:S01]  /*4860*/  IMAD.HI.U32 R13, R9.reuse, R12, RZ ;  /* 0x0000000c090d7227 */ /* 0x040fe200078e00ff */
[----:B------:R0:W-:Y:S03]  /*4870*/  STL [R1+0x194], R11 ;  /* 0x0001940b01007387 */ /* 0x0001e60000100800 */
[----:B------:R-:W-:Y:S01]  /*4880*/  IMAD.HI.U32 R6, R9, R3, RZ ;  /* 0x0000000309067227 */ /* 0x000fe200078e00ff */
[----:B------:R1:W-:Y:S03]  /*4890*/  STL [R1+0x190], R7 ;  /* 0x0001900701007387 */ /* 0x0003e60000100800 */
[----:B------:R-:W-:Y:S01]  /*48a0*/  IMAD.MOV R13, RZ, RZ, -R13 ;  /* 0x000000ffff0d7224 */ /* 0x000fe200078e0a0d */
[----:B------:R-:W-:Y:S01]  /*48b0*/  STL [R1+0x1164], R18 ;  /* 0x0011641201007387 */ /* 0x000fe20000100800 */
[----:B------:R-:W-:-:S02]  /*48c0*/  IMAD.MOV R6, RZ, RZ, -R6 ;  /* 0x000000ffff067224 */ /* 0x000fc400078e0a06 */
[----:B0-----:R-:W-:Y:S02]  /*48d0*/  VIADD R11, R0, 0x91 ;  /* 0x00000091000b7836 */ /* 0x001fe40000000000 */
[C---:B------:R-:W-:Y:S02]  /*48e0*/  IMAD R12, R8.reuse, R13, R12 ;  /* 0x0000000d080c7224 */ /* 0x040fe400078e020c */
[----:B-1----:R-:W-:Y:S01]  /*48f0*/  IMAD.HI.U32 R7, R9, R2, RZ ;  /* 0x0000000209077227 */ /* 0x002fe200078e00ff */
[----:B------:R0:W-:Y:S01]  /*4900*/  STL [R1+0x1194], R11 ;  /* 0x0011940b01007387 */ /* 0x0001e20000100800 */
[----:B------:R-:W-:Y:S02]  /*4910*/  IABS R47, R11 ;  /* 0x0000000b002f7213 */ /* 0x000fe40000000000 */
[----:B------:R-:W-:Y:S01]  /*4920*/  IMAD.MOV R7, RZ, RZ, -R7 ;  /* 0x000000ffff077224 */ /* 0x000fe200078e0a07 */
[----:B------:R1:W-:Y:S01]  /*4930*/  STL [R1+0x188], R12 ;  /* 0x0001880c01007387 */ /* 0x0003e20000100800 */
[----:B------:R-:W-:-:S02]  /*4940*/  IMAD R3, R8, R6, R3 ;  /* 0x0000000608037224 */ /* 0x000fc400078e0203 */
[----:B------:R-:W-:Y:S02]  /*4950*/  IMAD R2, R8, R7, R2 ;  /* 0x0000000708027224 */ /* 0x000fe400078e0202 */
[C---:B------:R-:W-:Y:S01]  /*4960*/  VIADD R6, R0.reuse, 0x92 ;  /* 0x0000009200067836 */ /* 0x040fe20000000000 */
[----:B------:R2:W-:Y:S01]  /*4970*/  STL [R1+0x184], R3 ;  /* 0x0001840301007387 */ /* 0x0005e20000100800 */
[C---:B0-----:R-:W-:Y:S02]  /*4980*/  VIADD R11, R0.reuse, 0x94 ;  /* 0x00000094000b7836 */ /* 0x041fe40000000000 */
[C---:B------:R-:W-:Y:S01]  /*4990*/  VIADD R18, R0.reuse, 0x95 ;  /* 0x0000009500127836 */ /* 0x040fe20000000000 */
[----:B------:R0:W-:Y:S01]  /*49a0*/  STL [R1+0x180], R2 ;  /* 0x0001800201007387 */ /* 0x0001e20000100800 */
[----:B------:R-:W-:Y:S01]  /*49b0*/  IABS R7, R6 ;  /* 0x0000000600077213 */ /* 0x000fe20000000000 */
[----:B-1----:R-:W-:Y:S02]  /*49c0*/  IMAD.HI.U32 R12, R9, R46, RZ ;  /* 0x0000002e090c7227 */ /* 0x002fe400078e00ff */
[----:B------:R1:W-:Y:S01]  /*49d0*/  STL [R1+0x117c], R6 ;  /* 0x00117c0601007387 */ /* 0x0003e20000100800 */
[----:B------:R-:W-:Y:S01]  /*49e0*/  IABS R37, R18 ;  /* 0x0000001200257213 */ /* 0x000fe20000000000 */
[----:B--2---:R-:W-:-:S02]  /*49f0*/  VIADD R3, R0, 0x93 ;  /* 0x0000009300037836 */ /* 0x004fc40000000000 */
[----:B------:R-:W-:Y:S01]  /*4a00*/  IMAD.MOV R12, RZ, RZ, -R12 ;  /* 0x000000ffff0c7224 */ /* 0x000fe200078e0a0c */
[----:B0-----:R-:W-:Y:S02]  /*4a10*/  IABS R2, R11 ;  /* 0x0000000b00027213 */ /* 0x001fe40000000000 */
[----:B------:R0:W-:Y:S01]  /*4a20*/  STL [R1+0x1178], R3 ;  /* 0x0011780301007387 */ /* 0x0001e20000100800 */
[----:B------:R-:W-:-:S03]  /*4a30*/  IMAD.HI.U32 R13, R9, R7, RZ ;  /* 0x00000007090d7227 */ /* 0x000fc600078e00ff */
[----:B------:R2:W-:Y:S01]  /*4a40*/  STL [R1+0x11c8], R11 ;  /* 0x0011c80b01007387 */ /* 0x0005e20000100800 */
[----:B-1----:R-:W-:-:S03]  /*4a50*/  IMAD.HI.U32 R6, R9, R47, RZ ;  /* 0x0000002f09067227 */ /* 0x002fc600078e00ff */
[----:B------:R1:W-:Y:S01]  /*4a60*/  STL [R1+0x11a4], R18 ;  /* 0x0011a41201007387 */ /* 0x0003e20000100800 */
[----:B------:R-:W-:Y:S01]  /*4a70*/  IMAD.MOV R6, RZ, RZ, -R6 ;  /* 0x000000ffff067224 */ /* 0x000fe200078e0a06 */
[----:B0-----:R-:W-:Y:S01]  /*4a80*/  IABS R3, R3 ;  /* 0x0000000300037213 */ /* 0x001fe20000000000 */
[C---:B------:R-:W-:Y:S02]  /*4a90*/  IMAD R46, R8.reuse, R12, R46 ;  /* 0x0000000c082e7224 */ /* 0x040fe400078e022e */
[----:B------:R-:W-:Y:S02]  /*4aa0*/  IMAD R47, R8, R6, R47 ;  /* 0x00000006082f7224 */ /* 0x000fe400078e022f */
[----:B------:R-:W-:-:S04]  /*4ab0*/  IMAD.HI.U32 R6, R9, R3, RZ ;  /* 0x0000000309067227 */ /* 0x000fc800078e00ff */
[----:B------:R-:W-:-:S04]  /*4ac0*/  IMAD.HI.U32 R12, R9, R2, RZ ;  /* 0x00000002090c7227 */ /* 0x000fc800078e00ff */
[----:B------:R-:W-:Y:S02]  /*4ad0*/  IMAD.MOV R13, RZ, RZ, -R13 ;  /* 0x000000ffff0d7224 */ /* 0x000fe400078e0a0d */
[----:B--2---:R-:W-:Y:S02]  /*4ae0*/  VIADD R11, R0, 0x96 ;  /* 0x00000096000b7836 */ /* 0x004fe40000000000 */
[----:B------:R-:W-:Y:S02]  /*4af0*/  IMAD.MOV R6, RZ, RZ, -R6 ;  /* 0x000000ffff067224 */ /* 0x000fe400078e0a06 */
[----:B------:R-:W-:Y:S01]  /*4b00*/  IMAD.MOV R12, RZ, RZ, -R12 ;  /* 0x000000ffff0c7224 */ /* 0x000fe200078e0a0c */
[----:B------:R-:W-:Y:S01]  /*4b10*/  STL [R1+0x11a8], R11 ;  /* 0x0011a80b01007387 */ /* 0x000fe20000100800 */
[C---:B-1----:R-:W-:Y:S01]  /*4b20*/  IMAD R18, R8.reuse, R13, R7 ;  /* 0x0000000d08127224 */ /* 0x042fe200078e0207 */
[----:B------:R-:W-:Y:S01]  /*4b30*/  IABS R13, R11 ;  /* 0x0000000b000d7213 */ /* 0x000fe20000000000 */
[----:B------:R-:W-:-:S02]  /*4b40*/  IMAD R3, R8, R6, R3 ;  /* 0x0000000608037224 */ /* 0x000fc400078e0203 */
[----:B------:R-:W-:Y:S01]  /*4b50*/  IMAD.MOV.U32 R7, RZ, RZ, R37 ;  /* 0x000000ffff077224 */ /* 0x000fe200078e0025 */
[----:B------:R0:W-:Y:S01]  /*4b60*/  STL [R1+0x17c], R18 ;  /* 0x00017c1201007387 */ /* 0x0001e20000100800 */
[----:B------:R-:W-:Y:S02]  /*4b70*/  IMAD R2, R8, R12, R2 ;  /* 0x0000000c08027224 */ /* 0x000fe400078e0202 */
[----:B------:R-:W-:Y:S01]  /*4b80*/  VIADD R6, R0, 0x97 ;  /* 0x0000009700067836 */ /* 0x000fe20000000000 */
[----:B------:R1:W-:Y:S01]  /*4b90*/  STL [R1+0x174], R3 ;  /* 0x0001740301007387 */ /* 0x0003e20000100800 */
[----:B------:R-:W-:-:S03]  /*4ba0*/  IMAD.HI.U32 R12, R9, R7, RZ ;  /* 0x00000007090c7227 */ /* 0x000fc600078e00ff */
[----:B------:R2:W-:Y:S01]  /*4bb0*/  STL [R1+0x178], R2 ;  /* 0x0001780201007387 */ /* 0x0005e20000100800 */
[----:B------:R-:W-:Y:S02]  /*4bc0*/  IMAD.MOV R12, RZ, RZ, -R12 ;  /* 0x000000ffff0c7224 */ /* 0x000fe400078e0a0c */
[C---:B0-----:R-:W-:Y:S01]  /*4bd0*/  VIADD R18, R0.reuse, 0x98 ;  /* 0x0000009800127836 */ /* 0x041fe20000000000 */
[----:B------:R0:W-:Y:S01]  /*4be0*/  STL [R1+0x1190], R6 ;  /* 0x0011900601007387 */ /* 0x0001e20000100800 */
[----:B------:R-:W-:Y:S02]  /*4bf0*/  VIADD R11, R0, 0x99 ;  /* 0x00000099000b7836 */ /* 0x000fe40000000000 */
[----:B-1----:R-:W-:Y:S01]  /*4c00*/  IMAD.MOV.U32 R3, RZ, RZ, R13 ;  /* 0x000000ffff037224 */ /* 0x002fe200078e000d */
[----:B------:R-:W-:Y:S01]  /*4c10*/  STL [R1+0x118c], R18 ;  /* 0x00118c1201007387 */ /* 0x000fe20000100800 */
[----:B------:R-:W-:Y:S01]  /*4c20*/  IMAD R7, R8, R12, R7 ;  /* 0x0000000c08077224 */ /* 0x000fe200078e0207 */
[----:B--2---:R-:W-:Y:S01]  /*4c30*/  IABS R2, R6 ;  /* 0x0000000600027213 */ /* 0x004fe20000000000 */
[----:B------:R-:W-:Y:S01]  /*4c40*/  VIADD R13, R0, 0x9c ;  /* 0x0000009c000d7836 */ /* 0x000fe20000000000 */
[----:B------:R-:W-:Y:S01]  /*4c50*/  STL [R1+0x11b4], R11 ;  /* 0x0011b40b01007387 */ /* 0x000fe20000100800 */
[----:B------:R-:W-:Y:S01]  /*4c60*/  IABS R48, R18 ;  /* 0x0000001200307213 */ /* 0x000fe20000000000 */
[----:B0-----:R-:W-:Y:S01]  /*4c70*/  IMAD.HI.U32 R6, R9, R3, RZ ;  /* 0x0000000309067227 */ /* 0x001fe200078e00ff */
[----:B------:R-:W-:Y:S01]  /*4c80*/  IABS R49, R11 ;  /* 0x0000000b00317213 */ /* 0x000fe20000000000 */
[----:B------:R0:W-:Y:S02]  /*4c90*/  STL [R1+0x170], R7 ;  /* 0x0001700701007387 */ /* 0x0001e40000100800 */
[----:B------:R-:W-:-:S02]  /*4ca0*/  IMAD.MOV R6, RZ, RZ, -R6 ;  /* 0x000000ffff067224 */ /* 0x000fc400078e0a06 */
[----:B------:R-:W-:-:S04]  /*4cb0*/  IMAD.HI.U32 R12, R9, R2, RZ ;  /* 0x00000002090c7227 */ /* 0x000fc800078e00ff */
[----:B------:R-:W-:Y:S02]  /*4cc0*/  IMAD R3, R8, R6, R3 ;  /* 0x0000000608037224 */ /* 0x000fe400078e0203 */
[C---:B0-----:R-:W-:Y:S02]  /*4cd0*/  VIADD R7, R0.reuse, 0x9a ;  /* 0x0000009a00077836 */ /* 0x041fe40000000000 */
[----:B------:R-:W-:Y:S01]  /*4ce0*/  IMAD.MOV R12, RZ, RZ, -R12 ;  /* 0x000000ffff0c7224 */ /* 0x000fe200078e0a0c */
[----:B------:R0:W-:Y:S01]  /*4cf0*/  STL [R1+0x16c], R3 ;  /* 0x00016c0301007387 */ /* 0x0001e20000100800 */
[----:B------:R-:W-:Y:S02]  /*4d00*/  VIADD R11, R0, 0x9b ;  /* 0x0000009b000b7836 */ /* 0x000fe40000000000 */
[----:B------:R-:W-:Y:S01]  /*4d10*/  IMAD R12, R8, R12, R2 ;  /* 0x0000000c080c7224 */ /* 0x000fe200078e0202 */
[----:B------:R1:W-:Y:S01]  /*4d20*/  STL [R1+0x11a0], R7 ;  /* 0x0011a00701007387 */ /* 0x0003e20000100800 */
[----:B------:R-:W-:Y:S01]  /*4d30*/  IMAD.HI.U32 R6, R9, R48, RZ ;  /* 0x0000003009067227 */ /* 0x000fe200078e00ff */
[----:B------:R-:W-:-:S02]  /*4d40*/  IABS R2, R11 ;  /* 0x0000000b00027213 */ /* 0x000fc40000000000 */
[----:B------:R2:W-:Y:S01]  /*4d50*/  STL [R1+0x119c], R11 ;  /* 0x00119c0b01007387 */ /* 0x0005e20000100800 */
[----:B------:R-:W-:Y:S02]  /*4d60*/  IMAD.MOV R6, RZ, RZ, -R6 ;  /* 0x000000ffff067224 */ /* 0x000fe400078e0a06 */
[C---:B0-----:R-:W-:Y:S01]  /*4d70*/  IMAD.HI.U32 R3, R9.reuse, R49, RZ ;  /* 0x0000003109037227 */ /* 0x041fe200078e00ff */
[----:B------:R0:W-:Y:S01]  /*4d80*/  STL [R1+0x168], R12 ;  /* 0x0001680c01007387 */ /* 0x0001e20000100800 */
[----:B-1----:R-:W-:Y:S02]  /*4d90*/  IABS R7, R7 ;  /* 0x0000000700077213 */ /* 0x002fe40000000000 */
[C---:B------:R-:W-:Y:S01]  /*4da0*/  VIADD R18, R0.reuse, 0x9d ;  /* 0x0000009d00127836 */ /* 0x040fe20000000000 */
[----:B------:R1:W-:Y:S01]  /*4db0*/  STL [R1+0x11d0], R13 ;  /* 0x0011d00d01007387 */ /* 0x0003e20000100800 */
[----:B------:R-:W-:Y:S02]  /*4dc0*/  IMAD.MOV R3, RZ, RZ, -R3 ;  /* 0x000000ffff037224 */ /* 0x000fe400078e0a03 */
[----:B--2---:R-:W-:Y:S01]  /*4dd0*/  VIADD R11, R0, 0x9e ;  /* 0x0000009e000b7836 */ /* 0x004fe20000000000 */
[----:B------:R-:W-:Y:S01]  /*4de0*/  IABS R37, R18 ;  /* 0x0000001200257213 */ /* 0x000fe20000000000 */
[----:B------:R-:W-:Y:S01]  /*4df0*/  IMAD R48, R8, R6, R48 ;  /* 0x0000000608307224 */ /* 0x000fe200078e0230 */
[----:B------:R2:W-:Y:S01]  /*4e00*/  STL [R1+0x11c4], R18 ;  /* 0x0011c41201007387 */ /* 0x0005e20000100800 */
[----:B0-----:R-:W-:Y:S01]  /*4e10*/  IMAD.HI.U32 R12, R9, R7, RZ ;  /* 0x00000007090c7227 */ /* 0x001fe200078e00ff */
[----:B-1----:R-:W-:-:S03]  /*4e20*/  IABS R13, R13 ;  /* 0x0000000d000d7213 */ /* 0x002fc60000000000 */
[----:B------:R-:W-:Y:S01]  /*4e30*/  IMAD.HI.U32 R6, R9, R2, RZ ;  /* 0x0000000209067227 */ /* 0x000fe200078e00ff */
[----:B------:R0:W-:Y:S03]  /*4e40*/  STL [R1+0x11d8], R11 ;  /* 0x0011d80b01007387 */ /* 0x0001e60000100800 */
[----:B------:R-:W-:Y:S02]  /*4e50*/  IMAD.MOV R12, RZ, RZ, -R12 ;  /* 0x000000ffff0c7224 */ /* 0x000fe400078e0a0c */
[----:B------:R-:W-:Y:S01]  /*4e60*/  IMAD R49, R8, R3, R49 ;  /* 0x0000000308317224 */ /* 0x000fe200078e0231 */
[----:B------:R-:W-:Y:S01]  /*4e70*/  IABS R3, R11 ;  /* 0x0000000b00037213 */ /* 0x000fe20000000000 */
[----:B------:R-:W-:Y:S02]  /*4e80*/  IMAD.MOV R6, RZ, RZ, -R6 ;  /* 0x000000ffff067224 */ /* 0x000fe400078e0a06 */
[----:B--2---:R-:W-:-:S02]  /*4e90*/  VIADD R18, R0, 0x9f ;  /* 0x0000009f00127836 */ /* 0x004fc40000000000 */
[C---:B0-----:R-:W-:Y:S02]  /*4ea0*/  IMAD R11, R8.reuse, R12, R7 ;  /* 0x0000000c080b7224 */ /* 0x041fe400078e0207 */
[----:B------:R-:W-:Y:S02]  /*4eb0*/  IMAD.MOV.U32 R7, RZ, RZ, R37 ;  /* 0x000000ffff077224 */ /* 0x000fe400078e0025 */
[C---:B------:R-:W-:Y:S01]  /*4ec0*/  IMAD.HI.U32 R12, R9.reuse, R13, RZ ;  /* 0x0000000d090c7227 */ /* 0x040fe200078e00ff */
[----:B------:R0:W-:Y:S03]  /*4ed0*/  STL [R1+0x15c], R11 ;  /* 0x00015c0b01007387 */ /* 0x0001e60000100800 */
[----:B------:R-:W-:Y:S02]  /*4ee0*/  IMAD R6, R8, R6, R2 ;  /* 0x0000000608067224 */ /* 0x000fe400078e0202 */
[----:B------:R-:W-:-:S03]  /*4ef0*/  IMAD.HI.U32 R2, R9, R7, RZ ;  /* 0x0000000709027227 */ /* 0x000fc600078e00ff */
[----:B------:R1:W-:Y:S01]  /*4f00*/  STL [R1+0x158], R6 ;  /* 0x0001580601007387 */ /* 0x0003e20000100800 */
[----:B------:R-:W-:-:S03]  /*4f10*/  IMAD.HI.U32 R37, R9, R3, RZ ;  /* 0x0000000309257227 */ /* 0x000fc600078e00ff */
[----:B------:R2:W-:Y:S01]  /*4f20*/  STL [R1+0x11b0], R18 ;  /* 0x0011b01201007387 */ /* 0x0005e20000100800 */
[----:B------:R-:W-:Y:S02]  /*4f30*/  IMAD.MOV R12, RZ, RZ, -R12 ;  /* 0x000000ffff0c7224 */ /* 0x000fe400078e0a0c */
[----:B------:R-:W-:Y:S02]  /*4f40*/  IMAD.MOV R2, RZ, RZ, -R2 ;  /* 0x000000ffff027224 */ /* 0x000fe400078e0a02 */
[----:B0-----:R-:W-:Y:S01]  /*4f50*/  VIADD R11, R0, 0xa0 ;  /* 0x000000a0000b7836 */ /* 0x001fe20000000000 */
[----:B-1----:R-:W-:Y:S01]  /*4f60*/  IABS R6, R18 ;  /* 0x0000001200067213 */ /* 0x002fe20000000000 */
        /* <DEDUP_REMOVED lines=8> */
[C---:B--2---:R-:W-:Y:S01]  /*4ff0*/  VIADD R18, R0.reuse, 0xa4 ;  /* 0x000000a400127836 */ /* 0x044fe20000000000 */
[----:B------:R2:W-:Y:S01]  /*5000*/  STL [R1+0x14c], R7 ;  /* 0x00014c0701007387 */ /* 0x0005e20000100800 */
[C---:B0-----:R-:W-:Y:S01]  /*5010*/  VIADD R11, R0.reuse, 0xa3 ;  /* 0x000000a3000b7836 */ /* 0x041fe20000000000 */
[----:B------:R-:W-:Y:S02]  /*5020*/  IABS R51, R2 ;  /* 0x0000000200337213 */ /* 0x000fe40000000000 */
[----:B------:R0:W-:Y:S01]  /*5030*/  STL [R1+0x150], R3 ;  /* 0x0001500301007387 */ /* 0x0001e20000100800 */
[----:B-1----:R-:W-:-:S03]  /*5040*/  VIADD R12, R0, 0xa2 ;  /* 0x000000a2000c7836 */ /* 0x002fc60000000000 */
[----:B------:R1:W-:Y:S01]  /*5050*/  STL [R1+0x11bc], R2 ;  /* 0x0011bc0201007387 */ /* 0x0003e20000100800 */
[----:B------:R-:W-:-:S03]  /*5060*/  IMAD.HI.U32 R13, R9, R51, RZ ;  /* 0x00000033090d7227 */ /* 0x000fc600078e00ff */
[----:B------:R3:W-:Y:S01]  /*5070*/  STL [R1+0x11c0], R12 ;  /* 0x0011c00c01007387 */ /* 0x0007e20000100800 */
[C---:B--2---:R-:W-:Y:S01]  /*5080*/  IMAD.HI.U32 R7, R9.reuse, R6, RZ ;  /* 0x0000000609077227 */ /* 0x044fe200078e00ff */
[----:B0-----:R-:W-:Y:S02]  /*5090*/  IABS R3, R11 ;  /* 0x0000000b00037213 */ /* 0x001fe40000000000 */
[----:B------:R0:W-:Y:S01]  /*50a0*/  STL [R1+0x11cc], R11 ;  /* 0x0011cc0b01007387 */ /* 0x0001e20000100800 */
[----:B------:R-:W-:Y:S02]  /*50b0*/  IMAD.MOV R7, RZ, RZ, -R7 ;  /* 0x000000ffff077224 */ /* 0x000fe400078e0a07 */
[----:B-1----:R-:W-:Y:S01]  /*50c0*/  IMAD.HI.U32 R2, R9, R62, RZ ;  /* 0x0000003e09027227 */ /* 0x002fe200078e00ff */
[----:B---3--:R-:W-:-:S03]  /*50d0*/  IABS R12, R12 ;  /* 0x0000000c000c7213 */ /* 0x008fc60000000000 */
[----:B------:R-:W-:Y:S02]  /*50e0*/  IMAD R7, R8, R7, R6 ;  /* 0x0000000708077224 */ /* 0x000fe400078e0206 */
[----:B------:R-:W-:Y:S02]  /*50f0*/  IMAD.MOV R2, RZ, RZ, -R2 ;  /* 0x000000ffff027224 */ /* 0x000fe400078e0a02 */
[----:B------:R-:W-:Y:S01]  /*5100*/  IMAD.MOV.U32 R6, RZ, RZ, R12 ;  /* 0x000000ffff067224 */ /* 0x000fe200078e000c */
[----:B------:R1:W-:Y:S01]  /*5110*/  STL [R1+0x148], R7 ;  /* 0x0001480701007387 */ /* 0x0003e20000100800 */
[----:B------:R-:W-:-:S03]  /*5120*/  IMAD.HI.U32 R12, R9, R3, RZ ;  /* 0x00000003090c7227 */ /* 0x000fc600078e00ff */
[----:B------:R2:W-:Y:S01]  /*5130*/  STL [R1+0x11f8], R18 ;  /* 0x0011f81201007387 */ /* 0x0005e20000100800 */
[----:B------:R-:W-:Y:S02]  /*5140*/  IMAD.MOV R13, RZ, RZ, -R13 ;  /* 0x000000ffff0d7224 */ /* 0x000fe400078e0a0d */
[----:B0-----:R-:W-:Y:S02]  /*5150*/  VIADD R11, R0, 0xa5 ;  /* 0x000000a5000b7836 */ /* 0x001fe40000000000 */
[----:B------:R-:W-:Y:S01]  /*5160*/  IMAD R62, R8, R2, R62 ;  /* 0x00000002083e7224 */ /* 0x000fe200078e023e */
[----:B------:R-:W-:Y:S01]  /*5170*/  IABS R2, R18 ;  /* 0x0000001200027213 */ /* 0x000fe20000000000 */
[----:B-1----:R-:W-:Y:S01]  /*5180*/  IMAD.HI.U32 R7, R9, R6, RZ ;  /* 0x0000000609077227 */ /* 0x002fe200078e00ff */
        /* <DEDUP_REMOVED lines=16> */
[----:B0-----:R-:W-:-:S03]  /*5290*/  VIADD R11, R0, 0xa8 ;  /* 0x000000a8000b7836 */ /* 0x001fc60000000000 */
[----:B------:R0:W-:Y:S01]  /*52a0*/  STL [R1+0x11e0], R18 ;  /* 0x0011e01201007387 */ /* 0x0001e20000100800 */
[----:B-1----:R-:W-:-:S03]  /*52b0*/  IABS R7, R6 ;  /* 0x0000000600077213 */ /* 0x002fc60000000000 */
[----:B------:R1:W-:Y:S01]  /*52c0*/  STL [R1+0x11e4], R11 ;  /* 0x0011e40b01007387 */ /* 0x0003e20000100800 */
[----:B------:R-:W-:Y:S01]  /*52d0*/  IABS R52, R11 ;  /* 0x0000000b00347213 */ /* 0x000fe20000000000 */
[----:B--2---:R-:W-:-:S04]  /*52e0*/  IMAD.HI.U32 R6, R9, R3, RZ ;  /* 0x0000000309067227 */ /* 0x004fc800078e00ff */
        /* <DEDUP_REMOVED lines=10> */
[----:B0-----:R-:W-:Y:S01]  /*5390*/  VIADD R11, R0, 0xaa ;  /* 0x000000aa000b7836 */ /* 0x001fe20000000000 */
[----:B------:R-:W-:Y:S01]  /*53a0*/  STL [R1+0x11ec], R93 ;  /* 0x0011ec5d01007387 */ /* 0x000fe20000100800 */
[----:B------:R-:W-:-:S02]  /*53b0*/  IMAD R12, R8, R12, R7 ;  /* 0x0000000c080c7224 */ /* 0x000fc400078e0207 */
[----:B------:R-:W-:Y:S01]  /*53c0*/  IMAD.MOV R3, RZ, RZ, -R3 ;  /* 0x000000ffff037224 */ /* 0x000fe200078e0a03 */
[----:B------:R-:W-:Y:S01]  /*53d0*/  STL [R1+0x11f0], R11 ;  /* 0x0011f00b01007387 */ /* 0x000fe20000100800 */
[----:B------:R-:W-:Y:S01]  /*53e0*/  IABS R7, R11 ;  /* 0x0000000b00077213 */ /* 0x000fe20000000000 */
[C---:B-1----:R-:W-:Y:S02]  /*53f0*/  IMAD.HI.U32 R6, R9.reuse, R52, RZ ;  /* 0x0000003409067227 */ /* 0x042fe400078e00ff */
[----:B------:R0:W-:Y:S02]  /*5400*/  STL [R1+0x130], R12 ;  /* 0x0001300c01007387 */ /* 0x0001e40000100800 */
[----:B------:R-:W-:Y:S02]  /*5410*/  IMAD R2, R8, R3, R2 ;  /* 0x0000000308027224 */ /* 0x000fe400078e0202 */
[----:B------:R-:W-:Y:S02]  /*5420*/  IMAD.MOV R6, RZ, RZ, -R6 ;  /* 0x000000ffff067224 */ /* 0x000fe400078e0a06 */
[----:B------:R-:W-:Y:S01]  /*5430*/  IMAD.HI.U32 R13, R9, R53, RZ ;  /* 0x00000035090d7227 */ /* 0x000fe200078e00ff */
[----:B------:R1:W-:Y:S03]  /*5440*/  STL [R1+0x128], R2 ;  /* 0x0001280201007387 */ /* 0x0003e60000100800 */
[----:B0-----:R-:W-:-:S02]  /*5450*/  VIADD R12, R0, 0xab ;  /* 0x000000ab000c7836 */ /* 0x001fc40000000000 */
[----:B------:R-:W-:Y:S02]  /*5460*/  VIADD R11, R0, 0xad ;  /* 0x000000ad000b7836 */ /* 0x000fe40000000000 */
[C---:B------:R-:W-:Y:S01]  /*5470*/  IMAD R52, R8.reuse, R6, R52 ;  /* 0x0000000608347224 */ /* 0x040fe200078e0234 */
[----:B------:R0:W-:Y:S01]  /*5480*/  STL [R1+0x11d4], R12 ;  /* 0x0011d40c01007387 */ /* 0x0001e20000100800 */
[----:B------:R-:W-:Y:S01]  /*5490*/  IMAD.MOV R13, RZ, RZ, -R13 ;  /* 0x000000ffff0d7224 */ /* 0x000fe200078e0a0d */
[----:B-1----:R-:W-:Y:S02]  /*54a0*/  IABS R2, R12 ;  /* 0x0000000c00027213 */ /* 0x002fe40000000000 */
[----:B------:R-:W-:Y:S01]  /*54b0*/  IABS R6, R18 ;  /* 0x0000001200067213 */ /* 0x000fe20000000000 */
[----:B------:R-:W-:Y:S01]  /*54c0*/  STL [R1+0x1218], R18 ;  /* 0x0012181201007387 */ /* 0x000fe20000100800 */
[----:B------:R-:W-:Y:S01]  /*54d0*/  IABS R3, R11 ;  /* 0x0000000b00037213 */ /* 0x000fe20000000000 */
[----:B------:R-:W-:-:S02]  /*54e0*/  IMAD R53, R8, R13, R53 ;  /* 0x0000000d08357224 */ /* 0x000fc400078e0235 */
[----:B------:R1:W-:Y:S01]  /*54f0*/  STL [R1+0x1214], R11 ;  /* 0x0012140b01007387 */ /* 0x0003e20000100800 */
[----:B0-----:R-:W-:-:S04]  /*5500*/  IMAD.HI.U32 R12, R9, R7, RZ ;  /* 0x00000007090c7227 */ /* 0x001fc800078e00ff */
[----:B------:R-:W-:Y:S02]  /*5510*/  IMAD.MOV R12, RZ, RZ, -R12 ;  /* 0x000000ffff0c7224 */ /* 0x000fe400078e0a0c */
[----:B------:R-:W-:-:S04]  /*5520*/  IMAD.HI.U32 R13, R9, R2, RZ ;  /* 0x00000002090d7227 */ /* 0x000fc800078e00ff */
[----:B-1----:R-:W-:Y:S02]  /*5530*/  IMAD R11, R8, R12, R7 ;  /* 0x0000000c080b7224 */ /* 0x002fe400078e0207 */
[----:B------:R-:W-:-:S03]  /*5540*/  IMAD.HI.U32 R7, R9, R6, RZ ;  /* 0x0000000609077227 */ /* 0x000fc600078e00ff */
[----:B------:R0:W-:Y:S01]  /*5550*/  STL [R1+0x124], R11 ;  /* 0x0001240b01007387 */ /* 0x0001e20000100800 */
[----:B------:R-:W-:Y:S02]  /*5560*/  VIADD R18, R0, 0xae ;  /* 0x000000ae00127836 */ /* 0x000fe40000000000 */
[----:B------:R-:W-:-:S03]  /*5570*/  IMAD.HI.U32 R12, R9, R3, RZ ;  /* 0x00000003090c7227 */ /* 0x000fc600078e00ff */
[----:B------:R1:W-:Y:S01]  /*5580*/  STL [R1+0x1200], R18 ;  /* 0x0012001201007387 */ /* 0x0003e20000100800 */
[----:B------:R-:W-:Y:S01]  /*5590*/  IMAD.MOV R13, RZ, RZ, -R13 ;  /* 0x000000ffff0d7224 */ /* 0x000fe200078e0a0d */
[----:B------:R-:W-:Y:S01]  /*55a0*/  IABS R37, R18 ;  /* 0x0000001200257213 */ /* 0x000fe20000000000 */
[----:B------:R-:W-:Y:S02]  /*55b0*/  IMAD.MOV R7, RZ, RZ, -R7 ;  /* 0x000000ffff077224 */ /* 0x000fe400078e0a07 */
[----:B0-----:R-:W-:Y:S02]  /*55c0*/  VIADD R11, R0, 0xaf ;  /* 0x000000af000b7836 */ /* 0x001fe40000000000 */
[----:B------:R-:W-:Y:S02]  /*55d0*/  IMAD.MOV R12, RZ, RZ, -R12 ;  /* 0x000000ffff0c7224 */ /* 0x000fe400078e0a0c */
[C---:B------:R-:W-:Y:S01]  /*55e0*/  IMAD R7, R8.reuse, R7, R6 ;  /* 0x0000000708077224 */ /* 0x040fe200078e0206 */
[----:B------:R0:W-:Y:S01]  /*55f0*/  STL [R1+0x1204], R11 ;  /* 0x0012040b01007387 */ /* 0x0001e20000100800 */
[C---:B-1----:R-:W-:Y:S01]  /*5600*/  IMAD R18, R8.reuse, R13, R2 ;  /* 0x0000000d08127224 */ /* 0x042fe200078e0202 */
[----:B------:R-:W-:Y:S01]  /*5610*/  IABS R13, R11 ;  /* 0x0000000b000d7213 */ /* 0x000fe20000000000 */
[----:B------:R-:W-:-:S02]  /*5620*/  IMAD R6, R8, R12, R3 ;  /* 0x0000000c08067224 */ /* 0x000fc400078e0203 */
[----:B------:R-:W-:Y:S01]  /*5630*/  IMAD.MOV.U32 R2, RZ, RZ, R37 ;  /* 0x000000ffff027224 */ /* 0x000fe200078e0025 */
[----:B------:R-:W-:Y:S01]  /*5640*/  STL [R1+0x120], R18 ;  /* 0x0001201201007387 */ /* 0x000fe20000100800 */
[----:B------:R-:W-:Y:S02]  /*5650*/  IMAD.MOV.U32 R3, RZ, RZ, R13 ;  /* 0x000000ffff037224 */ /* 0x000fe400078e000d */
[----:B------:R-:W-:Y:S01]  /*5660*/  IMAD.HI.U32 R12, R9, R2, RZ ;  /* 0x00000002090c7227 */ /* 0x000fe200078e00ff */
[----:B------:R1:W-:Y:S03]  /*5670*/  STL [R1+0x118], R7 ;  /* 0x0001180701007387 */ /* 0x0003e60000100800 */
[----:B------:R-:W-:Y:S01]  /*5680*/  IMAD.MOV R12, RZ, RZ, -R12 ;  /* 0x000000ffff0c7224 */ /* 0x000fe200078e0a0c */
[----:B------:R2:W-:Y:S01]  /*5690*/  STL [R1+0x11c], R6 ;  /* 0x00011c0601007387 */ /* 0x0005e20000100800 */
[----:B------:R-:W-:-:S02]  /*56a0*/  VIADD R13, R0, 0xb3 ;  /* 0x000000b3000d7836 */ /* 0x000fc40000000000 */
[----:B0-----:R-:W-:Y:S01]  /*56b0*/  IMAD R11, R8, R12, R2 ;  /* 0x0000000c080b7224 */ /* 0x001fe200078e0202 */
[----:B------:R-:W-:Y:S01]  /*56c0*/  STL [R1+0x11e8], R36 ;  /* 0x0011e82401007387 */ /* 0x000fe20000100800 */
[----:B------:R-:W-:-:S03]  /*56d0*/  IMAD.HI.U32 R12, R9, R55, RZ ;  /* 0x00000037090c7227 */ /* 0x000fc600078e00ff */
[----:B------:R-:W-:Y:S01]  /*56e0*/  STL [R1+0x120c], R35 ;  /* 0x00120c2301007387 */ /* 0x000fe20000100800 */
[----:B-1----:R-:W-:Y:S02]  /*56f0*/  VIADD R7, R0, 0xb2 ;  /* 0x000000b200077836 */ /* 0x002fe40000000000 */
[----:B--2---:R-:W-:-:S03]  /*5700*/  IMAD.HI.U32 R6, R9, R3, RZ ;  /* 0x0000000309067227 */ /* 0x004fc600078e00ff */
[----:B------:R0:W-:Y:S01]  /*5710*/  STL [R1+0x1210], R7 ;  /* 0x0012100701007387 */ /* 0x0001e20000100800 */
[----:B------:R-:W-:Y:S02]  /*5720*/  IMAD.MOV R6, RZ, RZ, -R6 ;  /* 0x000000ffff067224 */ /* 0x000fe400078e0a06 */
[----:B------:R-:W-:Y:S01]  /*5730*/  IMAD.MOV R12, RZ, RZ, -R12 ;  /* 0x000000ffff0c7224 */ /* 0x000fe200078e0a0c */
[----:B------:R1:W-:Y:S01]  /*5740*/  STL [R1+0x114], R11 ;  /* 0x0001140b01007387 */ /* 0x0003e20000100800 */
[C---:B------:R-:W-:Y:S02]  /*5750*/  IMAD R3, R8.reuse, R6, R3 ;  /* 0x0000000608037224 */ /* 0x040fe400078e0203 */
[----:B------:R-:W-:Y:S02]  /*5760*/  IMAD R55, R8, R12, R55 ;  /* 0x0000000c08377224 */ /* 0x000fe400078e0237 */
[C---:B------:R-:W-:Y:S01]  /*5770*/  VIADD R12, R0.reuse, 0xb5 ;  /* 0x000000b5000c7836 */ /* 0x040fe20000000000 */
[----:B0-----:R-:W-:Y:S01]  /*5780*/  IABS R7, R7 ;  /* 0x0000000700077213 */ /* 0x001fe20000000000 */
[----:B------:R0:W-:Y:S01]  /*5790*/  STL [R1+0x10c], R3 ;  /* 0x00010c0301007387 */ /* 0x0001e20000100800 */
[----:B------:R-:W-:-:S02]  /*57a0*/  VIADD R18, R0, 0xb6 ;  /* 0x000000b600127836 */ /* 0x000fc40000000000 */
[----:B-1----:R-:W-:Y:S01]  /*57b0*/  VIADD R11, R0, 0xb4 ;  /* 0x000000b4000b7836 */ /* 0x002fe20000000000 */
[----:B------:R1:W-:Y:S01]  /*57c0*/  STL [R1+0x11fc], R13 ;  /* 0x0011fc0d01007387 */ /* 0x0003e20000100800 */
[----:B------:R-:W-:Y:S01]  /*57d0*/  IMAD.MOV.U32 R2, RZ, RZ, R7 ;  /* 0x000000ffff027224 */ /* 0x000fe200078e0007 */
[----:B------:R-:W-:Y:S01]  /*57e0*/  IABS R37, R18 ;  /* 0x0000001200257213 */ /* 0x000fe20000000000 */
[C---:B------:R-:W-:Y:S01]  /*57f0*/  IMAD.HI.U32 R7, R9.reuse, R54, RZ ;  /* 0x0000003609077227 */ /* 0x040fe200078e00ff */
[----:B------:R2:W-:Y:S01]  /*5800*/  STL [R1+0x1240], R11 ;  /* 0x0012400b01007387 */ /* 0x0005e20000100800 */
[----:B0-----:R-:W-:Y:S02]  /*5810*/  IABS R3, R13 ;  /* 0x0000000d00037213 */ /* 0x001fe40000000000 */
[----:B------:R-:W-:Y:S02]  /*5820*/  IMAD.MOV R7, RZ, RZ, -R7 ;  /* 0x000000ffff077224 */ /* 0x000fe400078e0a07 */
[----:B------:R-:W-:-:S04]  /*5830*/  IMAD.HI.U32 R6, R9, R2, RZ ;  /* 0x0000000209067227 */ /* 0x000fc800078e00ff */
[----:B------:R-:W-:Y:S01]  /*5840*/  IMAD R54, R8, R7, R54 ;  /* 0x0000000708367224 */ /* 0x000fe200078e0236 */
[----:B------:R-:W-:Y:S01]  /*5850*/  IABS R7, R11 ;  /* 0x0000000b00077213 */ /* 0x000fe20000000000 */
[----:B------:R-:W-:Y:S02]  /*5860*/  IMAD.MOV R6, RZ, RZ, -R6 ;  /* 0x000000ffff067224 */ /* 0x000fe400078e0a06 */
[----:B-1----:R-:W-:-:S04]  /*5870*/  IMAD.HI.U32 R13, R9, R3, RZ ;  /* 0x00000003090d7227 */ /* 0x002fc800078e00ff */
[----:B------:R-:W-:Y:S02]  /*5880*/  IMAD R2, R8, R6, R2 ;  /* 0x0000000608027224 */ /* 0x000fe400078e0202 */
[----:B------:R-:W-:Y:S02]  /*5890*/  IMAD.MOV.U32 R6, RZ, RZ, R7 ;  /* 0x000000ffff067224 */ /* 0x000fe400078e0007 */
[----:B--2---:R-:W-:Y:S01]  /*58a0*/  VIADD R11, R0, 0xb7 ;  /* 0x000000b7000b7836 */ /* 0x004fe20000000000 */
[----:B------:R0:W-:Y:S01]  /*58b0*/  STL [R1+0x104], R2 ;  /* 0x0001040201007387 */ /* 0x0001e20000100800 */
[----:B------:R-:W-:-:S03]  /*58c0*/  IMAD.HI.U32 R7, R9, R6, RZ ;  /* 0x0000000609077227 */ /* 0x000fc600078e00ff */
[----:B------:R1:W-:Y:S01]  /*58d0*/  STL [R1+0x1224], R12 ;  /* 0x0012240c01007387 */ /* 0x0003e20000100800 */
[----:B------:R-:W-:Y:S02]  /*58e0*/  IMAD.MOV R13, RZ, RZ, -R13 ;  /* 0x000000ffff0d7224 */ /* 0x000fe400078e0a0d */
[----:B------:R-:W-:Y:S01]  /*58f0*/  IMAD.MOV R7, RZ, RZ, -R7 ;  /* 0x000000ffff077224 */ /* 0x000fe200078e0a07 */
[----:B------:R2:W-:Y:S01]  /*5900*/  STL [R1+0x122c], R18 ;  /* 0x00122c1201007387 */ /* 0x0005e20000100800 */
[----:B0-----:R-:W-:Y:S02]  /*5910*/  IABS R2, R11 ;  /* 0x0000000b00027213 */ /* 0x001fe40000000000 */
[----:B------:R-:W-:Y:S01]  /*5920*/  IMAD R7, R8, R7, R6 ;  /* 0x0000000708077224 */ /* 0x000fe200078e0206 */
[----:B------:R0:W-:Y:S01]  /*5930*/  STL [R1+0x1230], R11 ;  /* 0x0012300b01007387 */ /* 0x0001e20000100800 */
[----:B-1----:R-:W-:Y:S01]  /*5940*/  IABS R12, R12 ;  /* 0x0000000c000c7213 */ /* 0x002fe20000000000 */
[----:B--2---:R-:W-:-:S02]  /*5950*/  VIADD R18, R0, 0xbd ;  /* 0x000000bd00127836 */ /* 0x004fc40000000000 */
[----:B0-----:R-:W-:Y:S02]  /*5960*/  IMAD R11, R8, R13, R3 ;  /* 0x0000000d080b7224 */ /* 0x001fe400078e0203 */
[----:B------:R-:W-:Y:S01]  /*5970*/  IMAD.MOV.U32 R3, RZ, RZ, R37 ;  /* 0x000000ffff037224 */ /* 0x000fe200078e0025 */
[----:B------:R-:W-:Y:S01]  /*5980*/  IABS R37, R18 ;  /* 0x0000001200257213 */ /* 0x000fe20000000000 */
[C---:B------:R-:W-:Y:S01]  /*5990*/  IMAD.HI.U32 R13, R9.reuse, R12, RZ ;  /* 0x0000000c090d7227 */ /* 0x040fe200078e00ff */
[----:B------:R0:W-:Y:S03]  /*59a0*/  STL [R1+0x100], R11 ;  /* 0x0001000b01007387 */ /* 0x0001e60000100800 */
[----:B------:R-:W-:Y:S01]  /*59b0*/  IMAD.HI.U32 R6, R9, R3, RZ ;  /* 0x0000000309067227 */ /* 0x000fe200078e00ff */
[----:B------:R1:W-:Y:S03]  /*59c0*/  STL [R1+0xfc], R7 ;  /* 0x0000fc0701007387 */ /* 0x0003e60000100800 */
[----:B------:R-:W-:Y:S01]  /*59d0*/  IMAD.MOV R13, RZ, RZ, -R13 ;  /* 0x000000ffff0d7224 */ /* 0x000fe200078e0a0d */
[----:B------:R-:W-:Y:S01]  /*59e0*/  STL [R1+0x1208], R34 ;  /* 0x0012082201007387 */ /* 0x000fe20000100800 */
[----:B------:R-:W-:-:S02]  /*59f0*/  IMAD.MOV R6, RZ, RZ, -R6 ;  /* 0x000000ffff067224 */ /* 0x000fc400078e0a06 */
[C---:B0-----:R-:W-:Y:S01]  /*5a00*/  IMAD R11, R8.reuse, R13, R12 ;  /* 0x0000000d080b7224 */ /* 0x041fe200078e020c */
[----:B------:R-:W-:Y:S01]  /*5a10*/  STL [R1+0x123c], R33 ;  /* 0x00123c2101007387 */ /* 0x000fe20000100800 */
[----:B------:R-:W-:Y:S02]  /*5a20*/  IMAD R3, R8, R6, R3 ;  /* 0x0000000608037224 */ /* 0x000fe400078e0203 */
[----:B-1----:R-:W-:Y:S01]  /*5a30*/  IMAD.HI.U32 R7, R9, R2, RZ ;  /* 0x0000000209077227 */ /* 0x002fe200078e00ff */
[----:B------:R0:W-:Y:S03]  /*5a40*/  STL [R1+0xf8], R11 ;  /* 0x0000f80b01007387 */ /* 0x0001e60000100800 */
[----:B------:R-:W-:Y:S01]  /*5a50*/  IMAD.MOV R7, RZ, RZ, -R7 ;  /* 0x000000ffff077224 */ /* 0x000fe200078e0a07 */
[----:B------:R1:W-:Y:S01]  /*5a60*/  STL [R1+0xf0], R3 ;  /* 0x0000f00301007387 */ /* 0x0003e20000100800 */
[----:B------:R-:W-:-:S02]  /*5a70*/  VIADD R6, R0, 0xba ;  /* 0x000000ba00067836 */ /* 0x000fc40000000000 */
[----:B------:R-:W-:Y:S02]  /*5a80*/  IMAD R2, R8, R7, R2 ;  /* 0x0000000708027224 */ /* 0x000fe400078e0202 */
[----:B------:R-:W-:Y:S01]  /*5a90*/  IMAD.HI.U32 R12, R9, R56, RZ ;  /* 0x00000038090c7227 */ /* 0x000fe200078e00ff */
[----:B------:R-:W-:Y:S02]  /*5aa0*/  IABS R7, R6 ;  /* 0x0000000600077213 */ /* 0x000fe40000000000 */
[----:B------:R2:W-:Y:S01]  /*5ab0*/  STL [R1+0xf4], R2 ;  /* 0x0000f40201007387 */ /* 0x0005e20000100800 */
[C---:B0-----:R-:W-:Y:S02]  /*5ac0*/  VIADD R11, R0.reuse, 0xbc ;  /* 0x000000bc000b7836 */ /* 0x041fe40000000000 */
[----:B-1----:R-:W-:Y:S01]  /*5ad0*/  VIADD R3, R0, 0xbb ;  /* 0x000000bb00037836 */ /* 0x002fe20000000000 */
[----:B------:R0:W-:Y:S01]  /*5ae0*/  STL [R1+0x1220], R6 ;  /* 0x0012200601007387 */ /* 0x0001e20000100800 */
[----:B------:R-:W-:-:S02]  /*5af0*/  IMAD.MOV R12, RZ, RZ, -R12 ;  /* 0x000000ffff0c7224 */ /* 0x000fc400078e0a0c */
[C---:B------:R-:W-:Y:S01]  /*5b00*/  IMAD.HI.U32 R13, R9.reuse, R7, RZ ;  /* 0x00000007090d7227 */ /* 0x040fe200078e00ff */
[----:B------:R1:W-:Y:S01]  /*5b10*/  STL [R1+0x121c], R3 ;  /* 0x00121c0301007387 */ /* 0x0003e20000100800 */
[----:B--2---:R-:W-:Y:S02]  /*5b20*/  IABS R2, R11 ;  /* 0x0000000b00027213 */ /* 0x004fe40000000000 */
[----:B------:R-:W-:Y:S01]  /*5b30*/  IMAD R56, R8, R12, R56 ;  /* 0x0000000c08387224 */ /* 0x000fe200078e0238 */
[----:B------:R2:W-:Y:S01]  /*5b40*/  STL [R1+0x1274], R11 ;  /* 0x0012740b01007387 */ /* 0x0005e20000100800 */
[----:B------:R-:W-:Y:S02]  /*5b50*/  IMAD.MOV R13, RZ, RZ, -R13 ;  /* 0x000000ffff0d7224 */ /* 0x000fe400078e0a0d */
[----:B0-----:R-:W-:Y:S01]  /*5b60*/  IMAD.HI.U32 R6, R9, R57, RZ ;  /* 0x0000003909067227 */ /* 0x001fe200078e00ff */
[----:B------:R0:W-:Y:S01]  /*5b70*/  STL [R1+0x124c], R18 ;  /* 0x00124c1201007387 */ /* 0x0001e20000100800 */
[----:B-1----:R-:W-:-:S02]  /*5b80*/  IABS R3, R3 ;  /* 0x0000000300037213 */ /* 0x002fc40000000000 */
[----:B------:R-:W-:Y:S02]  /*5b90*/  IMAD.MOV R6, RZ, RZ, -R6 ;  /* 0x000000ffff067224 */ /* 0x000fe400078e0a06 */
[----:B------:R-:W-:-:S04]  /*5ba0*/  IMAD.HI.U32 R12, R9, R2, RZ ;  /* 0x00000002090c7227 */ /* 0x000fc800078e00ff */
[----:B------:R-:W-:Y:S02]  /*5bb0*/  IMAD R57, R8, R6, R57 ;  /* 0x0000000608397224 */ /* 0x000fe400078e0239 */
[----:B------:R-:W-:-:S04]  /*5bc0*/  IMAD.HI.U32 R6, R9, R3, RZ ;  /* 0x0000000309067227 */ /* 0x000fc800078e00ff */
[----:B--2---:R-:W-:Y:S02]  /*5bd0*/  VIADD R11, R0, 0xbe ;  /* 0x000000be000b7836 */ /* 0x004fe40000000000 */
[----:B------:R-:W-:Y:S02]  /*5be0*/  IMAD.MOV R6, RZ, RZ, -R6 ;  /* 0x000000ffff067224 */ /* 0x000fe400078e0a06 */
[----:B------:R-:W-:Y:S01]  /*5bf0*/  IMAD.MOV R12, RZ, RZ, -R12 ;  /* 0x000000ffff0c7224 */ /* 0x000fe200078e0a0c */
[----:B------:R1:W-:Y:S01]  /*5c00*/  STL [R1+0x1250], R11 ;  /* 0x0012500b01007387 */ /* 0x0003e20000100800 */
[C---:B0-----:R-:W-:Y:S01]  /*5c10*/  IMAD R18, R8.reuse, R13, R7 ;  /* 0x0000000d08127224 */ /* 0x041fe200078e0207 */
[----:B------:R-:W-:Y:S01]  /*5c20*/  IABS R13, R11 ;  /* 0x0000000b000d7213 */ /* 0x000fe20000000000 */
[C---:B------:R-:W-:Y:S02]  /*5c30*/  IMAD R3, R8.reuse, R6, R3 ;  /* 0x0000000608037224 */ /* 0x040fe400078e0203 */
[----:B------:R-:W-:Y:S01]  /*5c40*/  IMAD.MOV.U32 R7, RZ, RZ, R37 ;  /* 0x000000ffff077224 */ /* 0x000fe200078e0025 */
[----:B------:R-:W-:Y:S01]  /*5c50*/  STL [R1+0xec], R18 ;  /* 0x0000ec1201007387 */ /* 0x000fe20000100800 */
[----:B------:R-:W-:-:S02]  /*5c60*/  IMAD R2, R8, R12, R2 ;  /* 0x0000000c08027224 */ /* 0x000fc400078e0202 */
[----:B------:R-:W-:Y:S01]  /*5c70*/  VIADD R6, R0, 0xbf ;  /* 0x000000bf00067836 */ /* 0x000fe20000000000 */
[----:B------:R0:W-:Y:S01]  /*5c80*/  STL [R1+0xe4], R3 ;  /* 0x0000e40301007387 */ /* 0x0001e20000100800 */
[----:B------:R-:W-:-:S03]  /*5c90*/  IMAD.HI.U32 R12, R9, R7, RZ ;  /* 0x00000007090c7227 */ /* 0x000fc600078e00ff */
[----:B------:R2:W-:Y:S01]  /*5ca0*/  STL [R1+0xe8], R2 ;  /* 0x0000e80201007387 */ /* 0x0005e20000100800 */
[----:B------:R-:W-:Y:S02]  /*5cb0*/  IMAD.MOV R12, RZ, RZ, -R12 ;  /* 0x000000ffff0c7224 */ /* 0x000fe400078e0a0c */
[----:B-1----:R-:W-:Y:S01]  /*5cc0*/  VIADD R11, R0, 0xc3 ;  /* 0x000000c3000b7836 */ /* 0x002fe20000000000 */
[----:B------:R1:W-:Y:S01]  /*5cd0*/  STL [R1+0x1238], R6 ;  /* 0x0012380601007387 */ /* 0x0003e20000100800 */
[----:B------:R-:W-:Y:S02]  /*5ce0*/  IMAD R7, R8, R12, R7 ;  /* 0x0000000c08077224 */ /* 0x000fe400078e0207 */
[----:B0-----:R-:W-:Y:S01]  /*5cf0*/  IMAD.MOV.U32 R3, RZ, RZ, R13 ;  /* 0x000000ffff037224 */ /* 0x001fe200078e000d */
[----:B------:R-:W-:Y:S01]  /*5d00*/  STL [R1+0x1234], R32 ;  /* 0x0012342001007387 */ /* 0x000fe20000100800 */
[C---:B------:R-:W-:Y:S01]  /*5d10*/  VIADD R13, R0.reuse, 0xc4 ;  /* 0x000000c4000d7836 */ /* 0x040fe20000000000 */
[----:B--2---:R-:W-:Y:S01]  /*5d20*/  IABS R2, R6 ;  /* 0x0000000600027213 */ /* 0x004fe20000000000 */
[----:B------:R-:W-:Y:S01]  /*5d30*/  VIADD R18, R0, 0xc5 ;  /* 0x000000c500127836 */ /* 0x000fe20000000000 */
[----:B------:R-:W-:Y:S01]  /*5d40*/  STL [R1+0x125c], R31 ;  /* 0x00125c1f01007387 */ /* 0x000fe20000100800 */
[----:B-1----:R-:W-:-:S03]  /*5d50*/  IMAD.HI.U32 R6, R9, R3, RZ ;  /* 0x0000000309067227 */ /* 0x002fc600078e00ff */
[----:B------:R0:W-:Y:S01]  /*5d60*/  STL [R1+0xdc], R7 ;  /* 0x0000dc0701007387 */ /* 0x0001e20000100800 */
[----:B------:R-:W-:Y:S01]  /*5d70*/  IABS R37, R18 ;  /* 0x0000001200257213 */ /* 0x000fe20000000000 */
[----:B------:R-:W-:Y:S02]  /*5d80*/  IMAD.MOV R6, RZ, RZ, -R6 ;  /* 0x000000ffff067224 */ /* 0x000fe400078e0a06 */
[----:B------:R-:W-:-:S04]  /*5d90*/  IMAD.HI.U32 R12, R9, R2, RZ ;  /* 0x00000002090c7227 */ /* 0x000fc800078e00ff */
[----:B------:R-:W-:Y:S02]  /*5da0*/  IMAD R3, R8, R6, R3 ;  /* 0x0000000608037224 */ /* 0x000fe400078e0203 */
[----:B0-----:R-:W-:Y:S02]  /*5db0*/  VIADD R7, R0, 0xc2 ;  /* 0x000000c200077836 */ /* 0x001fe40000000000 */
[----:B------:R-:W-:Y:S01]  /*5dc0*/  IMAD.MOV R12, RZ, RZ, -R12 ;  /* 0x000000ffff0c7224 */ /* 0x000fe200078e0a0c */
[----:B------:R0:W-:Y:S01]  /*5dd0*/  STL [R1+0xd8], R3 ;  /* 0x0000d80301007387 */ /* 0x0001e20000100800 */
[----:B------:R-:W-:-:S03]  /*5de0*/  IMAD.HI.U32 R6, R9, R58, RZ ;  /* 0x0000003a09067227 */ /* 0x000fc600078e00ff */
[----:B------:R1:W-:Y:S01]  /*5df0*/  STL [R1+0x1248], R7 ;  /* 0x0012480701007387 */ /* 0x0003e20000100800 */
[----:B------:R-:W-:Y:S01]  /*5e00*/  IMAD R12, R8, R12, R2 ;  /* 0x0000000c080c7224 */ /* 0x000fe200078e0202 */
[----:B------:R-:W-:Y:S01]  /*5e10*/  IABS R2, R11 ;  /* 0x0000000b00027213 */ /* 0x000fe20000000000 */
[----:B------:R-:W-:Y:S01]  /*5e20*/  IMAD.MOV R6, RZ, RZ, -R6 ;  /* 0x000000ffff067224 */ /* 0x000fe200078e0a06 */
[----:B------:R2:W-:Y:S01]  /*5e30*/  STL [R1+0x1244], R11 ;  /* 0x0012440b01007387 */ /* 0x0005e20000100800 */
[----:B0-----:R-:W-:-:S03]  /*5e40*/  IMAD.HI.U32 R3, R9, R59, RZ ;  /* 0x0000003b09037227 */ /* 0x001fc600078e00ff */
[----:B------:R0:W-:Y:S01]  /*5e50*/  STL [R1+0xd0], R12 ;  /* 0x0000d00c01007387 */ /* 0x0001e20000100800 */
[----:B-1----:R-:W-:Y:S01]  /*5e60*/  IABS R7, R7 ;  /* 0x0000000700077213 */ /* 0x002fe20000000000 */
[----:B------:R-:W-:Y:S02]  /*5e70*/  IMAD.MOV R3, RZ, RZ, -R3 ;  /* 0x000000ffff037224 */ /* 0x000fe400078e0a03 */
[----:B------:R1:W-:Y:S01]  /*5e80*/  STL [R1+0x127c], R13 ;  /* 0x00127c0d01007387 */ /* 0x0003e20000100800 */
[----:B------:R-:W-:Y:S02]  /*5e90*/  IMAD R58, R8, R6, R58 ;  /* 0x00000006083a7224 */ /* 0x000fe400078e023a */
[----:B--2---:R-:W-:Y:S01]  /*5ea0*/  VIADD R11, R0, 0xc6 ;  /* 0x000000c6000b7836 */ /* 0x004fe20000000000 */
[----:B------:R-:W-:Y:S01]  /*5eb0*/  STL [R1+0x1270], R18 ;  /* 0x0012701201007387 */ /* 0x000fe20000100800 */
[----:B------:R-:W-:-:S03]  /*5ec0*/  IMAD.HI.U32 R6, R9, R2, RZ ;  /* 0x0000000209067227 */ /* 0x000fc600078e00ff */
[----:B------:R2:W-:Y:S01]  /*5ed0*/  STL [R1+0x1280], R11 ;  /* 0x0012800b01007387 */ /* 0x0005e20000100800 */
[----:B0-----:R-:W-:Y:S01]  /*5ee0*/  IMAD.HI.U32 R12, R9, R7, RZ ;  /* 0x00000007090c7227 */ /* 0x001fe200078e00ff */
[----:B-1----:R-:W-:-:S03]  /*5ef0*/  IABS R13, R13 ;  /* 0x0000000d000d7213 */ /* 0x002fc60000000000 */
[----:B------:R-:W-:Y:S02]  /*5f00*/  IMAD.MOV R12, RZ, RZ, -R12 ;  /* 0x000000ffff0c7224 */ /* 0x000fe400078e0a0c */
[C---:B------:R-:W-:Y:S01]  /*5f10*/  IMAD R59, R8.reuse, R3, R59 ;  /* 0x00000003083b7224 */ /* 0x040fe200078e023b */
[----:B------:R-:W-:Y:S01]  /*5f20*/  IABS R3, R11 ;  /* 0x0000000b00037213 */ /* 0x000fe20000000000 */
[----:B------:R-:W-:Y:S02]  /*5f30*/  IMAD.MOV R6, RZ, RZ, -R6 ;  /* 0x000000ffff067224 */ /* 0x000fe400078e0a06 */
[----:B--2---:R-:W-:Y:S02]  /*5f40*/  IMAD R11, R8, R12, R7 ;  /* 0x0000000c080b7224 */ /* 0x004fe400078e0207 */
[----:B------:R-:W-:-:S03]  /*5f50*/  IMAD.HI.U32 R12, R9, R13, RZ ;  /* 0x0000000d090c7227 */ /* 0x000fc600078e00ff */
[----:B------:R0:W-:Y:S01]  /*5f60*/  STL [R1+0xcc], R11 ;  /* 0x0000cc0b01007387 */ /* 0x0001e20000100800 */
[----:B------:R-:W-:Y:S02]  /*5f70*/  IMAD.MOV.U32 R7, RZ, RZ, R37 ;  /* 0x000000ffff077224 */ /* 0x000fe400078e0025 */
[----:B------:R-:W-:Y:S02]  /*5f80*/  IMAD R6, R8, R6, R2 ;  /* 0x0000000608067224 */ /* 0x000fe400078e0202 */
[----:B------:R-:W-:Y:S02]  /*5f90*/  IMAD.MOV R12, RZ, RZ, -R12 ;  /* 0x000000ffff0c7224 */ /* 0x000fe400078e0a0c */
[----:B------:R-:W-:Y:S01]  /*5fa0*/  IMAD.HI.U32 R2, R9, R7, RZ ;  /* 0x0000000709027227 */ /* 0x000fe200078e00ff */
[----:B------:R1:W-:Y:S03]  /*5fb0*/  STL [R1+0xc8], R6 ;  /* 0x0000c80601007387 */ /* 0x0003e60000100800 */
[----:B0-----:R-:W-:-:S02]  /*5fc0*/  VIADD R11, R0, 0xc7 ;  /* 0x000000c7000b7836 */ /* 0x001fc40000000000 */
[----:B------:R-:W-:-:S03]  /*5fd0*/  IMAD.HI.U32 R37, R9, R3, RZ ;  /* 0x0000000309257227 */ /* 0x000fc600078e00ff */
[----:B------:R0:W-:Y:S01]  /*5fe0*/  STL [R1+0x1258], R11 ;  /* 0x0012580b01007387 */ /* 0x0001e20000100800 */
[----:B------:R-:W-:Y:S01]  /*5ff0*/  IMAD.MOV R2, RZ, RZ, -R2 ;  /* 0x000000ffff027224 */ /* 0x000fe200078e0a02 */
[----:B-1----:R-:W-:Y:S01]  /*6000*/  IABS R6, R11 ;  /* 0x0000000b00067213 */ /* 0x002fe20000000000 */
[----:B------:R-:W-:Y:S01]  /*6010*/  IMAD.MOV R37, RZ, RZ, -R37 ;  /* 0x000000ffff257224 */ /* 0x000fe200078e0a25 */
[----:B------:R-:W-:Y:S01]  /*6020*/  STL [R1+0x1254], R30 ;  /* 0x0012541e01007387 */ /* 0x000fe20000100800 */
[C---:B------:R-:W-:Y:S02]  /*6030*/  IMAD R7, R8.reuse, R2, R7 ;  /* 0x0000000208077224 */ /* 0x040fe400078e0207 */
[----:B------:R-:W-:Y:S02]  /*6040*/  IMAD R2, R8, R37, R3 ;  /* 0x0000002508027224 */ /* 0x000fe400078e0203 */
[----:B------:R-:W-:-:S04]  /*6050*/  IMAD.HI.U32 R3, R9, R6, RZ ;  /* 0x0000000609037227 */ /* 0x000fc800078e00ff */
[C---:B0-----:R-:W-:Y:S02]  /*6060*/  IMAD R11, R8.reuse, R12, R13 ;  /* 0x0000000c080b7224 */ /* 0x041fe400078e020d */
[----:B------:R-:W-:Y:S02]  /*6070*/  IMAD.MOV R3, RZ, RZ, -R3 ;  /* 0x000000ffff037224 */ /* 0x000fe400078e0a03 */
[----:B------:R-:W-:Y:S01]  /*6080*/  IMAD.HI.U32 R13, R9, R61, RZ ;  /* 0x0000003d090d7227 */ /* 0x000fe200078e00ff */
[----:B------:R0:W-:Y:S03]  /*6090*/  STL [R1+0xc4], R11 ;  /* 0x0000c40b01007387 */ /* 0x0001e60000100800 */
[----:B------:R-:W-:Y:S01]  /*60a0*/  IMAD R6, R8, R3, R6 ;  /* 0x0000000308067224 */ /* 0x000fe200078e0206 */
[----:B------:R1:W-:Y:S01]  /*60b0*/  STL [R1+0xbc], R7 ;  /* 0x0000bc0701007387 */ /* 0x0003e20000100800 */
[----:B------:R-:W-:-:S02]  /*60c0*/  VIADD R18, R0, 0xcc ;  /* 0x000000cc00127836 */ /* 0x000fc40000000000 */
[----:B------:R-:W-:Y:S01]  /*60d0*/  IMAD.MOV R13, RZ, RZ, -R13 ;  /* 0x000000ffff0d7224 */ /* 0x000fe200078e0a0d */
[----:B------:R2:W-:Y:S01]  /*60e0*/  STL [R1+0xc0], R2 ;  /* 0x0000c00201007387 */ /* 0x0005e20000100800 */
[----:B0-----:R-:W-:-:S03]  /*60f0*/  VIADD R11, R0, 0xca ;  /* 0x000000ca000b7836 */ /* 0x001fc60000000000 */
[----:B------:R-:W-:Y:S01]  /*6100*/  STL [R1+0x1264], R29 ;  /* 0x0012641d01007387 */ /* 0x000fe20000100800 */
[----:B------:R-:W-:Y:S02]  /*6110*/  IMAD R61, R8, R13, R61 ;  /* 0x0000000d083d7224 */ /* 0x000fe400078e023d */
[----:B-1----:R-:W-:Y:S01]  /*6120*/  IMAD.HI.U32 R7, R9, R60, RZ ;  /* 0x0000003c09077227 */ /* 0x002fe200078e00ff */
[----:B------:R-:W-:Y:S01]  /*6130*/  IABS R12, R11 ;  /* 0x0000000b000c7213 */ /* 0x000fe20000000000 */
[----:B------:R0:W-:Y:S02]  /*6140*/  STL [R1+0x126c], R11 ;  /* 0x00126c0b01007387 */ /* 0x0001e40000100800 */
[----:B--2---:R-:W-:Y:S02]  /*6150*/  VIADD R2, R0, 0xcb ;  /* 0x000000cb00027836 */ /* 0x004fe40000000000 */
[----:B------:R-:W-:Y:S02]  /*6160*/  IMAD.MOV R7, RZ, RZ, -R7 ;  /* 0x000000ffff077224 */ /* 0x000fe400078e0a07 */
[----:B------:R-:W-:Y:S01]  /*6170*/  IMAD.MOV.U32 R3, RZ, RZ, R12 ;  /* 0x000000ffff037224 */ /* 0x000fe200078e000c */
[----:B------:R1:W-:Y:S01]  /*6180*/  STL [R1+0x1278], R2 ;  /* 0x0012780201007387 */ /* 0x0003e20000100800 */
[----:B------:R-:W-:-:S02]  /*6190*/  IMAD R60, R8, R7, R60 ;  /* 0x00000007083c7224 */ /* 0x000fc400078e023c */
[----:B------:R-:W-:Y:S01]  /*61a0*/  IMAD.HI.U32 R7, R9, R3, RZ ;  /* 0x0000000309077227 */ /* 0x000fe200078e00ff */
[----:B------:R2:W-:Y:S03]  /*61b0*/  STL [R1+0xb8], R6 ;  /* 0x0000b80601007387 */ /* 0x0005e60000100800 */
[----:B0-----:R-:W-:Y:S01]  /*61c0*/  VIADD R11, R0, 0xcd ;  /* 0x000000cd000b7836 */ /* 0x001fe20000000000 */
[----:B------:R0:W-:Y:S01]  /*61d0*/  STL [R1+0x12a8], R18 ;  /* 0x0012a81201007387 */ /* 0x0001e20000100800 */
[----:B------:R-:W-:Y:S01]  /*61e0*/  IMAD.MOV R7, RZ, RZ, -R7 ;  /* 0x000000ffff077224 */ /* 0x000fe200078e0a07 */
[----:B-1----:R-:W-:Y:S02]  /*61f0*/  IABS R2, R2 ;  /* 0x0000000200027213 */ /* 0x002fe40000000000 */
[----:B------:R1:W-:Y:S01]  /*6200*/  STL [R1+0x12a4], R11 ;  /* 0x0012a40b01007387 */ /* 0x0003e20000100800 */
[----:B------:R-:W-:-:S02]  /*6210*/  IABS R13, R11 ;  /* 0x0000000b000d7213 */ /* 0x000fc40000000000 */
[----:B------:R-:W-:Y:S01]  /*6220*/  IMAD.HI.U32 R12, R9, R2, RZ ;  /* 0x00000002090c7227 */ /* 0x000fe200078e00ff */
[----:B--2---:R-:W-:-:S03]  /*6230*/  IABS R6, R18 ;  /* 0x0000001200067213 */ /* 0x004fc60000000000 */
[----:B------:R-:W-:Y:S02]  /*6240*/  IMAD.MOV R12, RZ, RZ, -R12 ;  /* 0x000000ffff0c7224 */ /* 0x000fe400078e0a0c */
[----:B0-----:R-:W-:Y:S02]  /*6250*/  VIADD R18, R0, 0xd3 ;  /* 0x000000d300127836 */ /* 0x001fe40000000000 */
[C---:B-1----:R-:W-:Y:S02]  /*6260*/  IMAD R11, R8.reuse, R7, R3 ;  /* 0x00000007080b7224 */ /* 0x042fe400078e0203 */
[----:B------:R-:W-:Y:S02]  /*6270*/  IMAD R7, R8, R12, R2 ;  /* 0x0000000c08077224 */ /* 0x000fe400078e0202 */
[----:B------:R-:W-:Y:S01]  /*6280*/  IMAD.MOV.U32 R2, RZ, RZ, R13 ;  /* 0x000000ffff027224 */ /* 0x000fe200078e000d */
[----:B------:R0:W-:Y:S01]  /*6290*/  STL [R1+0xac], R11 ;  /* 0x0000ac0b01007387 */ /* 0x0001e20000100800 */
[----:B------:R-:W-:-:S03]  /*62a0*/  IMAD.HI.U32 R12, R9, R6, RZ ;  /* 0x00000006090c7227 */ /* 0x000fc600078e00ff */
[----:B------:R1:W-:Y:S01]  /*62b0*/  STL [R1+0xa8], R7 ;  /* 0x0000a80701007387 */ /* 0x0003e20000100800 */
[C---:B------:R-:W-:Y:S02]  /*62c0*/  VIADD R3, R0.reuse, 0xce ;  /* 0x000000ce00037836 */ /* 0x040fe40000000000 */
[----:B------:R-:W-:Y:S02]  /*62d0*/  IMAD.MOV R12, RZ, RZ, -R12 ;  /* 0x000000ffff0c7224 */ /* 0x000fe400078e0a0c */
[----:B0-----:R-:W-:Y:S01]  /*62e0*/  VIADD R11, R0, 0xcf ;  /* 0x000000cf000b7836 */ /* 0x001fe20000000000 */
[----:B------:R0:W-:Y:S01]  /*62f0*/  STL [R1+0x1284], R3 ;  /* 0x0012840301007387 */ /* 0x0001e20000100800 */
[----:B-1----:R-:W-:-:S03]  /*6300*/  IMAD.HI.U32 R7, R9, R2, RZ ;  /* 0x0000000209077227 */ /* 0x002fc600078e00ff */
[----:B------:R-:W-:Y:S01]  /*6310*/  IABS R13, R11 ;  /* 0x0000000b000d7213 */ /* 0x000fe20000000000 */
[----:B------:R1:W-:Y:S01]  /*6320*/  STL [R1+0x1288], R11 ;  /* 0x0012880b01007387 */ /* 0x0003e20000100800 */
[----:B------:R-:W-:-:S03]  /*6330*/  IMAD.MOV R7, RZ, RZ, -R7 ;  /* 0x000000ffff077224 */ /* 0x000fc600078e0a07 */
[----:B------:R-:W-:Y:S01]  /*6340*/  STL [R1+0x128c], R28 ;  /* 0x00128c1c01007387 */ /* 0x000fe20000100800 */
[----:B0-----:R-:W-:Y:S01]  /*6350*/  IABS R3, R3 ;  /* 0x0000000300037213 */ /* 0x001fe20000000000 */
[C---:B------:R-:W-:Y:S02]  /*6360*/  IMAD R2, R8.reuse, R7, R2 ;  /* 0x0000000708027224 */ /* 0x040fe400078e0202 */
[----:B-1----:R-:W-:Y:S02]  /*6370*/  IMAD R11, R8, R12, R6 ;  /* 0x0000000c080b7224 */ /* 0x002fe400078e0206 */
        /* <DEDUP_REMOVED lines=9> */
[C---:B------:R-:W-:Y:S01]  /*6410*/  IMAD R13, R8.reuse, R13, R3 ;  /* 0x0000000d080d7224 */ /* 0x040fe200078e0203 */
[----:B-1----:R-:W-:Y:S01]  /*6420*/  IABS R2, R27 ;  /* 0x0000001b00027213 */ /* 0x002fe20000000000 */
[----:B------:R-:W-:Y:S01]  /*6430*/  IMAD.HI.U32 R12, R9, R50, RZ ;  /* 0x00000032090c7227 */ /* 0x000fe200078e00ff */
[----:B------:R-:W-:Y:S01]  /*6440*/  IABS R3, R11 ;  /* 0x0000000b00037213 */ /* 0x000fe20000000000 */
[----:B------:R0:W-:Y:S02]  /*6450*/  STL [R1+0x12a0], R11 ;  /* 0x0012a00b01007387 */ /* 0x0001e40000100800 */
[C---:B------:R-:W-:Y:S02]  /*6460*/  IMAD R6, R8.reuse, R7, R6 ;  /* 0x0000000708067224 */ /* 0x040fe400078e0206 */
[----:B------:R-:W-:Y:S01]  /*6470*/  IMAD.MOV R12, RZ, RZ, -R12 ;  /* 0x000000ffff0c7224 */ /* 0x000fe200078e0a0c */
[----:B------:R1:W-:Y:S03]  /*6480*/  STL [R1+0x9c], R13 ;  /* 0x00009c0d01007387 */ /* 0x0003e60000100800 */
[----:B------:R-:W-:Y:S01]  /*6490*/  IMAD R50, R8, R12, R50 ;  /* 0x0000000c08327224 */ /* 0x000fe200078e0232 */
[----:B------:R2:W-:Y:S01]  /*64a0*/  STL [R1+0x98], R6 ;  /* 0x0000980601007387 */ /* 0x0005e20000100800 */
[----:B0-----:R-:W-:Y:S01]  /*64b0*/  VIADD R11, R0, 0xd4 ;  /* 0x000000d4000b7836 */ /* 0x001fe20000000000 */
[----:B------:R-:W-:-:S02]  /*64c0*/  IABS R12, R18 ;  /* 0x00000012000c7213 */ /* 0x000fc40000000000 */
[----:B------:R-:W-:Y:S01]  /*64d0*/  STL [R1+0x1268], R18 ;  /* 0x0012681201007387 */ /* 0x000fe20000100800 */
[C---:B-1----:R-:W-:Y:S01]  /*64e0*/  IMAD.HI.U32 R13, R9.reuse, R2, RZ ;  /* 0x00000002090d7227 */ /* 0x042fe200078e00ff */
[----:B------:R-:W-:Y:S02]  /*64f0*/  IABS R7, R11 ;  /* 0x0000000b00077213 */ /* 0x000fe40000000000 */
[----:B------:R0:W-:Y:S01]  /*6500*/  STL [R1+0x12b4], R11 ;  /* 0x0012b40b01007387 */ /* 0x0001e20000100800 */
[----:B--2---:R-:W-:-:S03]  /*6510*/  IMAD.HI.U32 R6, R9, R3, RZ ;  /* 0x0000000309067227 */ /* 0x004fc600078e00ff */
[----:B------:R-:W-:Y:S01]  /*6520*/  STL [R1+0xf04], R81 ;  /* 0x000f045101007387 */ /* 0x000fe20000100800 */
[----:B------:R-:W-:Y:S02]  /*6530*/  IMAD.MOV R13, RZ, RZ, -R13 ;  /* 0x000000ffff0d7224 */ /* 0x000fe400078e0a0d */
[----:B------:R-:W-:Y:S02]  /*6540*/  IMAD.MOV R6, RZ, RZ, -R6 ;  /* 0x000000ffff067224 */ /* 0x000fe400078e0a06 */
[C---:B------:R-:W-:Y:S02]  /*6550*/  IMAD R2, R8.reuse, R13, R2 ;  /* 0x0000000d08027224 */ /* 0x040fe400078e0202 */
[----:B------:R-:W-:Y:S01]  /*6560*/  IMAD R3, R8, R6, R3 ;  /* 0x0000000608037224 */ /* 0x000fe200078e0203 */
[----:B------:R-:W-:Y:S01]  /*6570*/  IABS R6, R25 ;  /* 0x0000001900067213 */ /* 0x000fe20000000000 */
[----:B------:R-:W-:-:S03]  /*6580*/  IMAD.HI.U32 R13, R9, R12, RZ ;  /* 0x0000000c090d7227 */ /* 0x000fc600078e00ff */
[----:B------:R1:W-:Y:S01]  /*6590*/  STL [R1+0x94], R3 ;  /* 0x0000940301007387 */ /* 0x0003e20000100800 */
[----:B------:R-:W-:-:S03]  /*65a0*/  IMAD.HI.U32 R37, R9, R7, RZ ;  /* 0x0000000709257227 */ /* 0x000fc600078e00ff */
[----:B------:R-:W-:Y:S01]  /*65b0*/  STL [R1+0x1290], R26 ;  /* 0x0012901a01007387 */ /* 0x000fe20000100800 */
[----:B------:R-:W-:Y:S02]  /*65c0*/  IMAD.MOV R13, RZ, RZ, -R13 ;  /* 0x000000ffff0d7224 */ /* 0x000fe400078e0a0d */
[----:B------:R-:W-:Y:S01]  /*65d0*/  IMAD.MOV R37, RZ, RZ, -R37 ;  /* 0x000000ffff257224 */ /* 0x000fe200078e0a25 */
[----:B------:R-:W-:Y:S01]  /*65e0*/  STL [R1+0x129c], R25 ;  /* 0x00129c1901007387 */ /* 0x000fe20000100800 */
[C---:B0-----:R-:W-:Y:S01]  /*65f0*/  IMAD R11, R8.reuse, R13, R12 ;  /* 0x0000000d080b7224 */ /* 0x041fe200078e020c */
[----:B-1----:R-:W-:Y:S01]  /*6600*/  IABS R3, R26 ;  /* 0x0000001a00037213 */ /* 0x002fe20000000000 */
[----:B------:R-:W-:Y:S01]  /*6610*/  IMAD R7, R8, R37, R7 ;  /* 0x0000002508077224 */ /* 0x000fe200078e0207 */
[----:B------:R-:W-:Y:S01]  /*6620*/  IABS R37, R23 ;  /* 0x0000001700257213 */ /* 0x000fe20000000000 */
[----:B------:R-:W-:Y:S01]  /*6630*/  VIADD R18, R0, 0xe9 ;  /* 0x000000e900127836 */ /* 0x000fe20000000000 */
[----:B------:R0:W-:Y:S01]  /*6640*/  STL [R1+0x84], R11 ;  /* 0x0000840b01007387 */ /* 0x0001e20000100800 */
[----:B------:R-:W-:-:S03]  /*6650*/  IMAD.HI.U32 R13, R9, R3, RZ ;  /* 0x00000003090d7227 */ /* 0x000fc600078e00ff */
[----:B------:R1:W-:Y:S01]  /*6660*/  STL [R1+0x88], R7 ;  /* 0x0000880701007387 */ /* 0x0003e20000100800 */
[----:B------:R-:W-:Y:S02]  /*6670*/  IMAD.MOV R13, RZ, RZ, -R13 ;  /* 0x000000ffff0d7224 */ /* 0x000fe400078e0a0d */
[----:B------:R-:W-:Y:S01]  /*6680*/  IMAD.HI.U32 R12, R9, R6, RZ ;  /* 0x00000006090c7227 */ /* 0x000fe200078e00ff */
[----:B------:R-:W-:Y:S03]  /*6690*/  STL [R1+0x12ac], R24 ;  /* 0x0012ac1801007387 */ /* 0x000fe60000100800 */
[----:B0-----:R-:W-:Y:S01]  /*66a0*/  VIADD R11, R0, 0xe8 ;  /* 0x000000e8000b7836 */ /* 0x001fe20000000000 */
[----:B------:R-:W-:Y:S01]  /*66b0*/  STL [R1+0x12b0], R23 ;  /* 0x0012b01701007387 */ /* 0x000fe20000100800 */
[----:B------:R-:W-:Y:S01]  /*66c0*/  IMAD R3, R8, R13, R3 ;  /* 0x0000000d08037224 */ /* 0x000fe200078e0203 */
[----:B------:R-:W-:Y:S01]  /*66d0*/  IABS R13, R18 ;  /* 0x00000012000d7213 */ /* 0x000fe20000000000 */
[----:B------:R-:W-:Y:S01]  /*66e0*/  IMAD.MOV R12, RZ, RZ, -R12 ;  /* 0x000000ffff0c7224 */ /* 0x000fe200078e0a0c */
[----:B------:R-:W-:Y:S01]  /*66f0*/  STL [R1+0x12b8], R11 ;  /* 0x0012b80b01007387 */ /* 0x000fe20000100800 */
[----:B-1----:R-:W-:-:S02]  /*6700*/  IABS R7, R24 ;  /* 0x0000001800077213 */ /* 0x002fc40000000000 */
[----:B------:R-:W-:Y:S01]  /*6710*/  IMAD R6, R8, R12, R6 ;  /* 0x0000000c08067224 */ /* 0x000fe200078e0206 */
[----:B------:R0:W-:Y:S01]  /*6720*/  STL [R1+0x1294], R18 ;  /* 0x0012941201007387 */ /* 0x0001e20000100800 */
[----:B------:R-:W-:Y:S01]  /*6730*/  IMAD.HI.U32 R12, R9, R37, RZ ;  /* 0x00000025090c7227 */ /* 0x000fe200078e00ff */
[----:B------:R-:W-:-:S03]  /*6740*/  IABS R38, R11 ;  /* 0x0000000b00267213 */ /* 0x000fc60000000000 */
[----:B------:R-:W-:Y:S02]  /*6750*/  IMAD.MOV R12, RZ, RZ, -R12 ;  /* 0x000000ffff0c7224 */ /* 0x000fe400078e0a0c */
[----:B------:R-:W-:-:S04]  /*6760*/  IMAD.HI.U32 R92, R9, R7, RZ ;  /* 0x00000007095c7227 */ /* 0x000fc800078e00ff */
[----:B0-----:R-:W-:Y:S02]  /*6770*/  VIADD R18, R0, 0xf0 ;  /* 0x000000f000127836 */ /* 0x001fe40000000000 */
[----:B------:R-:W-:Y:S02]  /*6780*/  IMAD R37, R8, R12, R37 ;  /* 0x0000000c08257224 */ /* 0x000fe400078e0225 */
[----:B------:R-:W-:Y:S01]  /*6790*/  IMAD.MOV R92, RZ, RZ, -R92 ;  /* 0x000000ffff5c7224 */ /* 0x000fe200078e0a5c */
[----:B------:R0:W-:Y:S01]  /*67a0*/  STL [R1+0x1260], R18 ;  /* 0x0012601201007387 */ /* 0x0001e20000100800 */
[----:B------:R-:W-:Y:S01]  /*67b0*/  IABS R12, R18 ;  /* 0x00000012000c7213 */ /* 0x000fe20000000000 */
[----:B------:R-:W-:Y:S02]  /*67c0*/  IMAD.HI.U32 R91, R9, R38, RZ ;  /* 0x00000026095b7227 */ /* 0x000fe400078e00ff */
[----:B------:R-:W2:Y:S02]  /*67d0*/  LDL.LU R81, [R1+0x137c] ;  /* 0x00137c0001517983 */ /* 0x000ea40000300800 */
[----:B------:R-:W-:-:S02]  /*67e0*/  @!P0 IMAD.IADD R39, R39, 0x1, -R15 ;  /* 0x0000000127278824 */ /* 0x000fc400078e0a0f */
[----:B------:R-:W-:Y:S02]  /*67f0*/  IMAD R7, R8, R92, R7 ;  /* 0x0000005c08077224 */ /* 0x000fe400078e0207 */
[----:B0-----:R-:W-:Y:S02]  /*6800*/  VIADD R18, R0, 0xf1 ;  /* 0x000000f100127836 */ /* 0x001fe40000000000 */
[----:B------:R-:W-:Y:S02]  /*6810*/  IMAD.MOV R91, RZ, RZ, -R91 ;  /* 0x000000ffff5b7224 */ /* 0x000fe400078e0a5b */
[----:B------:R-:W-:Y:S01]  /*6820*/  IMAD.HI.U32 R92, R9, R13, RZ ;  /* 0x0000000d095c7227 */ /* 0x000fe200078e00ff */
[----:B------:R0:W-:Y:S01]  /*6830*/  STL [R1+0x1228], R18 ;  /* 0x0012281201007387 */ /* 0x0001e20000100800 */
[----:B------:R-:W-:Y:S02]  /*6840*/  IABS R15, R18 ;  /* 0x00000012000f7213 */ /* 0x000fe40000000000 */
[----:B------:R-:W-:-:S02]  /*6850*/  IMAD R38, R8, R91, R38 ;  /* 0x0000005b08267224 */ /* 0x000fc400078e0226 */
[----:B------:R-:W-:Y:S01]  /*6860*/  IMAD.MOV R92, RZ, RZ, -R92 ;  /* 0x000000ffff5c7224 */ /* 0x000fe200078e0a5c */
[----:B0-----:R-:W3:Y:S01]  /*6870*/  LDL R18, [R1+0xf50] ;  /* 0x000f500001127983 */ /* 0x001ee20000100800 */
[----:B------:R-:W-:-:S04]  /*6880*/  IMAD.HI.U32 R91, R9, R12, RZ ;  /* 0x0000000c095b7227 */ /* 0x000fc800078e00ff */
[----:B------:R-:W-:Y:S02]  /*6890*/  IMAD R13, R8, R92, R13 ;  /* 0x0000005c080d7224 */ /* 0x000fe400078e020d */
[----:B------:R-:W-:-:S04]  /*68a0*/  IMAD.MOV R92, RZ, RZ, -R91 ;  /* 0x000000ffff5c7224 */ /* 0x000fc800078e0a5b */
[C---:B------:R-:W-:Y:S02]  /*68b0*/  IMAD R12, R8.reuse, R92, R12 ;  /* 0x0000005c080c7224 */ /* 0x040fe400078e020c */
[----:B------:R-:W4:Y:S01]  /*68c0*/  LDL R92, [R1+0xf44] ;  /* 0x000f4400015c7983 */ /* 0x000f220000100800 */
[----:B------:R-:W-:Y:S02]  /*68d0*/  ISETP.GT.U32.AND P5, PT, R8, R83, PT ;  /* 0x000000530800720c */ /* 0x000fe40003fa4070 */
[----:B------:R-:W-:Y:S01]  /*68e0*/  ISETP.NE.AND P1, PT, R10, RZ, PT ;  /* 0x000000ff0a00720c */ /* 0x000fe20003f25270 */
[----:B------:R-:W-:Y:S01]  /*68f0*/  @!P2 IMAD.MOV R39, RZ, RZ, -R39 ;  /* 0x000000ffff27a224 */ /* 0x000fe200078e0a27 */
[----:B------:R-:W-:-:S09]  /*6900*/  ISETP.GT.U32.AND P0, PT, R8, R14, PT ;  /* 0x0000000e0800720c */ /* 0x000fd20003f04070 */
[--C-:B------:R-:W-:Y:S02]  /*6910*/  @!P5 IMAD.IADD R83, R83, 0x1, -R8.reuse ;  /* 0x000000015353d824 */ /* 0x100fe400078e0a08 */
[----:B------:R-:W-:Y:S02]  /*6920*/  @!P1 LOP3.LUT R39, RZ, R10, RZ, 0x33, !PT ;  /* 0x0000000aff279212 */ /* 0x000fe400078e33ff */
[C---:B------:R-:W-:Y:S02]  /*6930*/  ISETP.GT.U32.AND P1, PT, R8.reuse, R86, PT ;  /* 0x000000560800720c */ /* 0x040fe40003f24070 */
[----:B------:R-:W-:Y:S01]  /*6940*/  ISETP.GT.U32.AND P6, PT, R8, R82, PT ;  /* 0x000000520800720c */ /* 0x000fe20003fc4070 */
[----:B------:R-:W-:Y:S01]  /*6950*/  @!P0 IMAD.IADD R14, R14, 0x1, -R8 ;  /* 0x000000010e0e8824 */ /* 0x000fe200078e0a08 */
[C---:B------:R-:W-:Y:S01]  /*6960*/  ISETP.GT.U32.AND P4, PT, R8.reuse, R16, PT ;  /* 0x000000100800720c */ /* 0x040fe20003f84070 */
[----:B------:R-:W4:Y:S01]  /*6970*/  LDL R10, [R1+0xf7c] ;  /* 0x000f7c00010a7983 */ /* 0x000f220000100800 */
[----:B------:R-:W-:-:S07]  /*6980*/  ISETP.GT.U32.AND P0, PT, R8, R85, PT ;  /* 0x000000550800720c */ /* 0x000fce0003f04070 */
[--C-:B------:R-:W-:Y:S02]  /*6990*/  @!P1 IMAD.IADD R86, R86, 0x1, -R8.reuse ;  /* 0x0000000156569824 */ /* 0x100fe400078e0a08 */
[--C-:B------:R-:W-:Y:S01]  /*69a0*/  @!P6 IMAD.IADD R82, R82, 0x1, -R8.reuse ;  /* 0x000000015252e824 */ /* 0x100fe200078e0a08 */
[----:B------:R-:W-:Y:S01]  /*69b0*/  ISETP.GT.U32.AND P6, PT, R8, R14, PT ;  /* 0x0000000e0800720c */ /* 0x000fe20003fc4070 */
[--C-:B------:R-:W-:Y:S01]  /*69c0*/  @!P4 IMAD.IADD R16, R16, 0x1, -R8.reuse ;  /* 0x000000011010c824 */ /* 0x100fe200078e0a08 */
[----:B------:R-:W-:Y:S01]  /*69d0*/  ISETP.GT.U32.AND P2, PT, R8, R84, PT ;  /* 0x000000540800720c */ /* 0x000fe20003f44070 */
[----:B------:R-:W-:Y:S01]  /*69e0*/  @!P0 IMAD.IADD R85, R85, 0x1, -R8 ;  /* 0x0000000155558824 */ /* 0x000fe200078e0a08 */
[----:B------:R-:W-:Y:S01]  /*69f0*/  ISETP.GE.AND P4, PT, R0, RZ, PT ;  /* 0x000000ff0000720c */ /* 0x000fe20003f86270 */
[----:B------:R-:W-:-:S04]  /*6a00*/  IMAD.HI.U32 R91, R9, R15, RZ ;  /* 0x0000000f095b7227 */ /* 0x000fc800078e00ff */
[----:B------:R-:W-:-:S04]  /*6a10*/  IMAD.MOV R91, RZ, RZ, -R91 ;  /* 0x000000ffff5b7224 */ /* 0x000fc800078e0a5b */
[--C-:B------:R-:W-:Y:S02]  /*6a20*/  @!P6 IMAD.IADD R14, R14, 0x1, -R8.reuse ;  /* 0x000000010e0ee824 */ /* 0x100fe400078e0a08 */
[----:B------:R-:W-:Y:S01]  /*6a30*/  @!P2 IMAD.IADD R84, R84, 0x1, -R8 ;  /* 0x000000015454a824 */ /* 0x000fe200078e0a08 */
[C---:B------:R-:W-:Y:S01]  /*6a40*/  ISETP.GT.U32.AND P2, PT, R8.reuse, R82, PT ;  /* 0x000000520800720c */ /* 0x040fe20003f44070 */
[----:B------:R-:W-:Y:S02]  /*6a50*/  @!P4 IMAD.MOV R14, RZ, RZ, -R14 ;  /* 0x000000ffff0ec224 */ /* 0x000fe400078e0a0e */
[----:B------:R-:W-:Y:S02]  /*6a60*/  IMAD R15, R8, R91, R15 ;  /* 0x0000005b080f7224 */ /* 0x000fe400078e020f */
[----:B------:R-:W4:Y:S08]  /*6a70*/  LDL R91, [R1+0xf60] ;  /* 0x000f6000015b7983 */ /* 0x000f300000100800 */
[----:B------:R-:W-:Y:S01]  /*6a80*/  @!P2 IMAD.IADD R82, R82, 0x1, -R8 ;  /* 0x000000015252a824 */ /* 0x000fe200078e0a08 */
[----:B------:R-:W-:-:S13]  /*6a90*/  ISETP.GT.U32.AND P2, PT, R8, R16, PT ;  /* 0x000000100800720c */ /* 0x000fda0003f44070 */
[----:B------:R-:W-:Y:S01]  /*6aa0*/  @!P2 IMAD.IADD R16, R16, 0x1, -R8 ;  /* 0x000000011010a824 */ /* 0x000fe200078e0a08 */
[----:B--2---:R-:W-:-:S13]  /*6ab0*/  ISETP.GT.U32.AND P3, PT, R8, R81, PT ;  /* 0x000000510800720c */ /* 0x004fda0003f64070 */
[----:B------:R-:W-:-:S05]  /*6ac0*/  @!P3 IMAD.IADD R81, R81, 0x1, -R8 ;  /* 0x000000015151b824 */ /* 0x000fca00078e0a08 */
[----:B------:R-:W-:Y:S02]  /*6ad0*/  ISETP.GT.U32.AND P5, PT, R8, R81, PT ;  /* 0x000000510800720c */ /* 0x000fe40003fa4070 */
[----:B---3--:R-:W-:-:S11]  /*6ae0*/  ISETP.GE.AND P1, PT, R18, RZ, PT ;  /* 0x000000ff1200720c */ /* 0x008fd60003f26270 */
[----:B------:R-:W-:-:S04]  /*6af0*/  @!P5 IMAD.IADD R81, R81, 0x1, -R8 ;  /* 0x000000015151d824 */ /* 0x000fc800078e0a08 */
[----:B------:R-:W-:Y:S02]  /*6b00*/  IMAD.MOV.U32 R18, RZ, RZ, R81 ;  /* 0x000000ffff127224 */ /* 0x000fe400078e0051 */
[----:B------:R-:W2:Y:S01]  /*6b10*/  LDL R81, [R1+0xf5c] ;  /* 0x000f5c0001517983 */ /* 0x000ea20000100800 */
[----:B----4-:R-:W-:-:S03]  /*6b20*/  ISETP.GE.AND P0, PT, R92, RZ, PT ;  /* 0x000000ff5c00720c */ /* 0x010fc60003f06270 */
[----:B------:R-:W3:Y:S04]  /*6b30*/  LDL R92, [R1+0xf80] ;  /* 0x000f8000015c7983 */ /* 0x000ee80000100800 */
[----:B------:R-:W-:Y:S06]  /*6b40*/  STL [R1+0x3c], R14 ;  /* 0x00003c0e01007387 */ /* 0x000fec0000100800 */
[----:B------:R-:W-:-:S05]  /*6b50*/  @!P0 IMAD.MOV R18, RZ, RZ, -R18 ;  /* 0x000000ffff128224 */ /* 0x000fca00078e0a12 */
[----:B------:R0:W-:Y:S04]  /*6b60*/  STL [R1+0x38], R18 ;  /* 0x0000381201007387 */ /* 0x0001e80000100800 */
[----:B0-----:R-:W4:Y:S01]  /*6b70*/  LDL.LU R18, [R1+0x1378] ;  /* 0x0013780001127983 */ /* 0x001f220000300800 */
[----:B------:R-:W-:-:S04]  /*6b80*/  IMAD.MOV.U32 R14, RZ, RZ, R82 ;  /* 0x000000ffff0e7224 */ /* 0x000fc800078e0052 */
[----:B------:R-:W-:-:S05]  /*6b90*/  @!P1 IMAD.MOV R14, RZ, RZ, -R14 ;  /* 0x000000ffff0e9224 */ /* 0x000fca00078e0a0e */
[----:B------:R0:W-:Y:S02]  /*6ba0*/  STL [R1+0x2d4], R14 ;  /* 0x0002d40e01007387 */ /* 0x0001e40000100800 */
[----:B0-----:R-:W-:-:S05]  /*6bb0*/  VIADD R14, R0, 0xf8 ;  /* 0x000000f8000e7836 */ /* 0x001fca0000000000 */
[----:B------:R-:W-:Y:S04]  /*6bc0*/  STL [R1+0x11b8], R14 ;  /* 0x0011b80e01007387 */ /* 0x000fe80000100800 */
[----:B------:R0:W-:Y:S04]  /*6bd0*/  STL [R1+0x1300], R16 ;  /* 0x0013001001007387 */ /* 0x0001e80000100800 */
[----:B0-----:R-:W4:Y:S01]  /*6be0*/  LDL R16, [R1+0xfa4] ;  /* 0x000fa40001107983 */ /* 0x001f220000100800 */
[C---:B------:R-:W-:Y:S02]  /*6bf0*/  ISETP.GT.U32.AND P3, PT, R8.reuse, R90, PT ;  /* 0x0000005a0800720c */ /* 0x040fe40003f64070 */
[----:B------:R-:W-:-:S02]  /*6c00*/  ISETP.GT.U32.AND P5, PT, R8, R85, PT ;  /* 0x000000550800720c */ /* 0x000fc40003fa4070 */
[----:B------:R-:W-:-:S09]  /*6c10*/  ISETP.GT.U32.AND P4, PT, R8, R17, PT ;  /* 0x000000110800720c */ /* 0x000fd20003f84070 */
[--C-:B------:R-:W-:Y:S01]  /*6c20*/  @!P3 IMAD.IADD R90, R90, 0x1, -R8.reuse ;  /* 0x000000015a5ab824 */ /* 0x100fe200078e0a08 */
[C---:B------:R-:W-:Y:S01]  /*6c30*/  ISETP.GT.U32.AND P3, PT, R8.reuse, R83, PT ;  /* 0x000000530800720c */ /* 0x040fe20003f64070 */
[--C-:B------:R-:W-:Y:S01]  /*6c40*/  @!P5 IMAD.IADD R85, R85, 0x1, -R8.reuse ;  /* 0x000000015555d824 */ /* 0x100fe200078e0a08 */
[----:B------:R-:W-:Y:S01]  /*6c50*/  ISETP.GT.U32.AND P6, PT, R8, R84, PT ;  /* 0x000000540800720c */ /* 0x000fe20003fc4070 */
[----:B------:R-:W-:Y:S01]  /*6c60*/  @!P4 IMAD.IADD R17, R17, 0x1, -R8 ;  /* 0x000000011111c824 */ /* 0x000fe200078e0a08 */
[----:B------:R-:W-:-:S09]  /*6c70*/  ISETP.GE.AND P4, PT, R10, RZ, PT ;  /* 0x000000ff0a00720c */ /* 0x000fd20003f86270 */
[----:B------:R-:W-:-:S04]  /*6c80*/  @!P3 IMAD.IADD R83, R83, 0x1, -R8 ;  /* 0x000000015353b824 */ /* 0x000fc800078e0a08 */
[----:B------:R-:W-:Y:S01]  /*6c90*/  IMAD.MOV.U32 R10, RZ, RZ, R83 ;  /* 0x000000ffff0a7224 */ /* 0x000fe200078e0053 */
[C---:B------:R-:W-:Y:S01]  /*6ca0*/  ISETP.GT.U32.AND P0, PT, R8.reuse, R86, PT ;  /* 0x000000560800720c */ /* 0x040fe20003f04070 */
[----:B------:R-:W-:Y:S01]  /*6cb0*/  STL [R1+0x1304], R17 ;  /* 0x0013041101007387 */ /* 0x000fe20000100800 */
[----:B------:R-:W-:Y:S01]  /*6cc0*/  ISETP.GT.U32.AND P1, PT, R8, R90, PT ;  /* 0x0000005a0800720c */ /* 0x000fe20003f24070 */
[----:B------:R-:W-:Y:S01]  /*6cd0*/  @!P6 IMAD.IADD R84, R84, 0x1, -R8 ;  /* 0x000000015454e824 */ /* 0x000fe200078e0a08 */
[----:B------:R-:W-:-:S09]  /*6ce0*/  ISETP.GT.U32.AND P6, PT, R8, R88, PT ;  /* 0x000000580800720c */ /* 0x000fd20003fc4070 */
[--C-:B------:R-:W-:Y:S01]  /*6cf0*/  @!P0 IMAD.IADD R86, R86, 0x1, -R8.reuse ;  /* 0x0000000156568824 */ /* 0x100fe200078e0a08 */
[----:B------:R-:W-:Y:S01]  /*6d00*/  ISETP.GE.AND P0, PT, R91, RZ, PT ;  /* 0x000000ff5b00720c */ /* 0x000fe20003f06270 */
[----:B------:R-:W-:Y:S02]  /*6d10*/  IMAD.MOV.U32 R91, RZ, RZ, R85 ;  /* 0x000000ffff5b7224 */ /* 0x000fe400078e0055 */
[--C-:B------:R-:W-:Y:S02]  /*6d20*/  @!P1 IMAD.IADD R90, R90, 0x1, -R8.reuse ;  /* 0x000000015a5a9824 */ /* 0x100fe400078e0a08 */
[----:B------:R-:W-:Y:S02]  /*6d30*/  @!P6 IMAD.IADD R88, R88, 0x1, -R8 ;  /* 0x000000015858e824 */ /* 0x000fe400078e0a08 */
[----:B------:R-:W-:Y:S01]  /*6d40*/  @!P4 IMAD.MOV R91, RZ, RZ, -R91 ;  /* 0x000000ffff5bc224 */ /* 0x000fe200078e0a5b */
[----:B------:R-:W-:-:S13]  /*6d50*/  ISETP.GT.U32.AND P4, PT, R8, R21, PT ;  /* 0x000000150800720c */ /* 0x000fda0003f84070 */
[----:B------:R-:W-:Y:S01]  /*6d60*/  @!P4 IMAD.IADD R21, R21, 0x1, -R8 ;  /* 0x000000011515c824 */ /* 0x000fe200078e0a08 */
[----:B--2---:R-:W-:-:S13]  /*6d70*/  ISETP.GE.AND P5, PT, R81, RZ, PT ;  /* 0x000000ff5100720c */ /* 0x004fda0003fa6270 */
[----:B------:R-:W-:-:S05]  /*6d80*/  @!P5 IMAD.MOV R10, RZ, RZ, -R10 ;  /* 0x000000ffff0ad224 */ /* 0x000fca00078e0a0a */
[----:B------:R0:W-:Y:S04]  /*6d90*/  STL [R1+0x34], R10 ;  /* 0x0000340a01007387 */ /* 0x0001e80000100800 */
[----:B------:R-:W2:Y:S01]  /*6da0*/  LDL R82, [R1+0xfd4] ;  /* 0x000fd40001527983 */ /* 0x000ea20000100800 */
[----:B---3--:R-:W-:-:S03]  /*6db0*/  ISETP.GE.AND P1, PT, R92, RZ, PT ;  /* 0x000000ff5c00720c */ /* 0x008fc60003f26270 */
[----:B------:R-:W3:Y:S04]  /*6dc0*/  LDL R81, [R1+0xfd0] ;  /* 0x000fd00001517983 */ /* 0x000ee80000100800 */
[----:B0-----:R-:W3:Y:S01]  /*6dd0*/  LDL R10, [R1+0xfa0] ;  /* 0x000fa000010a7983 */ /* 0x001ee20000100800 */
[----:B----4-:R-:W-:Y:S01]  /*6de0*/  ISETP.GT.U32.AND P6, PT, R8, R18, PT ;  /* 0x000000120800720c */ /* 0x010fe20003fc4070 */
[----:B------:R-:W-:-:S04]  /*6df0*/  IMAD.MOV.U32 R92, RZ, RZ, R84 ;  /* 0x000000ffff5c7224 */ /* 0x000fc800078e0054 */
[----:B------:R-:W-:Y:S02]  /*6e00*/  @!P0 IMAD.MOV R92, RZ, RZ, -R92 ;  /* 0x000000ffff5c8224 */ /* 0x000fe400078e0a5c */
[----:B------:R-:W-:-:S03]  /*6e10*/  @!P1 IMAD.MOV R86, RZ, RZ, -R86 ;  /* 0x000000ffff569224 */ /* 0x000fc600078e0a56 */
[----:B------:R0:W-:Y:S03]  /*6e20*/  STL [R1+0x1308], R92 ;  /* 0x0013085c01007387 */ /* 0x0001e60000100800 */
[----:B------:R-:W-:Y:S01]  /*6e30*/  @!P6 IMAD.IADD R18, R18, 0x1, -R8 ;  /* 0x000000011212e824 */ /* 0x000fe200078e0a08 */
[----:B------:R1:W-:Y:S04]  /*6e40*/  STL [R1+0x130c], R91 ;  /* 0x00130c5b01007387 */ /* 0x0003e80000100800 */
[----:B------:R4:W-:Y:S04]  /*6e50*/  STL [R1+0x1310], R86 ;  /* 0x0013105601007387 */ /* 0x0009e80000100800 */
[----:B------:R-:W-:Y:S04]  /*6e60*/  STL [R1+0x1314], R18 ;  /* 0x0013141201007387 */ /* 0x000fe80000100800 */
[----:B------:R-:W-:Y:S04]  /*6e70*/  STL [R1+0x1318], R21 ;  /* 0x0013181501007387 */ /* 0x000fe80000100800 */
[----:B------:R-:W4:Y:S01]  /*6e80*/  LDL R17, [R1+0x10f0] ;  /* 0x0010f00001117983 */ /* 0x000f220000100800 */
[----:B------:R-:W-:-:S03]  /*6e90*/  ISETP.GE.AND P1, PT, R16, RZ, PT ;  /* 0x000000ff1000720c */ /* 0x000fc60003f26270 */
[----:B------:R-:W4:Y:S04]  /*6ea0*/  LDL R84, [R1+0x10e0] ;  /* 0x0010e00001547983 */ /* 0x000f280000100800 */
[----:B------:R-:W4:Y:S01]  /*6eb0*/  LDL R16, [R1+0x10b8] ;  /* 0x0010b80001107983 */ /* 0x000f220000100800 */
[C---:B------:R-:W-:Y:S02]  /*6ec0*/  ISETP.GT.U32.AND P3, PT, R8.reuse, R87, PT ;  /* 0x000000570800720c */ /* 0x040fe40003f64070 */
[C---:B------:R-:W-:Y:S01]  /*6ed0*/  ISETP.GT.U32.AND P2, PT, R8.reuse, R89, PT ;  /* 0x000000590800720c */ /* 0x040fe20003f44070 */
[----:B------:R-:W4:Y:S10]  /*6ee0*/  LDL R83, [R1+0x10d8] ;  /* 0x0010d80001537983 */ /* 0x000f340000100800 */
[----:B------:R-:W-:Y:S01]  /*6ef0*/  @!P3 IMAD.IADD R87, R87, 0x1, -R8 ;  /* 0x000000015757b824 */ /* 0x000fe200078e0a08 */
[----:B------:R-:W-:-:S02]  /*6f00*/  ISETP.GT.U32.AND P3, PT, R8, R63, PT ;  /* 0x0000003f0800720c */ /* 0x000fc40003f64070 */
[C---:B------:R-:W-:Y:S01]  /*6f10*/  ISETP.GT.U32.AND P0, PT, R8.reuse, R88, PT ;  /* 0x000000580800720c */ /* 0x040fe20003f04070 */
[----:B------:R-:W-:Y:S01]  /*6f20*/  @!P2 IMAD.IADD R89, R89, 0x1, -R8 ;  /* 0x000000015959a824 */ /* 0x000fe200078e0a08 */
[----:B------:R-:W-:-:S04]  /*6f30*/  ISETP.GT.U32.AND P2, PT, R8, R87, PT ;  /* 0x000000570800720c */ /* 0x000fc80003f44070 */
[----:B------:R-:W-:-:S05]  /*6f40*/  ISETP.GT.U32.AND P5, PT, R8, R89, PT ;  /* 0x000000590800720c */ /* 0x000fca0003fa4070 */
[----:B------:R-:W-:-:S05]  /*6f50*/  @!P3 IMAD.IADD R63, R63, 0x1, -R8 ;  /* 0x000000013f3fb824 */ /* 0x000fca00078e0a08 */
[----:B------:R-:W-:Y:S01]  /*6f60*/  ISETP.GT.U32.AND P3, PT, R8, R63, PT ;  /* 0x0000003f0800720c */ /* 0x000fe20003f64070 */
[--C-:B------:R-:W-:Y:S01]  /*6f70*/  @!P0 IMAD.IADD R88, R88, 0x1, -R8.reuse ;  /* 0x0000000158588824 */ /* 0x100fe200078e0a08 */
[C---:B------:R-:W-:Y:S02]  /*6f80*/  ISETP.GT.U32.AND P0, PT, R8.reuse, R66, PT ;  /* 0x000000420800720c */ /* 0x040fe40003f04070 */
[C---:B------:R-:W-:Y:S01]  /*6f90*/  ISETP.GT.U32.AND P6, PT, R8.reuse, R65, PT ;  /* 0x000000410800720c */ /* 0x040fe20003fc4070 */
[--C-:B------:R-:W-:Y:S01]  /*6fa0*/  @!P2 IMAD.IADD R87, R87, 0x1, -R8.reuse ;  /* 0x000000015757a824 */ /* 0x100fe200078e0a08 */
[C---:B------:R-:W-:Y:S01]  /*6fb0*/  ISETP.GT.U32.AND P2, PT, R8.reuse, R64, PT ;  /* 0x000000400800720c */ /* 0x040fe20003f44070 */
[----:B------:R-:W-:Y:S01]  /*6fc0*/  @!P5 IMAD.IADD R89, R89, 0x1, -R8 ;  /* 0x000000015959d824 */ /* 0x000fe200078e0a08 */
[----:B------:R-:W-:-:S05]  /*6fd0*/  ISETP.GT.U32.AND P5, PT, R8, R67, PT ;  /* 0x000000430800720c */ /* 0x000fca0003fa4070 */
[--C-:B------:R-:W-:Y:S02]  /*6fe0*/  @!P3 IMAD.IADD R63, R63, 0x1, -R8.reuse ;  /* 0x000000013f3fb824 */ /* 0x100fe400078e0a08 */
[--C-:B------:R-:W-:Y:S01]  /*6ff0*/  @!P0 IMAD.IADD R66, R66, 0x1, -R8.reuse ;  /* 0x0000000142428824 */ /* 0x100fe200078e0a08 */
[----:B------:R-:W-:Y:S01]  /*7000*/  ISETP.GT.U32.AND P0, PT, R8, R20, PT ;  /* 0x000000140800720c */ /* 0x000fe20003f04070 */
[--C-:B------:R-:W-:Y:S02]  /*7010*/  @!P6 IMAD.IADD R65, R65, 0x1, -R8.reuse ;  /* 0x000000014141e824 */ /* 0x100fe400078e0a08 */
[--C-:B------:R-:W-:Y:S02]  /*7020*/  @!P2 IMAD.IADD R64, R64, 0x1, -R8.reuse ;  /* 0x000000014040a824 */ /* 0x100fe400078e0a08 */
[----:B------:R-:W-:Y:S01]  /*7030*/  @!P5 IMAD.IADD R67, R67, 0x1, -R8 ;  /* 0x000000014343d824 */ /* 0x000fe200078e0a08 */
[----:B------:R-:W-:Y:S01]  /*7040*/  ISETP.GT.U32.AND P5, PT, R8, R65, PT ;  /* 0x000000410800720c */ /* 0x000fe20003fa4070 */
[----:B------:R-:W-:-:S06]  /*7050*/  @!P1 IMAD.MOV R90, RZ, RZ, -R90 ;  /* 0x000000ffff5a9224 */ /* 0x000fcc00078e0a5a */
[----:B------:R-:W-:Y:S01]  /*7060*/  @!P0 IMAD.IADD R20, R20, 0x1, -R8 ;  /* 0x0000000114148824 */ /* 0x000fe200078e0a08 */
[----:B------:R-:W-:-:S05]  /*7070*/  ISETP.GT.U32.AND P0, PT, R8, R70, PT ;  /* 0x000000460800720c */ /* 0x000fca0003f04070 */
[----:B------:R-:W-:Y:S01]  /*7080*/  @!P5 IMAD.IADD R65, R65, 0x1, -R8 ;  /* 0x000000014141d824 */ /* 0x000fe200078e0a08 */
[----:B------:R-:W-:-:S07]  /*7090*/  ISETP.GT.U32.AND P5, PT, R8, R71, PT ;  /* 0x000000470800720c */ /* 0x000fce0003fa4070 */
[----:B------:R-:W-:-:S06]  /*70a0*/  @!P0 IMAD.IADD R70, R70, 0x1, -R8 ;  /* 0x0000000146468824 */ /* 0x000fcc00078e0a08 */
[----:B------:R-:W-:Y:S01]  /*70b0*/  @!P5 IMAD.IADD R71, R71, 0x1, -R8 ;  /* 0x000000014747d824 */ /* 0x000fe200078e0a08 */
[----:B--2---:R-:W-:Y:S02]  /*70c0*/  ISETP.GE.AND P3, PT, R82, RZ, PT ;  /* 0x000000ff5200720c */ /* 0x004fe40003f66270 */
[----:B------:R-:W2:Y:S01]  /*70d0*/  LDL R82, [R1+0x1044] ;  /* 0x0010440001527983 */ /* 0x000ea20000100800 */
[----:B---3--:R-:W-:Y:S02]  /*70e0*/  ISETP.GE.AND P4, PT, R10, RZ, PT ;  /* 0x000000ff0a00720c */ /* 0x008fe40003f86270 */
[----:B------:R-:W-:Y:S02]  /*70f0*/  ISETP.GE.AND P2, PT, R81, RZ, PT ;  /* 0x000000ff5100720c */ /* 0x000fe40003f46270 */
[----:B------:R-:W3:Y:S09]  /*7100*/  LDL R81, [R1+0x103c] ;  /* 0x00103c0001517983 */ /* 0x000ef20000100800 */
[----:B------:R-:W-:Y:S01]  /*7110*/  @!P4 IMAD.MOV R87, RZ, RZ, -R87 ;  /* 0x000000ffff57c224 */ /* 0x000fe200078e0a57 */
[----:B------:R-:W-:Y:S01]  /*7120*/  ISETP.GT.U32.AND P4, PT, R8, R19, PT ;  /* 0x000000130800720c */ /* 0x000fe20003f84070 */
[----:B------:R-:W-:-:S02]  /*7130*/  @!P3 IMAD.MOV R88, RZ, RZ, -R88 ;  /* 0x000000ffff58b224 */ /* 0x000fc400078e0a58 */
[----:B------:R-:W-:Y:S01]  /*7140*/  @!P2 IMAD.MOV R89, RZ, RZ, -R89 ;  /* 0x000000ffff59a224 */ /* 0x000fe200078e0a59 */
[----:B------:R-:W-:Y:S04]  /*7150*/  STL [R1+0x131c], R90 ;  /* 0x00131c5a01007387 */ /* 0x000fe80000100800 */
[----:B------:R-:W-:Y:S05]  /*7160*/  STL [R1+0x1320], R87 ;  /* 0x0013205701007387 */ /* 0x000fea0000100800 */
[----:B------:R-:W-:Y:S01]  /*7170*/  @!P4 IMAD.IADD R19, R19, 0x1, -R8 ;  /* 0x000000011313c824 */ /* 0x000fe200078e0a08 */
[----:B------:R-:W-:Y:S04]  /*7180*/  STL [R1+0x1324], R88 ;  /* 0x0013245801007387 */ /* 0x000fe80000100800 */
[----:B------:R-:W-:Y:S01]  /*7190*/  STL [R1+0x1328], R89 ;  /* 0x0013285901007387 */ /* 0x000fe20000100800 */
[----:B----4-:R-:W-:-:S03]  /*71a0*/  ISETP.GE.AND P0, PT, R17, RZ, PT ;  /* 0x000000ff1100720c */ /* 0x010fc60003f06270 */
        /* <DEDUP_REMOVED lines=8> */
[----:B0-----:R-:W4:Y:S01]  /*7230*/  LDL R92, [R1+0xfc8] ;  /* 0x000fc800015c7983 */ /* 0x001f220000100800 */
[C---:B------:R-:W-:Y:S02]  /*7240*/  ISETP.GT.U32.AND P1, PT, R8.reuse, R64, PT ;  /* 0x000000400800720c */ /* 0x040fe40003f24070 */
[C---:B------:R-:W-:Y:S01]  /*7250*/  ISETP.GT.U32.AND P4, PT, R8.reuse, R73, PT ;  /* 0x000000490800720c */ /* 0x040fe20003f84070 */
[----:B-1----:R-:W4:Y:S01]  /*7260*/  LDL R91, [R1+0xfdc] ;  /* 0x000fdc00015b7983 */ /* 0x002f220000100800 */
[----:B------:R-:W-:-:S03]  /*7270*/  ISETP.GT.U32.AND P2, PT, R8, R67, PT ;  /* 0x000000430800720c */ /* 0x000fc60003f44070 */
[----:B------:R-:W4:Y:S02]  /*7280*/  LDL R86, [R1+0xfd8] ;  /* 0x000fd80001567983 */ /* 0x000f240000100800 */
[--C-:B------:R-:W-:Y:S02]  /*7290*/  @!P6 IMAD.IADD R68, R68, 0x1, -R8.reuse ;  /* 0x000000014444e824 */ /* 0x100fe400078e0a08 */
[--C-:B------:R-:W-:Y:S01]  /*72a0*/  @!P3 IMAD.IADD R66, R66, 0x1, -R8.reuse ;  /* 0x000000014242b824 */ /* 0x100fe200078e0a08 */
[C---:B------:R-:W-:Y:S02]  /*72b0*/  ISETP.GT.U32.AND P3, PT, R8.reuse, R72, PT ;  /* 0x000000480800720c */ /* 0x040fe40003f64070 */
[----:B------:R-:W-:Y:S01]  /*72c0*/  ISETP.GT.U32.AND P6, PT, R8, R68, PT ;  /* 0x000000440800720c */ /* 0x000fe20003fc4070 */
[----:B------:R-:W-:Y:S01]  /*72d0*/  @!P1 IMAD.IADD R64, R64, 0x1, -R8 ;  /* 0x0000000140409824 */ /* 0x000fe200078e0a08 */
[----:B------:R-:W-:-:S09]  /*72e0*/  ISETP.GT.U32.AND P1, PT, R8, R69, PT ;  /* 0x000000450800720c */ /* 0x000fd20003f24070 */
[--C-:B------:R-:W-:Y:S02]  /*72f0*/  @!P3 IMAD.IADD R72, R72, 0x1, -R8.reuse ;  /* 0x000000014848b824 */ /* 0x100fe400078e0a08 */
[--C-:B------:R-:W-:Y:S01]  /*7300*/  @!P6 IMAD.IADD R68, R68, 0x1, -R8.reuse ;  /* 0x000000014444e824 */ /* 0x100fe200078e0a08 */
[----:B------:R-:W-:Y:S01]  /*7310*/  ISETP.GE.AND P6, PT, R84, RZ, PT ;  /* 0x000000ff5400720c */ /* 0x000fe20003fc6270 */
[--C-:B------:R-:W-:Y:S01]  /*7320*/  @!P1 IMAD.IADD R69, R69, 0x1, -R8.reuse ;  /* 0x0000000145459824 */ /* 0x100fe200078e0a08 */
[----:B------:R-:W-:Y:S01]  /*7330*/  ISETP.GE.AND P1, PT, R83, RZ, PT ;  /* 0x000000ff5300720c */ /* 0x000fe20003f26270 */
[----:B------:R-:W-:Y:S01]  /*7340*/  IMAD.MOV.U32 R84, RZ, RZ, R63 ;  /* 0x000000ffff547224 */ /* 0x000fe200078e003f */
[----:B------:R-:W-:Y:S01]  /*7350*/  IABS R14, R14 ;  /* 0x0000000e000e7213 */ /* 0x000fe20000000000 */
[----:B------:R-:W-:Y:S02]  /*7360*/  @!P4 IMAD.IADD R73, R73, 0x1, -R8 ;  /* 0x000000014949c824 */ /* 0x000fe400078e0a08 */
[----:B------:R-:W-:-:S06]  /*7370*/  IMAD.MOV.U32 R83, RZ, RZ, R64 ;  /* 0x000000ffff537224 */ /* 0x000fcc00078e0040 */
[----:B------:R-:W-:Y:S01]  /*7380*/  @!P6 IMAD.MOV R84, RZ, RZ, -R84 ;  /* 0x000000ffff54e224 */ /* 0x000fe200078e0a54 */
[----:B------:R-:W-:Y:S01]  /*7390*/  ISETP.GT.U32.AND P6, PT, R8, R72, PT ;  /* 0x000000480800720c */ /* 0x000fe20003fc4070 */
[----:B------:R-:W-:-:S04]  /*73a0*/  IMAD.HI.U32 R10, R9, R14, RZ ;  /* 0x0000000e090a7227 */ /* 0x000fc800078e00ff */
[----:B------:R-:W-:Y:S02]  /*73b0*/  @!P2 IMAD.IADD R67, R67, 0x1, -R8 ;  /* 0x000000014343a824 */ /* 0x000fe400078e0a08 */
[----:B------:R-:W-:Y:S02]  /*73c0*/  IMAD.MOV R10, RZ, RZ, -R10 ;  /* 0x000000ffff0a7224 */ /* 0x000fe400078e0a0a */
[----:B------:R-:W-:Y:S01]  /*73d0*/  @!P1 IMAD.MOV R83, RZ, RZ, -R83 ;  /* 0x000000ffff539224 */ /* 0x000fe200078e0a53 */
[----:B------:R-:W-:Y:S01]  /*73e0*/  STL [R1+0x1334], R84 ;  /* 0x0013345401007387 */ /* 0x000fe20000100800 */
[----:B------:R-:W-:Y:S02]  /*73f0*/  IMAD R14, R8, R10, R14 ;  /* 0x0000000a080e7224 */ /* 0x000fe400078e020e */
[----:B------:R-:W-:Y:S01]  /*7400*/  @!P6 IMAD.IADD R72, R72, 0x1, -R8 ;  /* 0x000000014848e824 */ /* 0x000fe200078e0a08 */
[----:B------:R-:W-:Y:S01]  /*7410*/  STL [R1+0x1338], R83 ;  /* 0x0013385301007387 */ /* 0x000fe20000100800 */
[----:B------:R-:W-:Y:S01]  /*7420*/  VIADD R10, R0, 0xf9 ;  /* 0x000000f9000a7836 */ /* 0x000fe20000000000 */
[----:B------:R-:W-:-:S02]  /*7430*/  ISETP.GT.U32.AND P6, PT, R8, R78, PT ;  /* 0x0000004e0800720c */ /* 0x000fc40003fc4070 */
[----:B------:R-:W-:-:S11]  /*7440*/  ISETP.GT.U32.AND P1, PT, R8, R70, PT ;  /* 0x000000460800720c */ /* 0x000fd60003f24070 */
[--C-:B------:R-:W-:Y:S02]  /*7450*/  @!P6 IMAD.IADD R78, R78, 0x1, -R8.reuse ;  /* 0x000000014e4ee824 */ /* 0x100fe400078e0a08 */
[----:B------:R-:W-:Y:S01]  /*7460*/  @!P1 IMAD.IADD R70, R70, 0x1, -R8 ;  /* 0x0000000146469824 */ /* 0x000fe200078e0a08 */
[----:B------:R-:W-:-:S13]  /*7470*/  ISETP.GT.U32.AND P1, PT, R8, R76, PT ;  /* 0x0000004c0800720c */ /* 0x000fda0003f24070 */
[----:B------:R-:W-:Y:S01]  /*7480*/  @!P1 IMAD.IADD R76, R76, 0x1, -R8 ;  /* 0x000000014c4c9824 */ /* 0x000fe200078e0a08 */
[----:B--2---:R-:W-:Y:S01]  /*7490*/  ISETP.GE.AND P3, PT, R82, RZ, PT ;  /* 0x000000ff5200720c */ /* 0x004fe20003f66270 */
[----:B------:R-:W-:-:S04]  /*74a0*/  IMAD.MOV.U32 R82, RZ, RZ, R65 ;  /* 0x000000ffff527224 */ /* 0x000fc800078e0041 */
[----:B------:R-:W-:Y:S01]  /*74b0*/  @!P0 IMAD.MOV R82, RZ, RZ, -R82 ;  /* 0x000000ffff528224 */ /* 0x000fe200078e0a52 */
[----:B------:R-:W-:Y:S02]  /*74c0*/  ISETP.GT.U32.AND P0, PT, R8, R71, PT ;  /* 0x000000470800720c */ /* 0x000fe40003f04070 */
[----:B---3--:R-:W-:Y:S01]  /*74d0*/  ISETP.GE.AND P4, PT, R81, RZ, PT ;  /* 0x000000ff5100720c */ /* 0x008fe20003f86270 */
[----:B------:R-:W-:-:S10]  /*74e0*/  IMAD.MOV.U32 R81, RZ, RZ, R66 ;  /* 0x000000ffff517224 */ /* 0x000fd400078e0042 */
[----:B------:R-:W-:Y:S01]  /*74f0*/  @!P0 IMAD.IADD R71, R71, 0x1, -R8 ;  /* 0x0000000147478824 */ /* 0x000fe200078e0a08 */
[----:B------:R-:W-:Y:S01]  /*7500*/  ISETP.GT.U32.AND P0, PT, R8, R77, PT ;  /* 0x0000004d0800720c */ /* 0x000fe20003f04070 */
[----:B------:R-:W-:Y:S02]  /*7510*/  @!P5 IMAD.MOV R81, RZ, RZ, -R81 ;  /* 0x000000ffff51d224 */ /* 0x000fe400078e0a51 */
[----:B------:R-:W-:Y:S01]  /*7520*/  @!P3 IMAD.MOV R67, RZ, RZ, -R67 ;  /* 0x000000ffff43b224 */ /* 0x000fe200078e0a43 */
[----:B------:R-:W-:Y:S01]  /*7530*/  STL [R1+0x133c], R82 ;  /* 0x00133c5201007387 */ /* 0x000fe20000100800 */
[----:B------:R-:W-:-:S03]  /*7540*/  @!P4 IMAD.MOV R68, RZ, RZ, -R68 ;  /* 0x000000ffff44c224 */ /* 0x000fc600078e0a44 */
[----:B------:R-:W-:Y:S04]  /*7550*/  STL [R1+0x1340], R81 ;  /* 0x0013405101007387 */ /* 0x000fe80000100800 */
[----:B------:R-:W-:Y:S01]  /*7560*/  STL [R1+0x1344], R67 ;  /* 0x0013444301007387 */ /* 0x000fe20000100800 */
[----:B------:R-:W-:-:S03]  /*7570*/  @!P0 IMAD.IADD R77, R77, 0x1, -R8 ;  /* 0x000000014d4d8824 */ /* 0x000fc600078e0a08 */
[----:B------:R0:W-:Y:S04]  /*7580*/  STL [R1+0x1348], R0 ;  /* 0x0013480001007387 */ /* 0x0001e80000100800 */
[----:B------:R1:W-:Y:S04]  /*7590*/  STL [R1+0x1160], R10 ;  /* 0x0011600a01007387 */ /* 0x0003e80000100800 */
[----:B------:R-:W-:Y:S01]  /*75a0*/  STL [R1+0x134c], R68 ;  /* 0x00134c4401007387 */ /* 0x000fe20000100800 */
[----:B----4-:R-:W-:Y:S01]  /*75b0*/  ISETP.GE.AND P6, PT, R16, RZ, PT ;  /* 0x000000ff1000720c */ /* 0x010fe20003fc6270 */
[----:B0-----:R-:W0:Y:S01]  /*75c0*/  LDC R0, c[0x0][0x3a0] ;  /* 0x0000e800ff007b82 */ /* 0x001e220000000800 */
[----:B------:R-:W-:Y:S01]  /*75d0*/  ISETP.GE.AND P0, PT, R17, RZ, PT ;  /* 0x000000ff1100720c */ /* 0x000fe20003f06270 */
[----:B------:R-:W2:Y:S04]  /*75e0*/  LDL R16, [R1+0x10cc] ;  /* 0x0010cc0001107983 */ /* 0x000ea80000100800 */
[----:B------:R-:W3:Y:S01]  /*75f0*/  LDL R17, [R1+0x1088] ;  /* 0x0010880001117983 */ /* 0x000ee20000100800 */
[----:B------:R-:W-:-:S03]  /*7600*/  ISETP.GE.AND P1, PT, R85, RZ, PT ;  /* 0x000000ff5500720c */ /* 0x000fc60003f26270 */
[----:B------:R-:W4:Y:S01]  /*7610*/  LDL R85, [R1+0x1090] ;  /* 0x0010900001557983 */ /* 0x000f220000100800 */
[----:B------:R-:W-:-:S13]  /*7620*/  ISETP.GT.U32.AND P2, PT, R8, R74, PT ;  /* 0x0000004a0800720c */ /* 0x000fda0003f44070 */
[----:B------:R-:W-:Y:S01]  /*7630*/  @!P2 IMAD.IADD R74, R74, 0x1, -R8 ;  /* 0x000000014a4aa824 */ /* 0x000fe200078e0a08 */
[----:B------:R-:W-:-:S13]  /*7640*/  ISETP.GT.U32.AND P2, PT, R8, R69, PT ;  /* 0x000000450800720c */ /* 0x000fda0003f44070 */
[----:B------:R-:W-:Y:S01]  /*7650*/  @!P2 IMAD.IADD R69, R69, 0x1, -R8 ;  /* 0x000000014545a824 */ /* 0x000fe200078e0a08 */
[C---:B------:R-:W-:Y:S02]  /*7660*/  ISETP.GT.U32.AND P2, PT, R8.reuse, R80, PT ;  /* 0x000000500800720c */ /* 0x040fe40003f44070 */
[C---:B------:R-:W-:Y:S02]  /*7670*/  ISETP.GT.U32.AND P4, PT, R8.reuse, R75, PT ;  /* 0x0000004b0800720c */ /* 0x040fe40003f84070 */
[C---:B------:R-:W-:Y:S02]  /*7680*/  ISETP.GT.U32.AND P3, PT, R8.reuse, R73, PT ;  /* 0x000000490800720c */ /* 0x040fe40003f64070 */
[----:B------:R-:W-:-:S07]  /*7690*/  ISETP.GT.U32.AND P5, PT, R8, R74, PT ;  /* 0x0000004a0800720c */ /* 0x000fce0003fa4070 */
[----:B------:R-:W-:Y:S01]  /*76a0*/  @!P2 IMAD.IADD R80, R80, 0x1, -R8 ;  /* 0x000000015050a824 */ /* 0x000fe200078e0a08 */
[----:B------:R-:W-:Y:S02]  /*76b0*/  ISETP.GE.AND P2, PT, R92, RZ, PT ;  /* 0x000000ff5c00720c */ /* 0x000fe40003f46270 */
[----:B------:R-:W4:Y:S01]  /*76c0*/  LDL R92, [R1+0x1050] ;  /* 0x00105000015c7983 */ /* 0x000f220000100800 */
[----:B------:R-:W-:Y:S01]  /*76d0*/  @!P1 IMAD.MOV R72, RZ, RZ, -R72 ;  /* 0x000000ffff489224 */ /* 0x000fe200078e0a48 */
[----:B------:R-:W-:Y:S01]  /*76e0*/  ISETP.GT.U32.AND P1, PT, R8, R77, PT ;  /* 0x0000004d0800720c */ /* 0x000fe20003f24070 */
[--C-:B------:R-:W-:Y:S01]  /*76f0*/  @!P4 IMAD.IADD R75, R75, 0x1, -R8.reuse ;  /* 0x000000014b4bc824 */ /* 0x100fe200078e0a08 */
[----:B------:R-:W-:Y:S01]  /*7700*/  ISETP.GE.AND P4, PT, R91, RZ, PT ;  /* 0x000000ff5b00720c */ /* 0x000fe20003f86270 */
[--C-:B------:R-:W-:Y:S01]  /*7710*/  @!P3 IMAD.IADD R73, R73, 0x1, -R8.reuse ;  /* 0x000000014949b824 */ /* 0x100fe200078e0a08 */
[----:B------:R-:W4:Y:S01]  /*7720*/  LDL R91, [R1+0x1058] ;  /* 0x00105800015b7983 */ /* 0x000f220000100800 */
[--C-:B------:R-:W-:Y:S01]  /*7730*/  @!P5 IMAD.IADD R74, R74, 0x1, -R8.reuse ;  /* 0x000000014a4ad824 */ /* 0x100fe200078e0a08 */
[----:B------:R-:W-:Y:S01]  /*7740*/  ISETP.GE.AND P5, PT, R86, RZ, PT ;  /* 0x000000ff5600720c */ /* 0x000fe20003fa6270 */
[----:B------:R-:W-:Y:S01]  /*7750*/  @!P0 IMAD.MOV R73, RZ, RZ, -R73 ;  /* 0x000000ffff498224 */ /* 0x000fe200078e0a49 */
[C---:B------:R-:W-:Y:S01]  /*7760*/  ISETP.GT.U32.AND P0, PT, R8.reuse, R78, PT ;  /* 0x0000004e0800720c */ /* 0x040fe20003f04070 */
[----:B------:R-:W4:Y:S04]  /*7770*/  LDL R86, [R1+0x104c] ;  /* 0x00104c0001567983 */ /* 0x000f280000100800 */
[----:B------:R-:W-:Y:S01]  /*7780*/  @!P1 IMAD.IADD R77, R77, 0x1, -R8 ;  /* 0x000000014d4d9824 */ /* 0x000fe200078e0a08 */
[----:B------:R-:W-:Y:S01]  /*7790*/  ISETP.GT.U32.AND P1, PT, R8, R41, PT ;  /* 0x000000290800720c */ /* 0x000fe20003f24070 */
[----:B------:R-:W-:-:S02]  /*77a0*/  @!P4 IMAD.MOV R70, RZ, RZ, -R70 ;  /* 0x000000ffff46c224 */ /* 0x000fc400078e0a46 */
[----:B------:R-:W-:Y:S02]  /*77b0*/  @!P2 IMAD.MOV R71, RZ, RZ, -R71 ;  /* 0x000000ffff47a224 */ /* 0x000fe400078e0a47 */
[----:B------:R-:W-:Y:S02]  /*77c0*/  @!P5 IMAD.MOV R69, RZ, RZ, -R69 ;  /* 0x000000ffff45d224 */ /* 0x000fe400078e0a45 */
[----:B------:R-:W-:Y:S01]  /*77d0*/  @!P0 IMAD.IADD R78, R78, 0x1, -R8 ;  /* 0x000000014e4e8824 */ /* 0x000fe200078e0a08 */
[C---:B------:R-:W-:Y:S01]  /*77e0*/  ISETP.GT.U32.AND P0, PT, R8.reuse, R42, PT ;  /* 0x0000002a0800720c */ /* 0x040fe20003f04070 */
[----:B------:R-:W-:Y:S01]  /*77f0*/  @!P6 IMAD.MOV R74, RZ, RZ, -R74 ;  /* 0x000000ffff4ae224 */ /* 0x000fe200078e0a4a */
[----:B------:R-:W-:Y:S01]  /*7800*/  STL [R1+0x1350], R69 ;  /* 0x0013504501007387 */ /* 0x000fe20000100800 */
[----:B------:R-:W-:-:S03]  /*7810*/  ISETP.GT.U32.AND P2, PT, R8, R76, PT ;  /* 0x0000004c0800720c */ /* 0x000fc60003f44070 */
[----:B------:R-:W-:Y:S01]  /*7820*/  STL [R1+0x1354], R70 ;  /* 0x0013544601007387 */ /* 0x000fe20000100800 */
[----:B------:R-:W-:-:S03]  /*7830*/  @!P1 IMAD.IADD R41, R41, 0x1, -R8 ;  /* 0x0000000129299824 */ /* 0x000fc600078e0a08 */
[----:B------:R-:W-:Y:S04]  /*7840*/  STL [R1+0x1358], R71 ;  /* 0x0013584701007387 */ /* 0x000fe80000100800 */
[----:B------:R-:W-:Y:S04]  /*7850*/  STL [R1+0x135c], R72 ;  /* 0x00135c4801007387 */ /* 0x000fe80000100800 */
[----:B------:R-:W-:Y:S04]  /*7860*/  STL [R1+0x1360], R73 ;  /* 0x0013604901007387 */ /* 0x000fe80000100800 */
[----:B------:R-:W-:Y:S04]  /*7870*/  STL [R1+0x1364], R74 ;  /* 0x0013644a01007387 */ /* 0x000fe80000100800 */
[----:B------:R0:W-:Y:S01]  /*7880*/  STL [R1+0x1368], R9 ;  /* 0x0013680901007387 */ /* 0x0001e20000100800 */
[----:B------:R-:W-:-:S02]  /*7890*/  @!P0 IMAD.IADD R42, R42, 0x1, -R8 ;  /* 0x000000012a2a8824 */ /* 0x000fc400078e0a08 */
[----:B------:R-:W-:Y:S01]  /*78a0*/  @!P2 IMAD.IADD R76, R76, 0x1, -R8 ;  /* 0x000000014c4ca824 */ /* 0x000fe200078e0a08 */
[----:B------:R-:W-:-:S13]  /*78b0*/  ISETP.GT.U32.AND P2, PT, R8, R40, PT ;  /* 0x000000280800720c */ /* 0x000fda0003f44070 */
[----:B------:R-:W-:Y:S01]  /*78c0*/  @!P2 IMAD.IADD R40, R40, 0x1, -R8 ;  /* 0x000000012828a824 */ /* 0x000fe200078e0a08 */
[----:B---3--:R-:W-:Y:S02]  /*78d0*/  ISETP.GE.AND P1, PT, R17, RZ, PT ;  /* 0x000000ff1100720c */ /* 0x008fe40003f26270 */
[----:B------:R-:W3:Y:S01]  /*78e0*/  LDL R17, [R1+0x113c] ;  /* 0x00113c0001117983 */ /* 0x000ee20000100800 */
[----:B--2---:R-:W-:-:S03]  /*78f0*/  ISETP.GE.AND P0, PT, R16, RZ, PT ;  /* 0x000000ff1000720c */ /* 0x004fc60003f06270 */
[----:B------:R-:W2:Y:S01]  /*7900*/  LDL R16, [R1+0x1144] ;  /* 0x0011440001107983 */ /* 0x000ea20000100800 */
[----:B----4-:R-:W-:-:S03]  /*7910*/  ISETP.GE.AND P2, PT, R85, RZ, PT ;  /* 0x000000ff5500720c */ /* 0x010fc60003f46270 */
[----:B------:R-:W4:Y:S01]  /*7920*/  LDL R85, [R1+0x110c] ;  /* 0x00110c0001557983 */ /* 0x000f220000100800 */
[C---:B------:R-:W-:Y:S02]  /*7930*/  ISETP.GT.U32.AND P4, PT, R8.reuse, R80, PT ;  /* 0x000000500800720c */ /* 0x040fe40003f84070 */
[----:B------:R-:W-:-:S11]  /*7940*/  ISETP.GT.U32.AND P3, PT, R8, R79, PT ;  /* 0x0000004f0800720c */ /* 0x000fd60003f64070 */
[--C-:B------:R-:W-:Y:S01]  /*7950*/  @!P4 IMAD.IADD R80, R80, 0x1, -R8.reuse ;  /* 0x000000015050c824 */ /* 0x100fe200078e0a08 */
[----:B------:R-:W-:Y:S01]  /*7960*/  ISETP.GT.U32.AND P4, PT, R8, R5, PT ;  /* 0x000000050800720c */ /* 0x000fe20003f84070 */
[----:B------:R-:W-:-:S05]  /*7970*/  @!P3 IMAD.IADD R79, R79, 0x1, -R8 ;  /* 0x000000014f4fb824 */ /* 0x000fca00078e0a08 */
[----:B------:R-:W-:-:S07]  /*7980*/  ISETP.GT.U32.AND P5, PT, R8, R79, PT ;  /* 0x0000004f0800720c */ /* 0x000fce0003fa4070 */
[--C-:B------:R-:W-:Y:S01]  /*7990*/  @!P4 IMAD.IADD R5, R5, 0x1, -R8.reuse ;  /* 0x000000010505c824 */ /* 0x100fe200078e0a08 */
[----:B------:R-:W-:Y:S02]  /*79a0*/  ISETP.GT.U32.AND P3, PT, R8, R75, PT ;  /* 0x0000004b0800720c */ /* 0x000fe40003f64070 */
[----:B------:R-:W-:Y:S02]  /*79b0*/  ISETP.GE.AND P4, PT, R92, RZ, PT ;  /* 0x000000ff5c00720c */ /* 0x000fe40003f86270 */
[----:B------:R-:W4:Y:S01]  /*79c0*/  LDL R92, [R1+0x10f8] ;  /* 0x0010f800015c7983 */ /* 0x000f220000100800 */
[----:B------:R-:W-:Y:S01]  /*79d0*/  @!P5 IMAD.IADD R79, R79, 0x1, -R8 ;  /* 0x000000014f4fd824 */ /* 0x000fe200078e0a08 */
[----:B------:R-:W-:Y:S02]  /*79e0*/  ISETP.GE.AND P5, PT, R91, RZ, PT ;  /* 0x000000ff5b00720c */ /* 0x000fe40003fa6270 */
[----:B------:R-:W4:Y:S07]  /*79f0*/  LDL R91, [R1+0x1108] ;  /* 0x00110800015b7983 */ /* 0x000f2e0000100800 */
[----:B------:R-:W-:Y:S01]  /*7a00*/  @!P4 IMAD.MOV R76, RZ, RZ, -R76 ;  /* 0x000000ffff4cc224 */ /* 0x000fe200078e0a4c */
[----:B------:R-:W-:Y:S01]  /*7a10*/  ISETP.GT.U32.AND P4, PT, R8, R40, PT ;  /* 0x000000280800720c */ /* 0x000fe20003f84070 */
[----:B------:R-:W-:Y:S01]  /*7a20*/  @!P3 IMAD.IADD R75, R75, 0x1, -R8 ;  /* 0x000000014b4bb824 */ /* 0x000fe200078e0a08 */
[----:B------:R-:W-:Y:S01]  /*7a30*/  ISETP.GE.AND P3, PT, R86, RZ, PT ;  /* 0x000000ff5600720c */ /* 0x000fe20003f66270 */
[----:B------:R-:W-:Y:S01]  /*7a40*/  @!P2 IMAD.MOV R77, RZ, RZ, -R77 ;  /* 0x000000ffff4da224 */ /* 0x000fe200078e0a4d */
[----:B------:R-:W-:Y:S01]  /*7a50*/  ISETP.GT.U32.AND P2, PT, R8, R41, PT ;  /* 0x000000290800720c */ /* 0x000fe20003f44070 */
[----:B------:R-:W-:-:S08]  /*7a60*/  @!P5 IMAD.MOV R80, RZ, RZ, -R80 ;  /* 0x000000ffff50d224 */ /* 0x000fd000078e0a50 */
[--C-:B------:R-:W-:Y:S01]  /*7a70*/  @!P4 IMAD.IADD R40, R40, 0x1, -R8.reuse ;  /* 0x000000012828c824 */ /* 0x100fe200078e0a08 */
[C---:B------:R-:W-:Y:S01]  /*7a80*/  ISETP.GT.U32.AND P4, PT, R8.reuse, R47, PT ;  /* 0x0000002f0800720c */ /* 0x040fe20003f84070 */
[----:B------:R-:W-:Y:S01]  /*7a90*/  @!P3 IMAD.MOV R75, RZ, RZ, -R75 ;  /* 0x000000ffff4bb224 */ /* 0x000fe200078e0a4b */
[----:B------:R-:W4:Y:S01]  /*7aa0*/  LDL R86, [R1+0x10c4] ;  /* 0x0010c40001567983 */ /* 0x000f220000100800 */
[--C-:B------:R-:W-:Y:S01]  /*7ab0*/  @!P2 IMAD.IADD R41, R41, 0x1, -R8.reuse ;  /* 0x000000012929a824 */ /* 0x100fe200078e0a08 */
[C---:B------:R-:W-:Y:S02]  /*7ac0*/  ISETP.GT.U32.AND P2, PT, R8.reuse, R48, PT ;  /* 0x000000300800720c */ /* 0x040fe40003f44070 */
[----:B------:R-:W-:Y:S01]  /*7ad0*/  ISETP.GT.U32.AND P5, PT, R8, R5, PT ;  /* 0x000000050800720c */ /* 0x000fe20003fa4070 */
[----:B------:R-:W-:Y:S04]  /*7ae0*/  STL [R1+0x136c], R75 ;  /* 0x00136c4b01007387 */ /* 0x000fe80000100800 */
[----:B------:R-:W-:Y:S02]  /*7af0*/  STL [R1+0x1370], R80 ;  /* 0x0013705001007387 */ /* 0x000fe40000100800 */
[----:B------:R-:W-:-:S02]  /*7b00*/  @!P4 IMAD.IADD R47, R47, 0x1, -R8 ;  /* 0x000000012f2fc824 */ /* 0x000fc400078e0a08 */
[----:B------:R-:W-:Y:S02]  /*7b10*/  STL [R1+0x1374], R76 ;  /* 0x0013744c01007387 */ /* 0x000fe40000100800 */
[--C-:B------:R-:W-:Y:S02]  /*7b20*/  @!P2 IMAD.IADD R48, R48, 0x1, -R8.reuse ;  /* 0x000000013030a824 */ /* 0x100fe400078e0a08 */
        /* <DEDUP_REMOVED lines=9> */
[----:B------:R-:W-:-:S13]  /*7bc0*/  ISETP.GT.U32.AND P6, PT, R8, R4, PT ;  /* 0x000000040800720c */ /* 0x000fda0003fc4070 */
[----:B------:R-:W-:-:S05]  /*7bd0*/  @!P6 IMAD.IADD R4, R4, 0x1, -R8 ;  /* 0x000000010404e824 */ /* 0x000fca00078e0a08 */
[----:B------:R-:W-:-:S13]  /*7be0*/  ISETP.GT.U32.AND P3, PT, R8, R4, PT ;  /* 0x000000040800720c */ /* 0x000fda0003f64070 */
[----:B------:R-:W-:Y:S01]  /*7bf0*/  @!P3 IMAD.IADD R4, R4, 0x1, -R8 ;  /* 0x000000010404b824 */ /* 0x000fe200078e0a08 */
[C---:B------:R-:W-:Y:S01]  /*7c00*/  ISETP.GT.U32.AND P3, PT, R8.reuse, R45, PT ;  /* 0x0000002d0800720c */ /* 0x040fe20003f64070 */
[----:B------:R-:W-:Y:S01]  /*7c10*/  @!P0 IMAD.MOV R79, RZ, RZ, -R79 ;  /* 0x000000ffff4f8224 */ /* 0x000fe200078e0a4f */
[C---:B------:R-:W-:Y:S02]  /*7c20*/  ISETP.GT.U32.AND P0, PT, R8.reuse, R44, PT ;  /* 0x0000002c0800720c */ /* 0x040fe40003f04070 */
[----:B-1----:R-:W-:Y:S02]  /*7c30*/  IABS R10, R10 ;  /* 0x0000000a000a7213 */ /* 0x002fe40000000000 */
[----:B------:R-:W-:-:S07]  /*7c40*/  ISETP.GT.U32.AND P6, PT, R8, R43, PT ;  /* 0x0000002b0800720c */ /* 0x000fce0003fc4070 */
[----:B------:R-:W-:Y:S01]  /*7c50*/  @!P3 IMAD.IADD R45, R45, 0x1, -R8 ;  /* 0x000000012d2db824 */ /* 0x000fe200078e0a08 */
[----:B------:R-:W-:Y:S01]  /*7c60*/  ISETP.GE.AND P3, PT, R92, RZ, PT ;  /* 0x000000ff5c00720c */ /* 0x000fe20003f66270 */
[----:B------:R-:W-:Y:S01]  /*7c70*/  IMAD.HI.U32 R63, R9, R10, RZ ;  /* 0x0000000a093f7227 */ /* 0x000fe200078e00ff */
[----:B------:R-:W4:Y:S03]  /*7c80*/  LDL R92, [R1+0x1164] ;  /* 0x00116400015c7983 */ /* 0x000f260000100800 */
[----:B------:R-:W-:Y:S02]  /*7c90*/  IMAD.MOV.U32 R64, RZ, RZ, R40 ;  /* 0x000000ffff407224 */ /* 0x000fe400078e0028 */
[----:B------:R-:W-:Y:S02]  /*7ca0*/  IMAD.MOV R63, RZ, RZ, -R63 ;  /* 0x000000ffff3f7224 */ /* 0x000fe400078e0a3f */
[----:B------:R-:W-:Y:S01]  /*7cb0*/  @!P0 IMAD.IADD R44, R44, 0x1, -R8 ;  /* 0x000000012c2c8824 */ /* 0x000fe200078e0a08 */
[----:B------:R-:W-:-:S03]  /*7cc0*/  ISETP.GE.AND P0, PT, R91, RZ, PT ;  /* 0x000000ff5b00720c */ /* 0x000fc60003f06270 */
[----:B------:R-:W-:Y:S01]  /*7cd0*/  @!P3 IMAD.MOV R64, RZ, RZ, -R64 ;  /* 0x000000ffff40b224 */ /* 0x000fe200078e0a40 */
[C---:B------:R-:W-:Y:S01]  /*7ce0*/  ISETP.GT.U32.AND P3, PT, R8.reuse, R46, PT ;  /* 0x0000002e0800720c */ /* 0x040fe20003f64070 */
[C---:B------:R-:W-:Y:S01]  /*7cf0*/  IMAD R10, R8.reuse, R63, R10 ;  /* 0x0000003f080a7224 */ /* 0x040fe200078e020a */
[----:B------:R-:W4:Y:S01]  /*7d00*/  LDL R91, [R1+0x1168] ;  /* 0x00116800015b7983 */ /* 0x000f220000100800 */
[----:B------:R-:W-:Y:S02]  /*7d10*/  IMAD.MOV.U32 R63, RZ, RZ, R41 ;  /* 0x000000ffff3f7224 */ /* 0x000fe400078e0029 */
[----:B------:R-:W-:Y:S02]  /*7d20*/  @!P6 IMAD.IADD R43, R43, 0x1, -R8 ;  /* 0x000000012b2be824 */ /* 0x000fe400078e0a08 */
[----:B------:R-:W-:Y:S01]  /*7d30*/  @!P5 IMAD.MOV R63, RZ, RZ, -R63 ;  /* 0x000000ffff3fd224 */ /* 0x000fe200078e0a3f */
[C---:B------:R-:W-:Y:S02]  /*7d40*/  ISETP.GT.U32.AND P5, PT, R8.reuse, R47, PT ;  /* 0x0000002f0800720c */ /* 0x040fe40003fa4070 */
[----:B------:R-:W-:-:S03]  /*7d50*/  ISETP.GT.U32.AND P6, PT, R8, R43, PT ;  /* 0x0000002b0800720c */ /* 0x000fc60003fc4070 */
[----:B------:R-:W-:Y:S01]  /*7d60*/  @!P3 IMAD.IADD R46, R46, 0x1, -R8 ;  /* 0x000000012e2eb824 */ /* 0x000fe200078e0a08 */
[----:B------:R-:W-:Y:S01]  /*7d70*/  ISETP.GT.U32.AND P3, PT, R8, R53, PT ;  /* 0x000000350800720c */ /* 0x000fe20003f64070 */
[----:B------:R-:W-:-:S04]  /*7d80*/  IMAD.MOV.U32 R65, RZ, RZ, R5 ;  /* 0x000000ffff417224 */ /* 0x000fc800078e0005 */
[----:B------:R-:W-:Y:S02]  /*7d90*/  @!P0 IMAD.MOV R65, RZ, RZ, -R65 ;  /* 0x000000ffff418224 */ /* 0x000fe400078e0a41 */
[--C-:B------:R-:W-:Y:S01]  /*7da0*/  @!P5 IMAD.IADD R47, R47, 0x1, -R8.reuse ;  /* 0x000000012f2fd824 */ /* 0x100fe200078e0a08 */
[----:B------:R-:W-:Y:S01]  /*7db0*/  ISETP.GT.U32.AND P5, PT, R8, R54, PT ;  /* 0x000000360800720c */ /* 0x000fe20003fa4070 */
[--C-:B------:R-:W-:Y:S01]  /*7dc0*/  @!P6 IMAD.IADD R43, R43, 0x1, -R8.reuse ;  /* 0x000000012b2be824 */ /* 0x100fe200078e0a08 */
[----:B------:R-:W-:Y:S02]  /*7dd0*/  ISETP.GE.AND P6, PT, R86, RZ, PT ;  /* 0x000000ff5600720c */ /* 0x000fe40003fc6270 */
[----:B------:R-:W-:Y:S01]  /*7de0*/  ISETP.GT.U32.AND P0, PT, R8, R45, PT ;  /* 0x0000002d0800720c */ /* 0x000fe20003f04070 */
[----:B------:R-:W4:Y:S01]  /*7df0*/  LDL R86, [R1+0x1140] ;  /* 0x0011400001567983 */ /* 0x000f220000100800 */
[----:B------:R-:W-:-:S07]  /*7e00*/  @!P3 IMAD.IADD R53, R53, 0x1, -R8 ;  /* 0x000000013535b824 */ /* 0x000fce00078e0a08 */
[----:B------:R-:W-:-:S04]  /*7e10*/  @!P5 IMAD.IADD R54, R54, 0x1, -R8 ;  /* 0x000000013636d824 */ /* 0x000fc800078e0a08 */
        /* <DEDUP_REMOVED lines=9> */
[----:B------:R-:W-:Y:S01]  /*7eb0*/  @!P1 IMAD.MOV R78, RZ, RZ, -R78 ;  /* 0x000000ffff4e9224 */ /* 0x000fe200078e0a4e */
[----:B------:R-:W-:-:S13]  /*7ec0*/  ISETP.GT.U32.AND P1, PT, R8, R42, PT ;  /* 0x0000002a0800720c */ /* 0x000fda0003f24070 */
[----:B------:R-:W-:Y:S01]  /*7ed0*/  @!P1 IMAD.IADD R42, R42, 0x1, -R8 ;  /* 0x000000012a2a9824 */ /* 0x000fe200078e0a08 */
[----:B------:R-:W-:-:S03]  /*7ee0*/  ISETP.GT.U32.AND P1, PT, R8, R49, PT ;  /* 0x000000310800720c */ /* 0x000fc60003f24070 */
[----:B------:R-:W-:-:S10]  /*7ef0*/  @!P4 IMAD.MOV R42, RZ, RZ, -R42 ;  /* 0x000000ffff2ac224 */ /* 0x000fd400078e0a2a */
[----:B------:R-:W-:Y:S01]  /*7f00*/  @!P1 IMAD.IADD R49, R49, 0x1, -R8 ;  /* 0x0000000131319824 */ /* 0x000fe200078e0a08 */
[C---:B------:R-:W-:Y:S02]  /*7f10*/  ISETP.GT.U32.AND P1, PT, R8.reuse, R44, PT ;  /* 0x0000002c0800720c */ /* 0x040fe40003f24070 */
[C---:B------:R-:W-:Y:S01]  /*7f20*/  ISETP.GT.U32.AND P4, PT, R8.reuse, R48, PT ;  /* 0x000000300800720c */ /* 0x040fe20003f84070 */
[----:B------:R-:W-:Y:S01]  /*7f30*/  @!P2 IMAD.MOV R43, RZ, RZ, -R43 ;  /* 0x000000ffff2ba224 */ /* 0x000fe200078e0a2b */
[----:B------:R-:W-:Y:S01]  /*7f40*/  ISETP.GT.U32.AND P2, PT, R8, R62, PT ;  /* 0x0000003e0800720c */ /* 0x000fe20003f44070 */
[----:B------:R-:W-:-:S08]  /*7f50*/  IMAD.MOV.U32 R66, RZ, RZ, R4 ;  /* 0x000000ffff427224 */ /* 0x000fd000078e0004 */
[--C-:B------:R-:W-:Y:S01]  /*7f60*/  @!P1 IMAD.IADD R44, R44, 0x1, -R8.reuse ;  /* 0x000000012c2c9824 */ /* 0x100fe200078e0a08 */
[----:B------:R-:W-:Y:S01]  /*7f70*/  ISETP.GT.U32.AND P1, PT, R8, R51, PT ;  /* 0x000000330800720c */ /* 0x000fe20003f24070 */
[----:B------:R-:W-:Y:S01]  /*7f80*/  @!P4 IMAD.IADD R48, R48, 0x1, -R8 ;  /* 0x000000013030c824 */ /* 0x000fe200078e0a08 */
[C---:B------:R-:W-:Y:S01]  /*7f90*/  ISETP.GT.U32.AND P4, PT, R8.reuse, R55, PT ;  /* 0x000000370800720c */ /* 0x040fe20003f84070 */
[----:B------:R-:W-:Y:S01]  /*7fa0*/  @!P6 IMAD.MOV R66, RZ, RZ, -R66 ;  /* 0x000000ffff42e224 */ /* 0x000fe200078e0a42 */
[----:B------:R-:W-:Y:S01]  /*7fb0*/  ISETP.GT.U32.AND P6, PT, R8, R49, PT ;  /* 0x000000310800720c */ /* 0x000fe20003fc4070 */
[----:B------:R-:W-:-:S08]  /*7fc0*/  @!P2 IMAD.IADD R62, R62, 0x1, -R8 ;  /* 0x000000013e3ea824 */ /* 0x000fd000078e0a08 */
[----:B------:R-:W-:Y:S01]  /*7fd0*/  @!P1 IMAD.IADD R51, R51, 0x1, -R8 ;  /* 0x0000000133339824 */ /* 0x000fe200078e0a08 */
[----:B------:R-:W-:Y:S02]  /*7fe0*/  ISETP.GE.AND P1, PT, R92, RZ, PT ;  /* 0x000000ff5c00720c */ /* 0x000fe40003f26270 */
[----:B------:R-:W-:Y:S01]  /*7ff0*/  ISETP.GE.AND P2, PT, R91, RZ, PT ;  /* 0x000000ff5b00720c */ /* 0x000fe20003f46270 */
[----:B------:R-:W-:Y:S01]  /*8000*/  @!P3 IMAD.MOV R48, RZ, RZ, -R48 ;  /* 0x000000ffff30b224 */ /* 0x000fe200078e0a30 */
[C---:B------:R-:W-:Y:S01]  /*8010*/  ISETP.GT.U32.AND P3, PT, R8.reuse, R54, PT ;  /* 0x000000360800720c */ /* 0x040fe20003f64070 */
[--C-:B------:R-:W-:Y:S01]  /*8020*/  @!P4 IMAD.IADD R55, R55, 0x1, -R8.reuse ;  /* 0x000000013737c824 */ /* 0x100fe200078e0a08 */
[----:B------:R-:W-:Y:S01]  /*8030*/  ISETP.GT.U32.AND P4, PT, R8, R62, PT ;  /* 0x0000003e0800720c */ /* 0x000fe20003f84070 */
[----:B------:R-:W-:-:S06]  /*8040*/  @!P6 IMAD.IADD R49, R49, 0x1, -R8 ;  /* 0x000000013131e824 */ /* 0x000fcc00078e0a08 */
[----:B------:R-:W-:Y:S01]  /*8050*/  @!P1 IMAD.MOV R46, RZ, RZ, -R46 ;  /* 0x000000ffff2e9224 */ /* 0x000fe200078e0a2e */
[C---:B------:R-:W-:Y:S01]  /*8060*/  ISETP.GT.U32.AND P1, PT, R8.reuse, R52, PT ;  /* 0x000000340800720c */ /* 0x040fe20003f24070 */
[----:B------:R-:W-:Y:S01]  /*8070*/  @!P5 IMAD.MOV R49, RZ, RZ, -R49 ;  /* 0x000000ffff31d224 */ /* 0x000fe200078e0a31 */
[C---:B------:R-:W-:Y:S01]  /*8080*/  ISETP.GT.U32.AND P5, PT, R8.reuse, R56, PT ;  /* 0x000000380800720c */ /* 0x040fe20003fa4070 */
[----:B------:R-:W-:Y:S01]  /*8090*/  @!P2 IMAD.MOV R45, RZ, RZ, -R45 ;  /* 0x000000ffff2da224 */ /* 0x000fe200078e0a2d */
[C---:B------:R-:W-:Y:S01]  /*80a0*/  ISETP.GT.U32.AND P2, PT, R8.reuse, R51, PT ;  /* 0x000000330800720c */ /* 0x040fe20003f44070 */
[----:B------:R-:W-:Y:S01]  /*80b0*/  @!P0 IMAD.MOV R47, RZ, RZ, -R47 ;  /* 0x000000ffff2f8224 */ /* 0x000fe200078e0a2f */
[----:B------:R-:W-:Y:S01]  /*80c0*/  ISETP.GT.U32.AND P0, PT, R8, R53, PT ;  /* 0x000000350800720c */ /* 0x000fe20003f04070 */
[--C-:B------:R-:W-:Y:S01]  /*80d0*/  @!P3 IMAD.IADD R54, R54, 0x1, -R8.reuse ;  /* 0x000000013636b824 */ /* 0x100fe200078e0a08 */
[----:B------:R-:W-:Y:S01]  /*80e0*/  ISETP.GT.U32.AND P3, PT, R8, R61, PT ;  /* 0x0000003d0800720c */ /* 0x000fe20003f64070 */
[----:B------:R-:W-:Y:S01]  /*80f0*/  @!P4 IMAD.IADD R62, R62, 0x1, -R8 ;  /* 0x000000013e3ec824 */ /* 0x000fe200078e0a08 */
[----:B------:R-:W-:-:S03]  /*8100*/  ISETP.GT.U32.AND P4, PT, R8, R57, PT ;  /* 0x000000390800720c */ /* 0x000fc60003f84070 */
[--C-:B------:R-:W-:Y:S01]  /*8110*/  @!P1 IMAD.IADD R52, R52, 0x1, -R8.reuse ;  /* 0x0000000134349824 */ /* 0x100fe200078e0a08 */
[----:B------:R-:W-:Y:S01]  /*8120*/  ISETP.GE.AND P6, PT, R86, RZ, PT ;  /* 0x000000ff5600720c */ /* 0x000fe20003fc6270 */
[--C-:B------:R-:W-:Y:S01]  /*8130*/  @!P5 IMAD.IADD R56, R56, 0x1, -R8.reuse ;  /* 0x000000013838d824 */ /* 0x100fe200078e0a08 */
[C---:B------:R-:W-:Y:S01]  /*8140*/  ISETP.GT.U32.AND P1, PT, R8.reuse, R59, PT ;  /* 0x0000003b0800720c */ /* 0x040fe20003f24070 */
[--C-:B------:R-:W-:Y:S01]  /*8150*/  @!P2 IMAD.IADD R51, R51, 0x1, -R8.reuse ;  /* 0x000000013333a824 */ /* 0x100fe200078e0a08 */
[C---:B------:R-:W-:Y:S01]  /*8160*/  ISETP.GT.U32.AND P2, PT, R8.reuse, R58, PT ;  /* 0x0000003a0800720c */ /* 0x040fe20003f44070 */
[--C-:B------:R-:W-:Y:S01]  /*8170*/  @!P0 IMAD.IADD R53, R53, 0x1, -R8.reuse ;  /* 0x0000000135358824 */ /* 0x100fe200078e0a08 */
[C---:B------:R-:W-:Y:S01]  /*8180*/  ISETP.GT.U32.AND P0, PT, R8.reuse, R60, PT ;  /* 0x0000003c0800720c */ /* 0x040fe20003f04070 */
[--C-:B------:R-:W-:Y:S01]  /*8190*/  @!P3 IMAD.IADD R61, R61, 0x1, -R8.reuse ;  /* 0x000000013d3db824 */ /* 0x100fe200078e0a08 */
[----:B------:R-:W-:Y:S01]  /*81a0*/  ISETP.GT.U32.AND P3, PT, R8, R56, PT ;  /* 0x000000380800720c */ /* 0x000fe20003f64070 */
[----:B------:R-:W-:-:S04]  /*81b0*/  @!P4 IMAD.IADD R57, R57, 0x1, -R8 ;  /* 0x000000013939c824 */ /* 0x000fc800078e0a08 */
[----:B------:R-:W-:Y:S01]  /*81c0*/  @!P6 IMAD.MOV R44, RZ, RZ, -R44 ;  /* 0x000000ffff2ce224 */ /* 0x000fe200078e0a2c */
[----:B------:R-:W-:Y:S01]  /*81d0*/  ISETP.GT.U32.AND P6, PT, R8, R55, PT ;  /* 0x000000370800720c */ /* 0x000fe20003fc4070 */
[--C-:B------:R-:W-:Y:S01]  /*81e0*/  @!P1 IMAD.IADD R59, R59, 0x1, -R8.reuse ;  /* 0x000000013b3b9824 */ /* 0x100fe200078e0a08 */
[----:B------:R-:W-:Y:S01]  /*81f0*/  ISETP.GE.AND P1, PT, R36, RZ, PT ;  /* 0x000000ff2400720c */ /* 0x000fe20003f26270 */
[--C-:B------:R-:W-:Y:S01]  /*8200*/  @!P2 IMAD.IADD R58, R58, 0x1, -R8.reuse ;  /* 0x000000013a3aa824 */ /* 0x100fe200078e0a08 */
[----:B------:R-:W-:Y:S01]  /*8210*/  ISETP.GE.AND P2, PT, R93, RZ, PT ;  /* 0x000000ff5d00720c */ /* 0x000fe20003f46270 */
[--C-:B------:R-:W-:Y:S01]  /*8220*/  @!P0 IMAD.IADD R60, R60, 0x1, -R8.reuse ;  /* 0x000000013c3c8824 */ /* 0x100fe200078e0a08 */
[----:B------:R-:W-:Y:S01]  /*8230*/  ISETP.GE.AND P0, PT, R35, RZ, PT ;  /* 0x000000ff2300720c */ /* 0x000fe20003f06270 */
[----:B------:R-:W-:Y:S01]  /*8240*/  @!P3 IMAD.IADD R56, R56, 0x1, -R8 ;  /* 0x000000013838b824 */ /* 0x000fe200078e0a08 */
[----:B------:R-:W-:-:S05]  /*8250*/  ISETP.GT.U32.AND P3, PT, R8, R2, PT ;  /* 0x000000020800720c */ /* 0x000fca0003f64070 */
[----:B------:R-:W-:Y:S02]  /*8260*/  @!P6 IMAD.IADD R55, R55, 0x1, -R8 ;  /* 0x000000013737e824 */ /* 0x000fe400078e0a08 */
[----:B------:R-:W-:Y:S01]  /*8270*/  @!P1 IMAD.MOV R54, RZ, RZ, -R54 ;  /* 0x000000ffff369224 */ /* 0x000fe200078e0a36 */
[C---:B------:R-:W-:Y:S01]  /*8280*/  ISETP.GT.U32.AND P1, PT, R8.reuse, R61, PT ;  /* 0x0000003d0800720c */ /* 0x040fe20003f24070 */
[----:B------:R-:W-:Y:S01]  /*8290*/  @!P2 IMAD.MOV R53, RZ, RZ, -R53 ;  /* 0x000000ffff35a224 */ /* 0x000fe200078e0a35 */
[C---:B------:R-:W-:Y:S01]  /*82a0*/  ISETP.GT.U32.AND P2, PT, R8.reuse, R60, PT ;  /* 0x0000003c0800720c */ /* 0x040fe20003f44070 */
[----:B------:R-:W-:Y:S01]  /*82b0*/  @!P0 IMAD.MOV R55, RZ, RZ, -R55 ;  /* 0x000000ffff378224 */ /* 0x000fe200078e0a37 */
[----:B------:R-:W-:Y:S01]  /*82c0*/  ISETP.GT.U32.AND P0, PT, R8, R50, PT ;  /* 0x000000320800720c */ /* 0x000fe20003f04070 */
[----:B------:R-:W-:Y:S01]  /*82d0*/  @!P3 IMAD.IADD R2, R2, 0x1, -R8 ;  /* 0x000000010202b824 */ /* 0x000fe200078e0a08 */
[----:B------:R-:W-:-:S07]  /*82e0*/  ISETP.GE.AND P3, PT, R30, RZ, PT ;  /* 0x000000ff1e00720c */ /* 0x000fce0003f66270 */
[--C-:B------:R-:W-:Y:S01]  /*82f0*/  @!P1 IMAD.IADD R61, R61, 0x1, -R8.reuse ;  /* 0x000000013d3d9824 */ /* 0x100fe200078e0a08 */
[----:B------:R-:W-:Y:S01]  /*8300*/  ISETP.GE.AND P1, PT, R32, RZ, PT ;  /* 0x000000ff2000720c */ /* 0x000fe20003f26270 */
[--C-:B------:R-:W-:Y:S01]  /*8310*/  @!P2 IMAD.IADD R60, R60, 0x1, -R8.reuse ;  /* 0x000000013c3ca824 */ /* 0x100fe200078e0a08 */
[----:B------:R-:W-:Y:S01]  /*8320*/  ISETP.GE.AND P2, PT, R33, RZ, PT ;  /* 0x000000ff2100720c */ /* 0x000fe20003f46270 */
[----:B------:R-:W-:Y:S01]  /*8330*/  @!P0 IMAD.IADD R50, R50, 0x1, -R8 ;  /* 0x0000000132328824 */ /* 0x000fe200078e0a08 */
[----:B------:R-:W-:Y:S01]  /*8340*/  ISETP.GE.AND P0, PT, R31, RZ, PT ;  /* 0x000000ff1f00720c */ /* 0x000fe20003f06270 */
[----:B------:R-:W-:Y:S01]  /*8350*/  @!P3 IMAD.MOV R60, RZ, RZ, -R60 ;  /* 0x000000ffff3cb224 */ /* 0x000fe200078e0a3c */
[----:B------:R-:W-:-:S13]  /*8360*/  ISETP.GT.U32.AND P3, PT, R8, R7, PT ;  /* 0x000000070800720c */ /* 0x000fda0003f64070 */
[----:B------:R-:W-:Y:S01]  /*8370*/  @!P3 IMAD.IADD R7, R7, 0x1, -R8 ;  /* 0x000000010707b824 */ /* 0x000fe200078e0a08 */
[----:B------:R-:W-:Y:S01]  /*8380*/  ISETP.GE.AND P3, PT, R25, RZ, PT ;  /* 0x000000ff1900720c */ /* 0x000fe20003f66270 */
[C---:B0-----:R-:W-:Y:S02]  /*8390*/  VIADD R5, R0.reuse, 0xffffffff ;  /* 0xffffffff00057836 */ /* 0x041fe40000000000 */
[----:B------:R-:W-:Y:S01]  /*83a0*/  VIADD R4, R0, 0xfffffff7 ;  /* 0xfffffff700047836 */ /* 0x000fe20000000000 */
[----:B---3--:R-:W-:Y:S02]  /*83b0*/  ISETP.GE.AND P5, PT, R17, RZ, PT ;  /* 0x000000ff1100720c */ /* 0x008fe40003fa6270 */
[----:B--2---:R-:W-:-:S11]  /*83c0*/  ISETP.GE.AND P4, PT, R16, RZ, PT ;  /* 0x000000ff1000720c */ /* 0x004fd60003f86270 */
[----:B------:R-:W-:Y:S01]  /*83d0*/  @!P5 IMAD.MOV R51, RZ, RZ, -R51 ;  /* 0x000000ffff33d224 */ /* 0x000fe200078e0a33 */
[C---:B------:R-:W-:Y:S01]  /*83e0*/  ISETP.GT.U32.AND P5, PT, R8.reuse, R57, PT ;  /* 0x000000390800720c */ /* 0x040fe20003fa4070 */
[----:B------:R-:W-:Y:S01]  /*83f0*/  @!P4 IMAD.MOV R52, RZ, RZ, -R52 ;  /* 0x000000ffff34c224 */ /* 0x000fe200078e0a34 */
[----:B------:R-:W-:Y:S02]  /*8400*/  ISETP.GT.U32.AND P4, PT, R8, R58, PT ;  /* 0x0000003a0800720c */ /* 0x000fe40003f84070 */
[----:B----4-:R-:W-:-:S09]  /*8410*/  ISETP.GE.AND P6, PT, R85, RZ, PT ;  /* 0x000000ff5500720c */ /* 0x010fd20003fc6270 */
[--C-:B------:R-:W-:Y:S01]  /*8420*/  @!P5 IMAD.IADD R57, R57, 0x1, -R8.reuse ;  /* 0x000000013939d824 */ /* 0x100fe200078e0a08 */
[----:B------:R-:W-:Y:S01]  /*8430*/  ISETP.GT.U32.AND P5, PT, R8, R3, PT ;  /* 0x000000030800720c */ /* 0x000fe20003fa4070 */
[----:B------:R-:W-:Y:S01]  /*8440*/  @!P4 IMAD.IADD R58, R58, 0x1, -R8 ;  /* 0x000000013a3ac824 */ /* 0x000fe200078e0a08 */
[C---:B------:R-:W-:Y:S01]  /*8450*/  ISETP.GT.U32.AND P4, PT, R8.reuse, R6, PT ;  /* 0x000000060800720c */ /* 0x040fe20003f84070 */
[----:B------:R-:W-:Y:S01]  /*8460*/  @!P6 IMAD.MOV R62, RZ, RZ, -R62 ;  /* 0x000000ffff3ee224 */ /* 0x000fe200078e0a3e */
[----:B------:R-:W-:-:S09]  /*8470*/  ISETP.GT.U32.AND P6, PT, R8, R59, PT ;  /* 0x0000003b0800720c */ /* 0x000fd20003fc4070 */
[--C-:B------:R-:W-:Y:S01]  /*8480*/  @!P5 IMAD.IADD R3, R3, 0x1, -R8.reuse ;  /* 0x000000010303d824 */ /* 0x100fe200078e0a08 */
[----:B------:R-:W-:Y:S01]  /*8490*/  ISETP.GE.AND P5, PT, R29, RZ, PT ;  /* 0x000000ff1d00720c */ /* 0x000fe20003fa6270 */
[--C-:B------:R-:W-:Y:S02]  /*84a0*/  @!P4 IMAD.IADD R6, R6, 0x1, -R8.reuse ;  /* 0x000000010606c824 */ /* 0x100fe400078e0a08 */
[----:B------:R-:W-:Y:S01]  /*84b0*/  @!P6 IMAD.IADD R59, R59, 0x1, -R8 ;  /* 0x000000013b3be824 */ /* 0x000fe200078e0a08 */
[----:B------:R-:W-:Y:S01]  /*84c0*/  ISETP.GE.AND P6, PT, R34, RZ, PT ;  /* 0x000000ff2200720c */ /* 0x000fe20003fc6270 */
[----:B------:R-:W-:Y:S01]  /*84d0*/  @!P1 IMAD.MOV R58, RZ, RZ, -R58 ;  /* 0x000000ffff3a9224 */ /* 0x000fe200078e0a3a */
[C---:B------:R-:W-:Y:S02]  /*84e0*/  ISETP.GT.U32.AND P1, PT, R8.reuse, R6, PT ;  /* 0x000000060800720c */ /* 0x040fe40003f24070 */
[----:B------:R-:W-:-:S05]  /*84f0*/  ISETP.GT.U32.AND P4, PT, R8, R50, PT ;  /* 0x000000320800720c */ /* 0x000fca0003f84070 */
[----:B------:R-:W-:Y:S01]  /*8500*/  @!P5 IMAD.MOV R61, RZ, RZ, -R61 ;  /* 0x000000ffff3dd224 */ /* 0x000fe200078e0a3d */
[C---:B------:R-:W-:Y:S01]  /*8510*/  ISETP.GT.U32.AND P5, PT, R8.reuse, R37, PT ;  /* 0x000000250800720c */ /* 0x040fe20003fa4070 */
[----:B------:R-:W-:Y:S01]  /*8520*/  @!P2 IMAD.MOV R57, RZ, RZ, -R57 ;  /* 0x000000ffff39a224 */ /* 0x000fe200078e0a39 */
[----:B------:R-:W-:Y:S01]  /*8530*/  ISETP.GT.U32.AND P2, PT, R8, R3, PT ;  /* 0x000000030800720c */ /* 0x000fe20003f44070 */
[----:B------:R-:W-:Y:S01]  /*8540*/  @!P0 IMAD.MOV R59, RZ, RZ, -R59 ;  /* 0x000000ffff3b8224 */ /* 0x000fe200078e0a3b */
[----:B------:R-:W-:Y:S01]  /*8550*/  ISETP.GE.AND P0, PT, R28, RZ, PT ;  /* 0x000000ff1c00720c */ /* 0x000fe20003f06270 */
[----:B------:R-:W-:Y:S01]  /*8560*/  @!P6 IMAD.MOV R56, RZ, RZ, -R56 ;  /* 0x000000ffff38e224 */ /* 0x000fe200078e0a38 */
[----:B------:R-:W-:Y:S01]  /*8570*/  ISETP.GT.U32.AND P6, PT, R8, R2, PT ;  /* 0x000000020800720c */ /* 0x000fe20003fc4070 */
[--C-:B------:R-:W-:Y:S01]  /*8580*/  @!P1 IMAD.IADD R6, R6, 0x1, -R8.reuse ;  /* 0x0000000106069824 */ /* 0x100fe200078e0a08 */
[----:B------:R-:W-:Y:S01]  /*8590*/  ISETP.GE.AND P1, PT, R26, RZ, PT ;  /* 0x000000ff1a00720c */ /* 0x000fe20003f26270 */
[----:B------:R-:W-:-:S04]  /*85a0*/  @!P4 IMAD.IADD R50, R50, 0x1, -R8 ;  /* 0x000000013232c824 */ /* 0x000fc800078e0a08 */
[--C-:B------:R-:W-:Y:S02]  /*85b0*/  @!P5 IMAD.IADD R37, R37, 0x1, -R8.reuse ;  /* 0x000000012525d824 */ /* 0x100fe400078e0a08 */
[----:B------:R-:W-:Y:S02]  /*85c0*/  @!P2 IMAD.IADD R3, R3, 0x1, -R8 ;  /* 0x000000010303a824 */ /* 0x000fe400078e0a08 */
[----:B------:R-:W-:Y:S01]  /*85d0*/  @!P0 IMAD.MOV R50, RZ, RZ, -R50 ;  /* 0x000000ffff328224 */ /* 0x000fe200078e0a32 */
[C---:B------:R-:W-:Y:S01]  /*85e0*/  ISETP.GT.U32.AND P0, PT, R8.reuse, R37, PT ;  /* 0x000000250800720c */ /* 0x040fe20003f04070 */
[----:B------:R-:W-:Y:S01]  /*85f0*/  @!P3 IMAD.MOV R6, RZ, RZ, -R6 ;  /* 0x000000ffff06b224 */ /* 0x000fe200078e0a06 */
[C---:B------:R-:W-:Y:S02]  /*8600*/  ISETP.GT.U32.AND P5, PT, R8.reuse, R7, PT ;  /* 0x000000070800720c */ /* 0x040fe40003fa4070 */
[----:B------:R-:W-:Y:S01]  /*8610*/  ISETP.GT.U32.AND P3, PT, R8, R38, PT ;  /* 0x000000260800720c */ /* 0x000fe20003f64070 */
[----:B------:R-:W-:-:S02]  /*8620*/  IMAD.MOV.U32 R41, RZ, RZ, R3 ;  /* 0x000000ffff297224 */ /* 0x000fc400078e0003 */
[----:B------:R-:W-:Y:S02]  /*8630*/  @!P6 IMAD.IADD R2, R2, 0x1, -R8 ;  /* 0x000000010202e824 */ /* 0x000fe400078e0a08 */
[----:B------:R-:W-:Y:S01]  /*8640*/  @!P1 IMAD.MOV R41, RZ, RZ, -R41 ;  /* 0x000000ffff299224 */ /* 0x000fe200078e0a29 */
[----:B------:R-:W-:Y:S01]  /*8650*/  ISETP.GE.AND P1, PT, R23, RZ, PT ;  /* 0x000000ff1700720c */ /* 0x000fe20003f26270 */
[----:B------:R-:W-:Y:S02]  /*8660*/  IMAD.MOV.U32 R9, RZ, RZ, R2 ;  /* 0x000000ffff097224 */ /* 0x000fe400078e0002 */
[----:B------:R-:W-:Y:S02]  /*8670*/  VIADD R2, R0, 0xffffffef ;  /* 0xffffffef00027836 */ /* 0x000fe40000000000 */
[--C-:B------:R-:W-:Y:S02]  /*8680*/  @!P0 IMAD.IADD R37, R37, 0x1, -R8.reuse ;  /* 0x0000000125258824 */ /* 0x100fe400078e0a08 */
[--C-:B------:R-:W-:Y:S01]  /*8690*/  @!P5 IMAD.IADD R7, R7, 0x1, -R8.reuse ;  /* 0x000000010707d824 */ /* 0x100fe200078e0a08 */
[----:B------:R-:W-:Y:S01]  /*86a0*/  ISETP.GE.U32.AND P5, PT, R2, 0x7fffff70, PT ;  /* 0x7fffff700200780c */ /* 0x000fe20003fa6070 */
[----:B------:R-:W-:-:S02]  /*86b0*/  @!P3 IMAD.IADD R38, R38, 0x1, -R8 ;  /* 0x000000012626b824 */ /* 0x000fc400078e0a08 */
[----:B------:R-:W-:Y:S02]  /*86c0*/  VIADD R2, R0, 0xffffffe7 ;  /* 0xffffffe700027836 */ /* 0x000fe40000000000 */
[----:B------:R-:W-:Y:S01]  /*86d0*/  IMAD.MOV.U32 R0, RZ, RZ, R37 ;  /* 0x000000ffff007224 */ /* 0x000fe200078e0025 */
[----:B------:R-:W-:-:S03]  /*86e0*/  ISETP.GT.U32.AND P3, PT, R8, R38, PT ;  /* 0x000000260800720c */ /* 0x000fc60003f64070 */
[----:B------:R-:W-:Y:S01]  /*86f0*/  @!P1 IMAD.MOV R0, RZ, RZ, -R0 ;  /* 0x000000ffff009224 */ /* 0x000fe200078e0a00 */
[----:B------:R-:W-:-:S09]  /*8700*/  ISETP.GT.U32.AND P1, PT, R8, R13, PT ;  /* 0x0000000d0800720c */ /* 0x000fd20003f24070 */
[----:B------:R-:W-:Y:S01]  /*8710*/  @!P3 IMAD.IADD R38, R38, 0x1, -R8 ;  /* 0x000000012626b824 */ /* 0x000fe200078e0a08 */
[----:B------:R-:W-:-:S03]  /*8720*/  ISETP.GT.U32.AND P3, PT, R8, R12, PT ;  /* 0x0000000c0800720c */ /* 0x000fc60003f64070 */
[----:B------:R-:W-:-:S05]  /*8730*/  @!P1 IMAD.IADD R13, R13, 0x1, -R8 ;  /* 0x000000010d0d9824 */ /* 0x000fca00078e0a08 */
[----:B------:R-:W-:-:S05]  /*8740*/  ISETP.GT.U32.AND P1, PT, R8, R13, PT ;  /* 0x0000000d0800720c */ /* 0x000fca0003f24070 */
[----:B------:R-:W-:-:S05]  /*8750*/  @!P3 IMAD.IADD R12, R12, 0x1, -R8 ;  /* 0x000000010c0cb824 */ /* 0x000fca00078e0a08 */
[----:B------:R-:W-:-:S03]  /*8760*/  ISETP.GT.U32.AND P3, PT, R8, R12, PT ;  /* 0x0000000c0800720c */ /* 0x000fc60003f64070 */
[----:B------:R-:W-:Y:S01]  /*8770*/  @!P1 IMAD.IADD R13, R13, 0x1, -R8 ;  /* 0x000000010d0d9824 */ /* 0x000fe200078e0a08 */
[----:B------:R-:W-:-:S09]  /*8780*/  ISETP.GT.U32.AND P1, PT, R8, R15, PT ;  /* 0x0000000f0800720c */ /* 0x000fd20003f24070 */
[----:B------:R-:W-:Y:S01]  /*8790*/  @!P3 IMAD.IADD R12, R12, 0x1, -R8 ;  /* 0x000000010c0cb824 */ /* 0x000fe200078e0a08 */
[----:B------:R-:W-:-:S03]  /*87a0*/  ISETP.GT.U32.AND P3, PT, R8, R14, PT ;  /* 0x0000000e0800720c */ /* 0x000fc60003f64070 */
[----:B------:R-:W-:-:S05]  /*87b0*/  @!P1 IMAD.IADD R15, R15, 0x1, -R8 ;  /* 0x000000010f0f9824 */ /* 0x000fca00078e0a08 */
[----:B------:R-:W-:-:S05]  /*87c0*/  ISETP.GT.U32.AND P1, PT, R8, R15, PT ;  /* 0x0000000f0800720c */ /* 0x000fca0003f24070 */
[--C-:B------:R-:W-:Y:S01]  /*87d0*/  @!P3 IMAD.IADD R14, R14, 0x1, -R8.reuse ;  /* 0x000000010e0eb824 */ /* 0x100fe200078e0a08 */
[----:B------:R-:W-:Y:S02]  /*87e0*/  ISETP.GE.AND P3, PT, R11, RZ, PT ;  /* 0x000000ff0b00720c */ /* 0x000fe40003f66270 */
[----:B------:R-:W-:Y:S02]  /*87f0*/  ISETP.GE.U32.AND P4, PT, R5, 0x7fffff80, PT ;  /* 0x7fffff800500780c */ /* 0x000fe40003f86070 */
[----:B------:R-:W-:Y:S02]  /*8800*/  ISETP.GE.U32.AND P6, PT, R4, 0x7fffff78, PT ;  /* 0x7fffff780400780c */ /* 0x000fe40003fc6070 */
[----:B------:R-:W0:Y:S01]  /*8810*/  LDC.64 R4, c[0x0][0x3a8] ;  /* 0x0000ea00ff047b82 */ /* 0x000e220000000a00 */
[----:B------:R-:W-:Y:S01]  /*8820*/  @!P1 IMAD.IADD R15, R15, 0x1, -R8 ;  /* 0x000000010f0f9824 */ /* 0x000fe200078e0a08 */
[----:B------:R-:W-:Y:S02]  /*8830*/  ISETP.GT.U32.AND P1, PT, R8, R10, PT ;  /* 0x0000000a0800720c */ /* 0x000fe40003f24070 */
[----:B------:R-:W-:-:S03]  /*8840*/  ISETP.GE.AND P2, PT, R27, RZ, PT ;  /* 0x000000ff1b00720c */ /* 0x000fc60003f46270 */
[----:B------:R-:W-:Y:S01]  /*8850*/  @!P3 IMAD.MOV R38, RZ, RZ, -R38 ;  /* 0x000000ffff26b224 */ /* 0x000fe200078e0a26 */
[----:B------:R-:W-:Y:S01]  /*8860*/  ISETP.GT.U32.AND P3, PT, R8, R14, PT ;  /* 0x0000000e0800720c */ /* 0x000fe20003f64070 */
[----:B------:R-:W-:-:S06]  /*8870*/  IMAD R3, R39, UR4, RZ ;  /* 0x0000000427037c24 */ /* 0x000fcc000f8e02ff */
[--C-:B------:R-:W-:Y:S02]  /*8880*/  @!P1 IMAD.IADD R10, R10, 0x1, -R8.reuse ;  /* 0x000000010a0a9824 */ /* 0x100fe400078e0a08 */
[----:B------:R-:W-:Y:S01]  /*8890*/  @!P2 IMAD.MOV R9, RZ, RZ, -R9 ;  /* 0x000000ffff09a224 */ /* 0x000fe200078e0a09 */
[----:B------:R-:W-:Y:S02]  /*88a0*/  ISETP.GE.U32.AND P0, PT, R2, 0x7fffff68, PT ;  /* 0x7fffff680200780c */ /* 0x000fe40003f06070 */
[----:B------:R-:W-:Y:S01]  /*88b0*/  ISETP.GT.U32.AND P1, PT, R8, R10, PT ;  /* 0x0000000a0800720c */ /* 0x000fe20003f24070 */
[----:B------:R-:W-:Y:S01]  /*88c0*/  @!P3 IMAD.IADD R14, R14, 0x1, -R8 ;  /* 0x000000010e0eb824 */ /* 0x000fe200078e0a08 */
[----:B------:R-:W-:Y:S01]  /*88d0*/  STL [R1+0x1c0], R9 ;  /* 0x0001c00901007387 */ /* 0x000fe20000100800 */
[----:B------:R-:W-:-:S03]  /*88e0*/  IADD3 R2, P3, PT, R3, UR12, RZ ;  /* 0x0000000c03027c10 */ /* 0x000fc6000ff7e0ff */
[----:B------:R1:W-:Y:S01]  /*88f0*/  STL [R1+0x1bc], R6 ;  /* 0x0001bc0601007387 */ /* 0x0003e20000100800 */
[----:B------:R-:W-:Y:S01]  /*8900*/  LEA.HI.X.SX32 R3, R3, UR13, 0x1, P3 ;  /* 0x0000000d03037c11 */ /* 0x000fe200098f0eff */
[----:B------:R-:W-:Y:S02]  /*8910*/  IMAD.MOV.U32 R40, RZ, RZ, R7 ;  /* 0x000000ffff287224 */ /* 0x000fe400078e0007 */
[C---:B0-----:R-:W-:Y:S02]  /*8920*/  IMAD R7, R4.reuse, 0x3, RZ ;  /* 0x0000000304077824 */ /* 0x041fe400078e02ff */
[----:B-1----:R-:W-:Y:S01]  /*8930*/  IMAD.SHL.U32 R6, R4, 0x2, RZ ;  /* 0x0000000204067824 */ /* 0x002fe200078e00ff */
[----:B------:R-:W-:Y:S04]  /*8940*/  STL [R1+0x1b8], R0 ;  /* 0x0001b80001007387 */ /* 0x000fe80000100800 */
[----:B------:R-:W-:Y:S01]  /*8950*/  IADD3 R76, P3, PT, R6, R2, RZ ;  /* 0x00000002064c7210 */ /* 0x000fe20007f7e0ff */
[----:B------:R-:W-:-:S04]  /*8960*/  @!P1 IMAD.IADD R10, R10, 0x1, -R8 ;  /* 0x000000010a0a9824 */ /* 0x000fc800078e0a08 */
[----:B------:R0:W-:Y:S01]  /*8970*/  STL [R1+0x1e0], R76 ;  /* 0x0001e04c01007387 */ /* 0x0001e20000100800 */
[----:B------:R-:W-:Y:S01]  /*8980*/  LEA.HI.X.SX32 R6, R6, R3, 0x1, P3 ;  /* 0x0000000306067211 */ /* 0x000fe200018f0eff */
[----:B------:R-:W-:Y:S01]  /*8990*/  IMAD.SHL.U32 R37, R4, 0x4, RZ ;  /* 0x0000000404257824 */ /* 0x000fe200078e00ff */
[----:B0-----:R-:W-:-:S05]  /*89a0*/  IADD3 R76, P1, PT, R7, R2, RZ ;  /* 0x00000002074c7210 */ /* 0x001fca0007f3e0ff */
[----:B------:R0:W-:Y:S01]  /*89b0*/  STL [R1+0x1e8], R76 ;  /* 0x0001e84c01007387 */ /* 0x0001e20000100800 */
[----:B------:R-:W-:-:S03]  /*89c0*/  IMAD R85, R4, 0x5, RZ ;  /* 0x0000000504557824 */ /* 0x000fc600078e02ff */
[----:B0-----:R0:W5:Y:S04]  /*89d0*/  LDL.LU R76, [R1+0x1374] ;  /* 0x00137400014c7983 */ /* 0x0011680000300800 */
[----:B------:R1:W-:Y:S01]  /*89e0*/  STL [R1+0x1dc], R6 ;  /* 0x0001dc0601007387 */ /* 0x0003e20000100800 */
[----:B------:R-:W-:Y:S01]  /*89f0*/  IMAD R80, R4, 0x6, RZ ;  /* 0x0000000604507824 */ /* 0x000fe200078e02ff */
[----:B-1----:R-:W-:-:S05]  /*8a00*/  IADD3 R6, P3, PT, R37, R2, RZ ;  /* 0x0000000225067210 */ /* 0x002fca0007f7e0ff */
[----:B------:R1:W-:Y:S01]  /*8a10*/  STL [R1+0x1f0], R6 ;  /* 0x0001f00601007387 */ /* 0x0003e20000100800 */
[-C--:B------:R-:W-:Y:S02]  /*8a20*/  LEA.HI.X.SX32 R37, R37, R3.reuse, 0x1, P3 ;  /* 0x0000000325257211 */ /* 0x080fe400018f0eff */
[----:B-1----:R-:W-:Y:S02]  /*8a30*/  LEA.HI.X.SX32 R6, R7, R3, 0x1, P1 ;  /* 0x0000000307067211 */ /* 0x002fe400008f0eff */
[----:B------:R-:W-:-:S03]  /*8a40*/  IADD3 R7, P1, PT, R85, R2, RZ ;  /* 0x0000000255077210 */ /* 0x000fc60007f3e0ff */
[----:B------:R1:W-:Y:S04]  /*8a50*/  STL [R1+0x1e4], R6 ;  /* 0x0001e40601007387 */ /* 0x0003e80000100800 */
[----:B------:R2:W-:Y:S01]  /*8a60*/  STL [R1+0x1f8], R7 ;  /* 0x0001f80701007387 */ /* 0x0005e20000100800 */
[----:B-1----:R-:W-:Y:S02]  /*8a70*/  IADD3 R6, P3, PT, R80, R2, RZ ;  /* 0x0000000250067210 */ /* 0x002fe40007f7e0ff */
[-C--:B--2---:R-:W-:Y:S01]  /*8a80*/  LEA.HI.X.SX32 R7, R85, R3.reuse, 0x1, P1 ;  /* 0x0000000355077211 */ /* 0x084fe200008f0eff */
[----:B------:R-:W-:Y:S01]  /*8a90*/  IMAD R85, R4, 0x7, RZ ;  /* 0x0000000704557824 */ /* 0x000fe200078e02ff */
[----:B------:R1:W-:Y:S01]  /*8aa0*/  STL [R1+0x1ec], R37 ;  /* 0x0001ec2501007387 */ /* 0x0003e20000100800 */
[----:B------:R-:W-:-:S03]  /*8ab0*/  LEA.HI.X.SX32 R80, R80, R3, 0x1, P3 ;  /* 0x0000000350507211 */ /* 0x000fc600018f0eff */
[----:B------:R2:W-:Y:S04]  /*8ac0*/  STL [R1+0x200], R6 ;  /* 0x0002000601007387 */ /* 0x0005e80000100800 */
[----:B------:R-:W-:Y:S01]  /*8ad0*/  STL [R1+0x1f4], R7 ;  /* 0x0001f40701007387 */ /* 0x000fe20000100800 */
[----:B-1----:R-:W-:Y:S01]  /*8ae0*/  IMAD.SHL.U32 R37, R4, 0x8, RZ ;  /* 0x0000000804257824 */ /* 0x002fe200078e00ff */
[----:B--2---:R-:W-:-:S05]  /*8af0*/  IADD3 R6, P1, PT, R85, R2, RZ ;  /* 0x0000000255067210 */ /* 0x004fca0007f3e0ff */
[----:B------:R1:W-:Y:S01]  /*8b00*/  STL [R1+0x208], R6 ;  /* 0x0002080601007387 */ /* 0x0003e20000100800 */
[----:B------:R-:W-:-:S03]  /*8b10*/  LEA.HI.X.SX32 R85, R85, R3, 0x1, P1 ;  /* 0x0000000355557211 */ /* 0x000fc600008f0eff */
[----:B------:R2:W-:Y:S01]  /*8b20*/  STL [R1+0x1fc], R80 ;  /* 0x0001fc5001007387 */ /* 0x0005e20000100800 */
[----:B-1----:R-:W-:Y:S01]  /*8b30*/  IMAD R6, R4, 0x9, RZ ;  /* 0x0000000904067824 */ /* 0x002fe200078e02ff */
[----:B--2---:R-:W-:-:S05]  /*8b40*/  IADD3 R80, P3, PT, R37, R2, RZ ;  /* 0x0000000225507210 */ /* 0x004fca0007f7e0ff */
[----:B------:R1:W-:Y:S01]  /*8b50*/  STL [R1+0x210], R80 ;  /* 0x0002105001007387 */ /* 0x0003e20000100800 */
[----:B------:R-:W-:Y:S01]  /*8b60*/  LEA.HI.X.SX32 R37, R37, R3, 0x1, P3 ;  /* 0x0000000325257211 */ /* 0x000fe200018f0eff */
[----:B------:R-:W-:Y:S02]  /*8b70*/  IMAD R75, R4, 0xa, RZ ;  /* 0x0000000a044b7824 */ /* 0x000fe400078e02ff */
[----:B-1----:R0:W5:Y:S04]  /*8b80*/  LDL.LU R80, [R1+0x1370] ;  /* 0x0013700001507983 */ /* 0x0021680000300800 */
[----:B------:R1:W-:Y:S02]  /*8b90*/  STL [R1+0x204], R85 ;  /* 0x0002045501007387 */ /* 0x0003e40000100800 */
[----:B-1----:R-:W-:-:S05]  /*8ba0*/  IADD3 R85, P1, PT, R6, R2, RZ ;  /* 0x0000000206557210 */ /* 0x002fca0007f3e0ff */
[----:B------:R-:W-:Y:S04]  /*8bb0*/  STL [R1+0x218], R85 ;  /* 0x0002185501007387 */ /* 0x000fe80000100800 */
[----:B------:R1:W-:Y:S01]  /*8bc0*/  STL [R1+0x20c], R37 ;  /* 0x00020c2501007387 */ /* 0x0003e20000100800 */
[----:B------:R-:W-:Y:S01]  /*8bd0*/  IMAD R89, R4, 0xb, RZ ;  /* 0x0000000b04597824 */ /* 0x000fe200078e02ff */
[----:B-1----:R-:W-:-:S05]  /*8be0*/  IADD3 R37, P3, PT, R75, R2, RZ ;  /* 0x000000024b257210 */ /* 0x002fca0007f7e0ff */
[----:B------:R1:W-:Y:S01]  /*8bf0*/  STL [R1+0x220], R37 ;  /* 0x0002202501007387 */ /* 0x0003e20000100800 */
[-C--:B------:R-:W-:Y:S02]  /*8c00*/  LEA.HI.X.SX32 R75, R75, R3.reuse, 0x1, P3 ;  /* 0x000000034b4b7211 */ /* 0x080fe400018f0eff */
[----:B-1----:R-:W-:Y:S01]  /*8c10*/  LEA.HI.X.SX32 R37, R6, R3, 0x1, P1 ;  /* 0x0000000306257211 */ /* 0x002fe200008f0eff */
[----:B------:R-:W-:-:S04]  /*8c20*/  IMAD R6, R4, 0xc, RZ ;  /* 0x0000000c04067824 */ /* 0x000fc800078e02ff */
[----:B------:R1:W-:Y:S02]  /*8c30*/  STL [R1+0x214], R37 ;  /* 0x0002142501007387 */ /* 0x0003e40000100800 */
[----:B-1----:R-:W-:-:S05]  /*8c40*/  IADD3 R37, P1, PT, R89, R2, RZ ;  /* 0x0000000259257210 */ /* 0x002fca0007f3e0ff */
[----:B------:R-:W-:Y:S01]  /*8c50*/  STL [R1+0x228], R37 ;  /* 0x0002282501007387 */ /* 0x000fe20000100800 */
[----:B------:R-:W-:-:S03]  /*8c60*/  LEA.HI.X.SX32 R89, R89, R3, 0x1, P1 ;  /* 0x0000000359597211 */ /* 0x000fc600008f0eff */
[----:B------:R1:W-:Y:S01]  /*8c70*/  STL [R1+0x21c], R75 ;  /* 0x00021c4b01007387 */ /* 0x0003e20000100800 */
[----:B------:R-:W-:Y:S01]  /*8c80*/  IMAD R9, R4, 0xd, RZ ;  /* 0x0000000d04097824 */ /* 0x000fe200078e02ff */
[----:B-1----:R-:W-:-:S05]  /*8c90*/  IADD3 R75, P3, PT, R6, R2, RZ ;  /* 0x00000002064b7210 */ /* 0x002fca0007f7e0ff */
[----:B------:R1:W-:Y:S01]  /*8ca0*/  STL [R1+0x230], R75 ;  /* 0x0002304b01007387 */ /* 0x0003e20000100800 */
[----:B------:R-:W-:Y:S01]  /*8cb0*/  LEA.HI.X.SX32 R6, R6, R3, 0x1, P3 ;  /* 0x0000000306067211 */ /* 0x000fe200018f0eff */
[C---:B------:R-:W-:Y:S02]  /*8cc0*/  IMAD R74, R4.reuse, 0xe, RZ ;  /* 0x0000000e044a7824 */ /* 0x040fe400078e02ff */
[----:B-1----:R0:W5:Y:S04]  /*8cd0*/  LDL.LU R75, [R1+0x136c] ;  /* 0x00136c00014b7983 */ /* 0x0021680000300800 */
[----:B------:R1:W-:Y:S01]  /*8ce0*/  STL [R1+0x224], R89 ;  /* 0x0002245901007387 */ /* 0x0003e20000100800 */
[----:B------:R-:W-:Y:S01]  /*8cf0*/  IMAD R88, R4, 0xf, RZ ;  /* 0x0000000f04587824 */ /* 0x000fe200078e02ff */
[----:B-1----:R-:W-:-:S05]  /*8d00*/  IADD3 R89, P1, PT, R9, R2, RZ ;  /* 0x0000000209597210 */ /* 0x002fca0007f3e0ff */
[----:B------:R-:W-:Y:S01]  /*8d10*/  STL [R1+0x238], R89 ;  /* 0x0002385901007387 */ /* 0x000fe20000100800 */
[----:B------:R-:W-:-:S03]  /*8d20*/  LEA.HI.X.SX32 R9, R9, R3, 0x1, P1 ;  /* 0x0000000309097211 */ /* 0x000fc600008f0eff */
[----:B------:R1:W-:Y:S02]  /*8d30*/  STL [R1+0x22c], R6 ;  /* 0x00022c0601007387 */ /* 0x0003e40000100800 */
[----:B-1----:R-:W-:-:S05]  /*8d40*/  IADD3 R6, P3, PT, R74, R2, RZ ;  /* 0x000000024a067210 */ /* 0x002fca0007f7e0ff */
[----:B------:R1:W-:Y:S01]  /*8d50*/  STL [R1+0x240], R6 ;  /* 0x0002400601007387 */ /* 0x0003e20000100800 */
[----:B------:R-:W-:-:S03]  /*8d60*/  LEA.HI.X.SX32 R74, R74, R3, 0x1, P3 ;  /* 0x000000034a4a7211 */ /* 0x000fc600018f0eff */
[----:B------:R2:W-:Y:S01]  /*8d70*/  STL [R1+0x234], R9 ;  /* 0x0002340901007387 */ /* 0x0005e20000100800 */
[----:B-1----:R-:W-:Y:S01]  /*8d80*/  IMAD.SHL.U32 R6, R4, 0x10, RZ ;  /* 0x0000001004067824 */ /* 0x002fe200078e00ff */
[----:B--2---:R-:W-:-:S05]  /*8d90*/  IADD3 R9, P1, PT, R88, R2, RZ ;  /* 0x0000000258097210 */ /* 0x004fca0007f3e0ff */
[----:B------:R1:W-:Y:S01]  /*8da0*/  STL [R1+0x248], R9 ;  /* 0x0002480901007387 */ /* 0x0003e20000100800 */
[----:B------:R-:W-:Y:S01]  /*8db0*/  LEA.HI.X.SX32 R88, R88, R3, 0x1, P1 ;  /* 0x0000000358587211 */ /* 0x000fe200008f0eff */
[----:B------:R-:W-:Y:S02]  /*8dc0*/  IMAD R73, R4, 0x11, RZ ;  /* 0x0000001104497824 */ /* 0x000fe400078e02ff */
[----:B-1----:R-:W2:Y:S04]  /*8dd0*/  LDL.LU R9, [R1+0x1368] ;  /* 0x0013680001097983 */ /* 0x002ea80000300800 */
[----:B------:R1:W-:Y:S02]  /*8de0*/  STL [R1+0x23c], R74 ;  /* 0x00023c4a01007387 */ /* 0x0003e40000100800 */
        /* <DEDUP_REMOVED lines=15> */
[----:B-1----:R-:W-:Y:S01]  /*8ee0*/  IMAD R6, R4, 0x14, RZ ;  /* 0x0000001404067824 */ /* 0x002fe200078e02ff */
[----:B---3--:R-:W-:-:S05]  /*8ef0*/  IADD3 R73, P1, PT, R87, R2, RZ ;  /* 0x0000000257497210 */ /* 0x008fca0007f3e0ff */
[----:B------:R1:W-:Y:S01]  /*8f00*/  STL [R1+0xa88], R73 ;  /* 0x000a884901007387 */ /* 0x0003e20000100800 */
[----:B------:R-:W-:Y:S01]  /*8f10*/  LEA.HI.X.SX32 R87, R87, R3, 0x1, P1 ;  /* 0x0000000357577211 */ /* 0x000fe200008f0eff */
[----:B------:R-:W-:Y:S02]  /*8f20*/  IMAD R90, R4, 0x15, RZ ;  /* 0x00000015045a7824 */ /* 0x000fe400078e02ff */
[----:B-1----:R0:W5:Y:S04]  /*8f30*/  LDL.LU R73, [R1+0x1360] ;  /* 0x0013600001497983 */ /* 0x0021680000300800 */
        /* <DEDUP_REMOVED lines=110> */
[----:B-1----:R-:W3:Y:S04]  /*9620*/  LDL.LU R0, [R1+0x1348] ;  /* 0x0013480001007983 */ /* 0x002ee80000300800 */
        /* <DEDUP_REMOVED lines=11> */
[----:B----4-:R-:W-:-:S05]  /*96e0*/  IADD3 R34, P1, PT, R35, R2, RZ ;  /* 0x0000000223227210 */ /* 0x010fca0007f3e0ff */
        /* <DEDUP_REMOVED lines=112> */
[----:B------:R-:W-:Y:S02]  /*9df0*/  IMAD R25, R4, 0x42, RZ ;  /* 0x0000004204197824 */ /* 0x000fe400078e02ff */
[----:B-1----:R0:W5:Y:S04]  /*9e00*/  LDL.LU R19, [R1+0x1330] ;  /* 0x0013300001137983 */ /* 0x0021680000300800 */
[----:B------:R1:W-:Y:S01]  /*9e10*/  STL [R1+0xbe4], R27 ;  /* 0x000be41b01007387 */ /* 0x0003e20000100800 */
[----:B------:R-:W-:Y:S02]  /*9e20*/  ISETP.GE.AND P2, PT, R24, RZ, PT ;  /* 0x000000ff1800720c */ /* 0x000fe40003f46270 */
[----:B-1----:R-:W-:Y:S01]  /*9e30*/  IADD3 R27, P1, PT, R39, R2, RZ ;  /* 0x00000002271b7210 */ /* 0x002fe20007f3e0ff */
[----:B------:R-:W-:-:S04]  /*9e40*/  IMAD R24, R4, 0x43, RZ ;  /* 0x0000004304187824 */ /* 0x000fc800078e02ff */
[----:B------:R-:W-:Y:S04]  /*9e50*/  STL [R1+0xbf8], R27 ;  /* 0x000bf81b01007387 */ /* 0x000fe80000100800 */
[----:B------:R1:W-:Y:S02]  /*9e60*/  STL [R1+0xbec], R6 ;  /* 0x000bec0601007387 */ /* 0x0003e40000100800 */
[----:B-1----:R-:W-:Y:S02]  /*9e70*/  IADD3 R6, P3, PT, R25, R2, RZ ;  /* 0x0000000219067210 */ /* 0x002fe40007f7e0ff */
[-C--:B------:R-:W-:Y:S01]  /*9e80*/  LEA.HI.X.SX32 R25, R39, R3.reuse, 0x1, P1 ;  /* 0x0000000327197211 */ /* 0x080fe200008f0eff */
[----:B------:R-:W-:Y:S02]  /*9e90*/  IMAD R39, R4, 0x42, RZ ;  /* 0x0000004204277824 */ /* 0x000fe400078e02ff */
[----:B------:R1:W-:Y:S04]  /*9ea0*/  STL [R1+0xc00], R6 ;  /* 0x000c000601007387 */ /* 0x0003e80000100800 */
[----:B------:R4:W-:Y:S01]  /*9eb0*/  STL [R1+0xbf4], R25 ;  /* 0x000bf41901007387 */ /* 0x0009e20000100800 */
[----:B------:R-:W-:Y:S01]  /*9ec0*/  LEA.HI.X.SX32 R39, R39, R3, 0x1, P3 ;  /* 0x0000000327277211 */ /* 0x000fe200018f0eff */
[----:B------:R-:W-:-:S02]  /*9ed0*/  @!P2 IMAD.MOV R40, RZ, RZ, -R40 ;  /* 0x000000ffff28a224 */ /* 0x000fc400078e0a28 */
[----:B-1----:R-:W-:Y:S01]  /*9ee0*/  IMAD R6, R4, 0x44, RZ ;  /* 0x0000004404067824 */ /* 0x002fe200078e02ff */
[----:B----4-:R-:W-:Y:S02]  /*9ef0*/  IADD3 R25, P1, PT, R24, R2, RZ ;  /* 0x0000000218197210 */ /* 0x010fe40007f3e0ff */
[----:B------:R-:W-:-:S03]  /*9f00*/  ISETP.NE.U32.AND P2, PT, R22, RZ, PT ;  /* 0x000000ff1600720c */ /* 0x000fc60003f45070 */
[----:B------:R-:W-:Y:S01]  /*9f10*/  STL [R1+0xc08], R25 ;  /* 0x000c081901007387 */ /* 0x000fe20000100800 */
[----:B------:R-:W-:-:S03]  /*9f20*/  IMAD R22, R4, 0x45, RZ ;  /* 0x0000004504167824 */ /* 0x000fc600078e02ff */
[----:B------:R1:W-:Y:S01]  /*9f30*/  STL [R1+0xbfc], R39 ;  /* 0x000bfc2701007387 */ /* 0x0003e20000100800 */
[----:B------:R-:W-:Y:S02]  /*9f40*/  LEA.HI.X.SX32 R24, R24, R3, 0x1, P1 ;  /* 0x0000000318187211 */ /* 0x000fe400008f0eff */
[----:B-1----:R-:W-:-:S05]  /*9f50*/  IADD3 R39, P3, PT, R6, R2, RZ ;  /* 0x0000000206277210 */ /* 0x002fca0007f7e0ff */
[----:B------:R1:W-:Y:S01]  /*9f60*/  STL [R1+0xc10], R39 ;  /* 0x000c102701007387 */ /* 0x0003e20000100800 */
[----:B------:R-:W-:-:S03]  /*9f70*/  IMAD R20, R4, 0x46, RZ ;  /* 0x0000004604147824 */ /* 0x000fc600078e02ff */
[----:B------:R-:W-:Y:S01]  /*9f80*/  STL [R1+0xc04], R24 ;  /* 0x000c041801007387 */ /* 0x000fe20000100800 */
[----:B-1----:R-:W-:-:S05]  /*9f90*/  IADD3 R39, P1, PT, R22, R2, RZ ;  /* 0x0000000216277210 */ /* 0x002fca0007f3e0ff */
[----:B------:R1:W-:Y:S01]  /*9fa0*/  STL [R1+0xc18], R39 ;  /* 0x000c182701007387 */ /* 0x0003e20000100800 */
[-C--:B------:R-:W-:Y:S02]  /*9fb0*/  LEA.HI.X.SX32 R22, R22, R3.reuse, 0x1, P1 ;  /* 0x0000000316167211 */ /* 0x080fe400008f0eff */
[----:B-1----:R-:W-:Y:S01]  /*9fc0*/  LEA.HI.X.SX32 R39, R6, R3, 0x1, P3 ;  /* 0x0000000306277211 */ /* 0x002fe200018f0eff */
[----:B------:R-:W-:-:S04]  /*9fd0*/  IMAD R6, R4, 0x47, RZ ;  /* 0x0000004704067824 */ /* 0x000fc800078e02ff */
        /* <DEDUP_REMOVED lines=19> */
[----:B------:R-:W-:Y:S04]  /*a110*/  STL [R1+0xc38], R6 ;  /* 0x000c380601007387 */ /* 0x000fe80000100800 */
[----:B------:R1:W-:Y:S01]  /*a120*/  STL [R1+0xc2c], R39 ;  /* 0x000c2c2701007387 */ /* 0x0003e20000100800 */
[----:B------:R-:W-:Y:S01]  /*a130*/  LEA.HI.X.SX32 R7, R7, R3, 0x1, P1 ;  /* 0x0000000307077211 */ /* 0x000fe200008f0eff */
[----:B------:R-:W-:Y:S01]  /*a140*/  IMAD R89, R4, 0x4c, RZ ;  /* 0x0000004c04597824 */ /* 0x000fe200078e02ff */
[----:B-1----:R-:W-:-:S05]  /*a150*/  IADD3 R39, P3, PT, R85, R2, RZ ;  /* 0x0000000255277210 */ /* 0x002fca0007f7e0ff */
[----:B------:R1:W-:Y:S01]  /*a160*/  STL [R1+0xc40], R39 ;  /* 0x000c402701007387 */ /* 0x0003e20000100800 */
[----:B------:R-:W-:-:S03]  /*a170*/  LEA.HI.X.SX32 R85, R85, R3, 0x1, P3 ;  /* 0x0000000355557211 */ /* 0x000fc600018f0eff */
[----:B------:R-:W-:Y:S01]  /*a180*/  STL [R1+0xc34], R7 ;  /* 0x000c340701007387 */ /* 0x000fe20000100800 */
[----:B-1----:R-:W-:-:S05]  /*a190*/  IADD3 R39, P1, PT, R37, R2, RZ ;  /* 0x0000000225277210 */ /* 0x002fca0007f3e0ff */
[----:B------:R1:W-:Y:S04]  /*a1a0*/  STL [R1+0xc48], R39 ;  /* 0x000c482701007387 */ /* 0x0003e80000100800 */
[----:B------:R4:W-:Y:S01]  /*a1b0*/  STL [R1+0xc3c], R85 ;  /* 0x000c3c5501007387 */ /* 0x0009e20000100800 */
[----:B------:R-:W-:Y:S01]  /*a1c0*/  LEA.HI.X.SX32 R37, R37, R3, 0x1, P1 ;  /* 0x0000000325257211 */ /* 0x000fe200008f0eff */
[C---:B-1----:R-:W-:Y:S01]  /*a1d0*/  IMAD R39, R4.reuse, 0x4d, RZ ;  /* 0x0000004d04277824 */ /* 0x042fe200078e02ff */
[----:B----4-:R-:W-:Y:S01]  /*a1e0*/  IADD3 R85, P3, PT, R89, R2, RZ ;  /* 0x0000000259557210 */ /* 0x010fe20007f7e0ff */
[----:B------:R-:W-:-:S04]  /*a1f0*/  IMAD R88, R4, 0x4e, RZ ;  /* 0x0000004e04587824 */ /* 0x000fc800078e02ff */
[----:B------:R1:W-:Y:S01]  /*a200*/  STL [R1+0xc50], R85 ;  /* 0x000c505501007387 */ /* 0x0003e20000100800 */
[----:B------:R-:W-:-:S03]  /*a210*/  LEA.HI.X.SX32 R89, R89, R3, 0x1, P3 ;  /* 0x0000000359597211 */ /* 0x000fc600018f0eff */
[----:B------:R-:W-:Y:S01]  /*a220*/  STL [R1+0xc44], R37 ;  /* 0x000c442501007387 */ /* 0x000fe20000100800 */
[----:B-1----:R-:W-:-:S05]  /*a230*/  IADD3 R85, P1, PT, R39, R2, RZ ;  /* 0x0000000227557210 */ /* 0x002fca0007f3e0ff */
[----:B------:R1:W-:Y:S01]  /*a240*/  STL [R1+0xc58], R85 ;  /* 0x000c585501007387 */ /* 0x0003e20000100800 */
[----:B------:R-:W-:-:S03]  /*a250*/  LEA.HI.X.SX32 R39, R39, R3, 0x1, P1 ;  /* 0x0000000327277211 */ /* 0x000fc600008f0eff */
[----:B------:R4:W-:Y:S01]  /*a260*/  STL [R1+0xc4c], R89 ;  /* 0x000c4c5901007387 */ /* 0x0009e20000100800 */
[----:B-1----:R-:W-:Y:S01]  /*a270*/  IMAD R85, R4, 0x4f, RZ ;  /* 0x0000004f04557824 */ /* 0x002fe200078e02ff */
[----:B----4-:R-:W-:-:S05]  /*a280*/  IADD3 R89, P3, PT, R88, R2, RZ ;  /* 0x0000000258597210 */ /* 0x010fca0007f7e0ff */
[----:B------:R1:W-:Y:S01]  /*a290*/  STL [R1+0xc60], R89 ;  /* 0x000c605901007387 */ /* 0x0003e20000100800 */
[----:B------:R-:W-:Y:S01]  /*a2a0*/  LEA.HI.X.SX32 R88, R88, R3, 0x1, P3 ;  /* 0x0000000358587211 */ /* 0x000fe200018f0eff */
[----:B------:R-:W-:Y:S02]  /*a2b0*/  IMAD R87, R4, 0x50, RZ ;  /* 0x0000005004577824 */ /* 0x000fe400078e02ff */
[----:B-1----:R0:W5:Y:S04]  /*a2c0*/  LDL.LU R89, [R1+0x1328] ;  /* 0x0013280001597983 */ /* 0x0021680000300800 */
        /* <DEDUP_REMOVED lines=148> */
[----:B------:R1:W-:Y:S04]  /*ac10*/  STL [R1+0xd38], R27 ;  /* 0x000d381b01007387 */ /* 0x0003e80000100800 */
[----:B-1----:R0:W5:Y:S04]  /*ac20*/  LDL.LU R27, [R1+0x12d0] ;  /* 0x0012d000011b7983 */ /* 0x0021680000300800 */
[----:B------:R1:W-:Y:S01]  /*ac30*/  STL [R1+0xd2c], R25 ;  /* 0x000d2c1901007387 */ /* 0x0003e20000100800 */
[----:B------:R-:W-:Y:S02]  /*ac40*/  LEA.HI.X.SX32 R24, R24, R3, 0x1, P3 ;  /* 0x0000000318187211 */ /* 0x000fe400018f0eff */
[----:B-1----:R-:W-:Y:S01]  /*ac50*/  IADD3 R25, P1, PT, R22, R2, RZ ;  /* 0x0000000216197210 */ /* 0x002fe20007f3e0ff */
[----:B------:R-:W-:-:S04]  /*ac60*/  IMAD R6, R4, 0x6c, RZ ;  /* 0x0000006c04067824 */ /* 0x000fc800078e02ff */
[----:B------:R1:W-:Y:S02]  /*ac70*/  STL [R1+0xd40], R25 ;  /* 0x000d401901007387 */ /* 0x0003e40000100800 */
[----:B-1----:R-:W-:Y:S01]  /*ac80*/  IMAD R25, R4, 0x7e, RZ ;  /* 0x0000007e04197824 */ /* 0x002fe200078e02ff */
[----:B------:R-:W-:-:S05]  /*ac90*/  LEA.HI.X.SX32 R22, R22, R3, 0x1, P1 ;  /* 0x0000000316167211 */ /* 0x000fca00008f0eff */
[----:B------:R0:W5:Y:S04]  /*aca0*/  LDL.LU R25, [R1+0x12cc] ;  /* 0x0012cc0001197983 */ /* 0x0001680000300800 */
        /* <DEDUP_REMOVED lines=10> */
[----:B------:R-:W-:-:S03]  /*ad50*/  IMAD R39, R4, 0x70, RZ ;  /* 0x0000007004277824 */ /* 0x000fc600078e02ff */
[----:B-1----:R0:W5:Y:S04]  /*ad60*/  LDL.LU R22, [R1+0x12c4] ;  /* 0x0012c40001167983 */ /* 0x0021680000300800 */
[----:B------:R1:W-:Y:S01]  /*ad70*/  STL [R1+0xd44], R6 ;  /* 0x000d440601007387 */ /* 0x0003e20000100800 */
[----:B------:R-:W-:Y:S01]  /*ad80*/  IMAD R85, R4, 0x71, RZ ;  /* 0x0000007104557824 */ /* 0x000fe200078e02ff */
[----:B-1----:R-:W-:-:S05]  /*ad90*/  IADD3 R6, P3, PT, R37, R2, RZ ;  /* 0x0000000225067210 */ /* 0x002fca0007f7e0ff */
[----:B------:R1:W-:Y:S02]  /*ada0*/  STL [R1+0xd58], R6 ;  /* 0x000d580601007387 */ /* 0x0003e40000100800 */
[----:B-1----:R-:W-:Y:S02]  /*adb0*/  LEA.HI.X.SX32 R6, R7, R3, 0x1, P1 ;  /* 0x0000000307067211 */ /* 0x002fe400008f0eff */
[----:B------:R-:W-:-:S03]  /*adc0*/  IADD3 R7, P1, PT, R39, R2, RZ ;  /* 0x0000000227077210 */ /* 0x000fc60007f3e0ff */
[----:B------:R1:W-:Y:S04]  /*add0*/  STL [R1+0xd4c], R6 ;  /* 0x000d4c0601007387 */ /* 0x0003e80000100800 */
[----:B------:R4:W-:Y:S01]  /*ade0*/  STL [R1+0xd60], R7 ;  /* 0x000d600701007387 */ /* 0x0009e20000100800 */
[----:B-1----:R-:W-:Y:S01]  /*adf0*/  IMAD R6, R4, 0x72, RZ ;  /* 0x0000007204067824 */ /* 0x002fe200078e02ff */
[----:B----4-:R-:W-:Y:S02]  /*ae00*/  LEA.HI.X.SX32 R7, R37, R3, 0x1, P3 ;  /* 0x0000000325077211 */ /* 0x010fe400018f0eff */
[----:B------:R-:W-:-:S03]  /*ae10*/  IADD3 R37, P3, PT, R85, R2, RZ ;  /* 0x0000000255257210 */ /* 0x000fc60007f7e0ff */
[----:B------:R1:W-:Y:S04]  /*ae20*/  STL [R1+0xd54], R7 ;  /* 0x000d540701007387 */ /* 0x0003e80000100800 */
[----:B------:R4:W-:Y:S01]  /*ae30*/  STL [R1+0xd68], R37 ;  /* 0x000d682501007387 */ /* 0x0009e20000100800 */
[----:B-1----:R-:W-:Y:S02]  /*ae40*/  LEA.HI.X.SX32 R7, R39, R3, 0x1, P1 ;  /* 0x0000000327077211 */ /* 0x002fe400008f0eff */
[----:B----4-:R-:W-:-:S03]  /*ae50*/  IADD3 R37, P1, PT, R6, R2, RZ ;  /* 0x0000000206257210 */ /* 0x010fc60007f3e0ff */
[----:B------:R-:W-:Y:S04]  /*ae60*/  STL [R1+0xd5c], R7 ;  /* 0x000d5c0701007387 */ /* 0x000fe80000100800 */
[----:B------:R1:W-:Y:S01]  /*ae70*/  STL [R1+0xd70], R37 ;  /* 0x000d702501007387 */ /* 0x0003e20000100800 */
[-C--:B------:R-:W-:Y:S02]  /*ae80*/  LEA.HI.X.SX32 R6, R6, R3.reuse, 0x1, P1 ;  /* 0x0000000306067211 */ /* 0x080fe400008f0eff */
[----:B-1----:R-:W-:Y:S01]  /*ae90*/  LEA.HI.X.SX32 R37, R85, R3, 0x1, P3 ;  /* 0x0000000355257211 */ /* 0x002fe200018f0eff */
[C---:B------:R-:W-:Y:S02]  /*aea0*/  IMAD R85, R4.reuse, 0x73, RZ ;  /* 0x0000007304557824 */ /* 0x040fe400078e02ff */
[----:B------:R-:W-:-:S03]  /*aeb0*/  IMAD R7, R4, 0x74, RZ ;  /* 0x0000007404077824 */ /* 0x000fc600078e02ff */
[CC--:B------:R-:W-:Y:S01]  /*aec0*/  IADD3 R39, P3, PT, R85.reuse, R2.reuse, RZ ;  /* 0x0000000255277210 */ /* 0x0c0fe20007f7e0ff */
[----:B------:R1:W-:Y:S03]  /*aed0*/  STL [R1+0xd64], R37 ;  /* 0x000d642501007387 */ /* 0x0003e60000100800 */
[----:B------:R-:W-:Y:S01]  /*aee0*/  LEA.HI.X.SX32 R85, R85, R3, 0x1, P3 ;  /* 0x0000000355557211 */ /* 0x000fe200018f0eff */
[----:B------:R4:W-:Y:S01]  /*aef0*/  STL [R1+0xd78], R39 ;  /* 0x000d782701007387 */ /* 0x0009e20000100800 */
[----:B-1----:R-:W-:-:S03]  /*af00*/  IADD3 R37, P1, PT, R7, R2, RZ ;  /* 0x0000000207257210 */ /* 0x002fc60007f3e0ff */
[----:B------:R3:W-:Y:S01]  /*af10*/  STL [R1+0xd6c], R6 ;  /* 0x000d6c0601007387 */ /* 0x0007e20000100800 */
[----:B----4-:R-:W-:-:S03]  /*af20*/  IMAD R39, R4, 0x75, RZ ;  /* 0x0000007504277824 */ /* 0x010fc600078e02ff */
[----:B------:R1:W-:Y:S01]  /*af30*/  STL [R1+0xd80], R37 ;  /* 0x000d802501007387 */ /* 0x0003e20000100800 */
[----:B------:R-:W-:-:S03]  /*af40*/  LEA.HI.X.SX32 R7, R7, R3, 0x1, P1 ;  /* 0x0000000307077211 */ /* 0x000fc600008f0eff */
[----:B------:R4:W-:Y:S01]  /*af50*/  STL [R1+0xd74], R85 ;  /* 0x000d745501007387 */ /* 0x0009e20000100800 */
[----:B---3--:R-:W-:Y:S02]  /*af60*/  VIADD R6, R0, 0xd5 ;  /* 0x000000d500067836 */ /* 0x008fe40000000000 */
[----:B-1----:R-:W-:Y:S01]  /*af70*/  IMAD R37, R4, 0x76, RZ ;  /* 0x0000007604257824 */ /* 0x002fe200078e02ff */
[C---:B----4-:R-:W-:Y:S02]  /*af80*/  IADD3 R85, P3, PT, R39.reuse, R2, RZ ;  /* 0x0000000227557210 */ /* 0x050fe40007f7e0ff */
[----:B------:R-:W-:Y:S04]  /*af90*/  STL [R1+0xf84], R6 ;  /* 0x000f840601007387 */ /* 0x000fe80000100800 */
[----:B------:R1:W-:Y:S01]  /*afa0*/  STL [R1+0xd88], R85 ;  /* 0x000d885501007387 */ /* 0x0003e20000100800 */
[----:B------:R-:W-:-:S03]  /*afb0*/  LEA.HI.X.SX32 R39, R39, R3, 0x1, P3 ;  /* 0x0000000327277211 */ /* 0x000fc600018f0eff */
[----:B------:R3:W-:Y:S01]  /*afc0*/  STL [R1+0xd7c], R7 ;  /* 0x000d7c0701007387 */ /* 0x0007e20000100800 */
[----:B-1----:R-:W-:Y:S01]  /*afd0*/  IADD3 R85, P1, PT, R37, R2, RZ ;  /* 0x0000000225557210 */ /* 0x002fe20007f3e0ff */
[----:B---3--:R-:W-:-:S04]  /*afe0*/  IMAD R7, R4, 0x78, RZ ;  /* 0x0000007804077824 */ /* 0x008fc800078e02ff */
[----:B------:R1:W-:Y:S04]  /*aff0*/  STL [R1+0xd90], R85 ;  /* 0x000d905501007387 */ /* 0x0003e80000100800 */
[----:B------:R3:W-:Y:S01]  /*b000*/  STL [R1+0xd84], R39 ;  /* 0x000d842701007387 */ /* 0x0007e20000100800 */
[----:B-1----:R-:W-:Y:S01]  /*b010*/  IABS R85, R6 ;  /* 0x0000000600557213 */ /* 0x002fe20000000000 */
[C---:B------:R-:W-:Y:S01]  /*b020*/  IMAD R6, R4.reuse, 0x79, RZ ;  /* 0x0000007904067824 */ /* 0x040fe200078e02ff */
[----:B---3--:R-:W-:Y:S01]  /*b030*/  IADD3 R39, P3, PT, R7, R2, RZ ;  /* 0x0000000207277210 */ /* 0x008fe20007f7e0ff */
[----:B------:R-:W-:-:S04]  /*b040*/  IMAD R23, R4, 0x7a, RZ ;  /* 0x0000007a04177824 */ /* 0x000fc800078e02ff */
[----:B------:R1:W-:Y:S01]  /*b050*/  STL [R1+0xd98], R39 ;  /* 0x000d982701007387 */ /* 0x0003e20000100800 */
[-C--:B------:R-:W-:Y:S02]  /*b060*/  LEA.HI.X.SX32 R7, R7, R3.reuse, 0x1, P3 ;  /* 0x0000000307077211 */ /* 0x080fe400018f0eff */
[----:B-1----:R-:W-:Y:S02]  /*b070*/  LEA.HI.X.SX32 R39, R37, R3, 0x1, P1 ;  /* 0x0000000325277211 */ /* 0x002fe400008f0eff */
[----:B------:R-:W-:-:S03]  /*b080*/  IADD3 R37, P1, PT, R6, R2, RZ ;  /* 0x0000000206257210 */ /* 0x000fc60007f3e0ff */
[----:B------:R1:W-:Y:S04]  /*b090*/  STL [R1+0xd8c], R39 ;  /* 0x000d8c2701007387 */ /* 0x0003e80000100800 */
[----:B------:R3:W-:Y:S01]  /*b0a0*/  STL [R1+0xda0], R37 ;  /* 0x000da02501007387 */ /* 0x0007e20000100800 */
[----:B------:R-:W-:Y:S01]  /*b0b0*/  LEA.HI.X.SX32 R6, R6, R3, 0x1, P1 ;  /* 0x0000000306067211 */ /* 0x000fe200008f0eff */
[----:B-1----:R-:W-:Y:S01]  /*b0c0*/  IMAD R39, R4, 0x7b, RZ ;  /* 0x0000007b04277824 */ /* 0x002fe200078e02ff */
[-C--:B---3--:R-:W-:Y:S01]  /*b0d0*/  IADD3 R37, P3, PT, R23, R2.reuse, RZ ;  /* 0x0000000217257210 */ /* 0x088fe20007f7e0ff */
[----:B------:R-:W-:Y:S04]  /*b0e0*/  STL [R1+0xd94], R7 ;  /* 0x000d940701007387 */ /* 0x000fe80000100800 */
[----:B------:R1:W-:Y:S04]  /*b0f0*/  STL [R1+0xda8], R37 ;  /* 0x000da82501007387 */ /* 0x0003e80000100800 */
[----:B------:R-:W-:Y:S01]  /*b100*/  STL [R1+0xd9c], R6 ;  /* 0x000d9c0601007387 */ /* 0x000fe20000100800 */
[----:B-1----:R-:W-:-:S05]  /*b110*/  IADD3 R37, P1, PT, R39, R2, RZ ;  /* 0x0000000227257210 */ /* 0x002fca0007f3e0ff */
[----:B------:R1:W-:Y:S02]  /*b120*/  STL [R1+0xdb0], R37 ;  /* 0x000db02501007387 */ /* 0x0003e40000100800 */
[----:B-1----:R-:W1:Y:S01]  /*b130*/  S2R R37, SR_TID.X ;  /* 0x0000000000257919 */ /* 0x002e620000002100 */
[-C--:B------:R-:W-:Y:S01]  /*b140*/  LEA.HI.X.SX32 R23, R23, R3.reuse, 0x1, P3 ;  /* 0x0000000317177211 */ /* 0x080fe200018f0eff */
[----:B------:R-:W-:Y:S01]  /*b150*/  IMAD R7, R4, 0x7c, RZ ;  /* 0x0000007c04077824 */ /* 0x000fe200078e02ff */
[----:B------:R-:W-:-:S03]  /*b160*/  LEA.HI.X.SX32 R39, R39, R3, 0x1, P1 ;  /* 0x0000000327277211 */ /* 0x000fc600008f0eff */
[----:B------:R3:W-:Y:S01]  /*b170*/  STL [R1+0xda4], R23 ;  /* 0x000da41701007387 */ /* 0x0007e20000100800 */
[----:B------:R-:W-:Y:S01]  /*b180*/  IMAD R11, R4, 0x7d, RZ ;  /* 0x0000007d040b7824 */ /* 0x000fe200078e02ff */
[----:B---3--:R-:W-:-:S05]  /*b190*/  IADD3 R23, P3, PT, R7, R2, RZ ;  /* 0x0000000207177210 */ /* 0x008fca0007f7e0ff */
[----:B------:R3:W-:Y:S04]  /*b1a0*/  STL [R1+0xdb8], R23 ;  /* 0x000db81701007387 */ /* 0x0007e80000100800 */
[----:B---3--:R0:W5:Y:S01]  /*b1b0*/  LDL.LU R23, [R1+0x12c0] ;  /* 0x0012c00001177983 */ /* 0x0081620000300800 */
[----:B-1----:R-:W-:-:S03]  /*b1c0*/  LOP3.LUT R37, R37, 0x7f, RZ, 0xc0, !PT ;  /* 0x0000007f25257812 */ /* 0x002fc600078ec0ff */
[----:B------:R1:W-:Y:S01]  /*b1d0*/  STL [R1+0xdac], R39 ;  /* 0x000dac2701007387 */ /* 0x0003e20000100800 */
[----:B------:R-:W-:Y:S01]  /*b1e0*/  LEA.HI.X.SX32 R7, R7, R3, 0x1, P3 ;  /* 0x0000000307077211 */ /* 0x000fe200018f0eff */
[----:B-1----:R-:W-:Y:S01]  /*b1f0*/  IMAD R39, R37, R5, RZ ;  /* 0x0000000525277224 */ /* 0x002fe200078e02ff */
[----:B------:R-:W-:-:S05]  /*b200*/  IADD3 R37, P1, PT, R11, R2, RZ ;  /* 0x000000020b257210 */ /* 0x000fca0007f3e0ff */
[----:B------:R1:W-:Y:S01]  /*b210*/  STL [R1+0xdc0], R37 ;  /* 0x000dc02501007387 */ /* 0x0003e20000100800 */
[----:B------:R-:W-:Y:S01]  /*b220*/  LEA.HI.X.SX32 R11, R11, R3, 0x1, P1 ;  /* 0x000000030b0b7211 */ /* 0x000fe200008f0eff */
[----:B-1----:R-:W-:Y:S02]  /*b230*/  IMAD R37, R4, 0x7e, RZ ;  /* 0x0000007e04257824 */ /* 0x002fe400078e02ff */
[----:B------:R-:W-:Y:S03]  /*b240*/  STL [R1+0xdb4], R7 ;  /* 0x000db40701007387 */ /* 0x000fe60000100800 */
[----:B------:R-:W-:Y:S01]  /*b250*/  IADD3 R37, P1, PT, R37, R2, RZ ;  /* 0x0000000225257210 */ /* 0x000fe20007f3e0ff */
[----:B------:R1:W-:Y:S04]  /*b260*/  STL [R1+0xdbc], R11 ;  /* 0x000dbc0b01007387 */ /* 0x0003e80000100800 */
[----:B-1----:R0:W5:Y:S04]  /*b270*/  LDL.LU R11, [R1+0x12bc] ;  /* 0x0012bc00010b7983 */ /* 0x0021680000300800 */
[----:B------:R1:W-:Y:S02]  /*b280*/  STL [R1+0xdc8], R37 ;  /* 0x000dc82501007387 */ /* 0x0003e40000100800 */
[----:B-1----:R-:W1:Y:S01]  /*b290*/  LDC R37, c[0x0][0x3a0] ;  /* 0x0000e800ff257b82 */ /* 0x002e620000000800 */
[----:B--2---:R-:W-:Y:S01]  /*b2a0*/  IMAD.HI.U32 R6, R9, R85, RZ ;  /* 0x0000005509067227 */ /* 0x004fe200078e00ff */
[----:B------:R-:W-:Y:S01]  /*b2b0*/  USHF.L.U32 UR4, UR7, 0x15, URZ ;  /* 0x0000001507047899 */ /* 0x000fe200080006ff */
[----:B------:R-:W-:-:S02]  /*b2c0*/  IADD3 R7, P3, PT, R39, UR14, RZ ;  /* 0x0000000e27077c10 */ /* 0x000fc4000ff7e0ff */
[----:B------:R-:W-:Y:S01]  /*b2d0*/  IMAD.MOV R6, RZ, RZ, -R6 ;  /* 0x000000ffff067224 */ /* 0x000fe200078e0a06 */
[----:B------:R-:W-:-:S03]  /*b2e0*/  ULOP3.LUT UR4, UR4, 0x600000, URZ, 0xc0, !UPT ;  /* 0x0060000004047892 */ /* 0x000fc6000f8ec0ff */
[----:B------:R-:W-:Y:S01]  /*b2f0*/  IMAD R85, R8, R6, R85 ;  /* 0x0000000608557224 */ /* 0x000fe200078e0255 */
[----:B------:R-:W-:Y:S01]  /*b300*/  LEA.HI.X.SX32 R6, R39, UR15, 0x1, P3 ;  /* 0x0000000f27067c11 */ /* 0x000fe200098f0eff */
[----:B------:R-:W-:Y:S01]  /*b310*/  UIADD3 UR10, UPT, UPT, UR8, UR4, URZ ;  /* 0x00000004080a7290 */ /* 0x000fe2000fffe0ff */
[----:B------:R-:W2:Y:S02]  /*b320*/  LDCU.64 UR18, c[0x0][0x358] ;  /* 0x00006b00ff1277ac */ /* 0x000ea40008000a00 */
[----:B------:R-:W-:Y:S01]  /*b330*/  UMOV UR4, 0x1 ;  /* 0x0000000100047882 */ /* 0x000fe20000000000 */
[----:B-1----:R-:W-:Y:S01]  /*b340*/  VIADD R39, R37, 0xffffffdf ;  /* 0xffffffdf25277836 */ /* 0x002fe20000000000 */
[----:B0-2---:R-:W-:Y:S07]  /*b350*/  BRA.U UP0, `(.L_x_5) ;  /* 0x0000000100187547 */ /* 0x005fee000b800000 */
[----:B------:R-:W-:Y:S01]  /*b360*/  ELECT P3, URZ, PT ;  /* 0x0000000000ff782f */ /* 0x000fe20003860000 */
[----:B------:R-:W-:Y:S01]  /*b370*/  IMAD.MOV.U32 R37, RZ, RZ, 0x1 ;  /* 0x00000001ff257424 */ /* 0x000fe200078e00ff */
[----:B------:R-:W-:Y:S01]  /*b380*/  UMOV UR6, 0x40 ;  /* 0x0000004000067882 */ /* 0x000fe20000000000 */
[----:B------:R-:W-:Y:S01]  /*b390*/  UVIRTCOUNT.DEALLOC.SMPOOL 0x80 ;  /* 0x000000800000784c */ /* 0x000fe20000000000 */
[----:B------:R-:W-:-:S09]  /*b3a0*/  ULEA UR6, UR5, UR6, 0x18 ;  /* 0x0000000605067291 */ /* 0x000fd2000f8ec0ff */
[----:B------:R0:W-:Y:S03]  /*b3b0*/  @P3 STS.U8 [UR6], R37 ;  /* 0x00000025ff003988 */ /* 0x0001e60008000006 */
.L_x_5:
[----:B------:R-:W-:Y:S01]  /*b3c0*/  STL.64 [R1+0x1728], R12 ;  /* 0x0017280c01007387 */ /* 0x000fe20000100a00 */
[----:B------:R-:W-:Y:S01]  /*b3d0*/  VOTEU.ALL UP1, P2 ;  /* 0x0000000000ff7886 */ /* 0x000fe20001020000 */
[----:B0-----:R-:W-:Y:S01]  /*b3e0*/  IMAD R37, R4, 0x7e, RZ ;  /* 0x0000007e04257824 */ /* 0x001fe200078e02ff */
[----:B------:R-:W-:Y:S01]  /*b3f0*/  STTM.x64 tmem[UR10], RZ ;  /* 0x000000ff000079ed */ /* 0x000fe2000834000a */
[----:B------:R-:W-:Y:S01]  /*b400*/  STL.64 [R1+0x1760], R12 ;  /* 0x0017600c01007387 */ /* 0x000fe20000100a00 */
[----:B------:R-:W-:Y:S01]  /*b410*/  UIADD3 UR6, UPT, UPT, UR9, 0x18000, URZ ;  /* 0x0001800009067890 */ /* 0x000fe2000fffe0ff */
[----:B------:R-:W-:Y:S02]  /*b420*/  VOTEU.ALL UP2, P2 ;  /* 0x0000000000ff7886 */ /* 0x000fe40001040000 */
[----:B------:R-:W-:Y:S01]  /*b430*/  STL.64 [R1+0x1798], R12 ;  /* 0x0017980c01007387 */ /* 0x000fe20000100a00 */
[----:B------:R-:W-:Y:S01]  /*b440*/  ISETP.GE.U32.AND P3, PT, R39, 0x7fffff60, PT ;  /* 0x7fffff602700780c */ /* 0x000fe20003f66070 */
[----:B------:R-:W0:Y:S02]  /*b450*/  LDCU UR11, c[0x0][0x3b0] ;  /* 0x00007600ff0b77ac */ /* 0x000e240008000800 */
[----:B------:R-:W-:Y:S01]  /*b460*/  STL.64 [R1+0x17c8], R12 ;  /* 0x0017c80c01007387 */ /* 0x000fe20000100a00 */
[----:B------:R-:W1:Y:S03]  /*b470*/  LDCU UR5, c[0x0][0x3b0] ;  /* 0x00007600ff0577ac */ /* 0x000e660008000800 */
[----:B------:R-:W-:Y:S01]  /*b480*/  STL.64 [R1+0x1720], R14 ;  /* 0x0017200e01007387 */ /* 0x000fe20000100a00 */
[----:B------:R-:W2:Y:S03]  /*b490*/  LDCU UR15, c[0x0][0x3b0] ;  /* 0x00007600ff0f77ac */ /* 0x000ea60008000800 */
[----:B------:R-:W-:Y:S01]  /*b4a0*/  STL.64 [R1+0x1768], R14 ;  /* 0x0017680e01007387 */ /* 0x000fe20000100a00 */
[----:B------:R-:W3:Y:S03]  /*b4b0*/  LDCU UR17, c[0x0][0x3b0] ;  /* 0x00007600ff1177ac */ /* 0x000ee60008000800 */
[----:B------:R-:W-:Y:S01]  /*b4c0*/  STL.64 [R1+0x17b8], R14 ;  /* 0x0017b80e01007387 */ /* 0x000fe20000100a00 */
[----:B------:R-:W4:Y:S03]  /*b4d0*/  LDCU UR21, c[0x0][0x3b0] ;  /* 0x00007600ff1577ac */ /* 0x000f260008000800 */
[----:B------:R-:W-:Y:S01]  /*b4e0*/  STL.64 [R1+0x17f8], R14 ;  /* 0x0017f80e01007387 */ /* 0x000fe20000100a00 */
[----:B------:R-:W0:Y:S03]  /*b4f0*/  LDCU UR23, c[0x0][0x3b0] ;  /* 0x00007600ff1777ac */ /* 0x000e260008000800 */
[----:B-----5:R-:W-:Y:S01]  /*b500*/  STL.64 [R1+0x1718], R10 ;  /* 0x0017180a01007387 */ /* 0x020fe20000100a00 */
[----:B------:R-:W0:Y:S03]  /*b510*/  LDCU UR25, c[0x0][0x3b0] ;  /* 0x00007600ff1977ac */ /* 0x000e260008000800 */
[----:B------:R-:W-:Y:S01]  /*b520*/  STL.64 [R1+0x1730], R10 ;  /* 0x0017300a01007387 */ /* 0x000fe20000100a00 */
[----:B------:R-:W0:Y:S03]  /*b530*/  LDCU UR27, c[0x0][0x3b0] ;  /* 0x00007600ff1b77ac */ /* 0x000e260008000800 */
[----:B------:R0:W-:Y:S01]  /*b540*/  STL.64 [R1+0x1770], R10 ;  /* 0x0017700a01007387 */ /* 0x0001e20000100a00 */
[----:B------:R-:W0:Y:S03]  /*b550*/  LDCU UR29, c[0x0][0x3b0] ;  /* 0x00007600ff1d77ac */ /* 0x000e260008000800 */
[----:B------:R-:W-:Y:S01]  /*b560*/  STL.64 [R1+0x1710], R90 ;  /* 0x0017105a01007387 */ /* 0x000fe20000100a00 */
[----:B------:R-:W0:Y:S03]  /*b570*/  LDCU UR31, c[0x0][0x3b0] ;  /* 0x00007600ff1f77ac */ /* 0x000e260008000800 */
[----:B------:R-:W-:Y:S01]  /*b580*/  STL.64 [R1+0x1708], R86 ;  /* 0x0017085601007387 */ /* 0x000fe20000100a00 */
[----:B------:R-:W1:Y:S03]  /*b590*/  LDCU UR33, c[0x0][0x3b0] ;  /* 0x00007600ff2177ac */ /* 0x000e660008000800 */
[----:B------:R-:W-:Y:S01]  /*b5a0*/  STL.64 [R1+0x1738], R86 ;  /* 0x0017385601007387 */ /* 0x000fe20000100a00 */
[----:B------:R-:W1:Y:S01]  /*b5b0*/  LDCU UR14, c[0x0][0x3b0] ;  /* 0x00007600ff0e77ac */ /* 0x000e620008000800 */
[----:B------:R-:W-:Y:S02]  /*b5c0*/  STTM.x64 tmem[UR10+0x40], RZ ;  /* 0x000040ff000079ed */ /* 0x000fe4000834000a */
[----:B------:R-:W-:Y:S01]  /*b5d0*/  STL [R1+0x17d8], R86 ;  /* 0x0017d85601007387 */ /* 0x000fe20000100800 */
[----:B------:R-:W-:-:S04]  /*b5e0*/  @!UP1 UIADD3 UR12, UPT, UPT, -UR4, 0x100000, URZ ;  /* 0x00100000040c9890 */ /* 0x000fc8000fffe1ff */
[----:B------:R-:W-:Y:S02]  /*b5f0*/  @!UP1 USHF.L.U32 UR13, UR12, 0xb, URZ ;  /* 0x0000000b0c0d9899 */ /* 0x000fe400080006ff */
[----:B------:R-:W-:Y:S01]  /*b600*/  @!UP1 USHF.L.U32 UR12, UR12, 0x1, URZ ;  /* 0x000000010c0c9899 */ /* 0x000fe200080006ff */
[----:B0-----:R-:W0:Y:S01]  /*b610*/  LDC R11, c[0x0][0x3a0] ;  /* 0x0000e800ff0b7b82 */ /* 0x001e220000000800 */
[----:B------:R-:W0:Y:S01]  /*b620*/  LDCU UR35, c[0x0][0x3b0] ;  /* 0x00007600ff2377ac */ /* 0x000e220008000800 */
[----:B------:R-:W-:Y:S01]  /*b630*/  STL.64 [R1+0x1700], R88 ;  /* 0x0017005801007387 */ /* 0x000fe20000100a00 */
[----:B------:R-:W0:Y:S03]  /*b640*/  LDCU UR37, c[0x0][0x3b0] ;  /* 0x00007600ff2577ac */ /* 0x000e260008000800 */
[----:B------:R-:W-:Y:S01]  /*b650*/  STL [R1+0x1750], R88 ;  /* 0x0017505801007387 */ /* 0x000fe20000100800 */
[----:B------:R-:W0:Y:S03]  /*b660*/  LDCU UR39, c[0x0][0x3b0] ;  /* 0x00007600ff2777ac */ /* 0x000e260008000800 */
[----:B------:R-:W-:Y:S01]  /*b670*/  STL [R1+0x1778], R88 ;  /* 0x0017785801007387 */ /* 0x000fe20000100800 */
[----:B------:R-:W0:Y:S03]  /*b680*/  LDCU UR41, c[0x0][0x3b0] ;  /* 0x00007600ff2977ac */ /* 0x000e260008000800 */
[----:B------:R-:W-:Y:S01]  /*b690*/  STL.64 [R1+0x16f8], R82 ;  /* 0x0016f85201007387 */ /* 0x000fe20000100a00 */
        /* <DEDUP_REMOVED lines=73> */
[----:B------:R-:W-:Y:S04]  /*bb30*/  STL.64 [R1+0x1650], R40 ;  /* 0x0016502801007387 */ /* 0x000fe80000100a00 */
[----:B------:R-:W-:Y:S04]  /*bb40*/  STL.64 [R1+0x1648], R6 ;  /* 0x0016480601007387 */ /* 0x000fe80000100a00 */
[----:B------:R-:W-:Y:S04]  /*bb50*/  STL [R1+0x152c], R8 ;  /* 0x00152c0801007387 */ /* 0x000fe80000100800 */
[----:B------:R-:W-:Y:S04]  /*bb60*/  STL [R1+0x1528], R17 ;  /* 0x0015281101007387 */ /* 0x000fe80000100800 */
[----:B------:R-:W-:Y:S04]  /*bb70*/  STL [R1+0x1524], R16 ;  /* 0x0015241001007387 */ /* 0x000fe80000100800 */
[----:B------:R-:W-:Y:S04]  /*bb80*/  STL [R1+0x1520], R18 ;  /* 0x0015201201007387 */ /* 0x000fe80000100800 */
[----:B------:R-:W-:Y:S04]  /*bb90*/  STL [R1+0x151c], R21 ;  /* 0x00151c1501007387 */ /* 0x000fe80000100800 */
[----:B------:R-:W-:Y:S04]  /*bba0*/  STL [R1+0x1518], R20 ;  /* 0x0015181401007387 */ /* 0x000fe80000100800 */
[----:B------:R-:W-:Y:S04]  /*bbb0*/  STL [R1+0x1514], R19 ;  /* 0x0015141301007387 */ /* 0x000fe80000100800 */
[----:B------:R-:W-:Y:S04]  /*bbc0*/  STL [R1+0x1510], R0 ;  /* 0x0015100001007387 */ /* 0x000fe80000100800 */
[----:B------:R-:W-:Y:S01]  /*bbd0*/  STL [R1+0x150c], R9 ;  /* 0x00150c0901007387 */ /* 0x000fe20000100800 */
[----:B------:R-:W-:Y:S03]  /*bbe0*/  STTM.x64 tmem[UR10+0x80], RZ ;  /* 0x000080ff000079ed */ /* 0x000fe6000834000a */
[----:B------:R-:W-:Y:S01]  /*bbf0*/  STL [R1+0x1470], R23 ;  /* 0x0014701701007387 */ /* 0x000fe20000100800 */
[----:B------:R-:W-:Y:S03]  /*bc00*/  STTM.x64 tmem[UR10+0xc0], RZ ;  /* 0x0000c0ff000079ed */ /* 0x000fe6000834000a */
[----:B------:R-:W-:Y:S01]  /*bc10*/  STL [R1+0x15dc], R23 ;  /* 0x0015dc1701007387 */ /* 0x000fe20000100800 */
[----:B------:R-:W0:Y:S03]  /*bc20*/  FENCE.VIEW.ASYNC.T ;  /* 0x00000000000073c6 */ /* 0x000e260000000200 */
[----:B------:R-:W-:Y:S01]  /*bc30*/  STL [R1+0x146c], R22 ;  /* 0x00146c1601007387 */ /* 0x000fe20000100800 */
[----:B0-----:R-:W-:Y:S06]  /*bc40*/  BAR.SYNC.DEFER_BLOCKING 0x0 ;  /* 0x0000000000007b1d */ /* 0x001fec0000010000 */
[----:B------:R-:W-:Y:S04]  /*bc50*/  STL [R1+0x15d8], R22 ;  /* 0x0015d81601007387 */ /* 0x000fe80000100800 */
[----:B------:R-:W-:Y:S04]  /*bc60*/  STL [R1+0x1468], R24 ;  /* 0x0014681801007387 */ /* 0x000fe80000100800 */
[----:B------:R-:W-:Y:S04]  /*bc70*/  STL [R1+0x15d4], R24 ;  /* 0x0015d41801007387 */ /* 0x000fe80000100800 */
[----:B------:R-:W-:Y:S04]  /*bc80*/  STL [R1+0x1464], R25 ;  /* 0x0014641901007387 */ /* 0x000fe80000100800 */
[----:B------:R0:W-:Y:S04]  /*bc90*/  STL [R1+0x15d0], R25 ;  /* 0x0015d01901007387 */ /* 0x0001e80000100800 */
[----:B------:R-:W0:Y:S02]  /*bca0*/  FENCE.VIEW.ASYNC.S ;  /* 0x00000000000073c6 */ /* 0x000e240000000000 */
[----:B0-----:R0:W1:Y:S02]  /*bcb0*/  @!UP2 SYNCS.EXCH.64 URZ, [UR6], UR12 ;  /* 0x0000000c06ffa5b2 */ /* 0x0010640008000100 */
[----:B------:R-:W-:Y:S04]  /*bcc0*/  STL [R1+0x1460], R27 ;  /* 0x0014601b01007387 */ /* 0x000fe80000100800 */
[----:B------:R-:W-:Y:S01]  /*bcd0*/  STL [R1+0x15cc], R27 ;  /* 0x0015cc1b01007387 */ /* 0x000fe20000100800 */
[----:B------:R-:W-:-:S03]  /*bce0*/  LEA.HI.X.SX32 R25, R37, R3, 0x1, P1 ;  /* 0x0000000325197211 */ /* 0x000fc600008f0eff */
[----:B------:R-:W-:Y:S01]  /*bcf0*/  STL [R1+0x145c], R26 ;  /* 0x00145c1a01007387 */ /* 0x000fe20000100800 */
[----:B------:R-:W-:Y:S01]  /*bd00*/  PRMT R66, RZ, 0x7610, R66 ;  /* 0x00007610ff427816 */ /* 0x000fe20000000042 */
[----:B0-----:R-:W0:Y:S02]  /*bd10*/  LDCU UR13, c[0x0][0x3b0] ;  /* 0x00007600ff0d77ac */ /* 0x001e240008000800 */
[----:B------:R-:W-:Y:S01]  /*bd20*/  STL [R1+0x15c8], R26 ;  /* 0x0015c81a01007387 */ /* 0x000fe20000100800 */
[----:B------:R-:W-:Y:S01]  /*bd30*/  PRMT R83, RZ, 0x7610, R83 ;  /* 0x00007610ff537816 */ /* 0x000fe20000000053 */
[----:B------:R-:W0:Y:S01]  /*bd40*/  LDC R37, c[0x0][0x3a0] ;  /* 0x0000e800ff257b82 */ /* 0x000e220000000800 */
[----:B------:R-:W-:Y:S01]  /*bd50*/  PRMT R80, RZ, 0x7610, R80 ;  /* 0x00007610ff507816 */ /* 0x000fe20000000050 */
[----:B------:R-:W-:Y:S01]  /*bd60*/  STL [R1+0x1458], R28 ;  /* 0x0014581c01007387 */ /* 0x000fe20000100800 */
[----:B------:R-:W-:Y:S01]  /*bd70*/  PRMT R14, RZ, 0x7610, R14 ;  /* 0x00007610ff0e7816 */ /* 0x000fe2000000000e */
[----:B------:R-:W0:Y:S02]  /*bd80*/  LDCU UR12, c[0x0][0x3b0] ;  /* 0x00007600ff0c77ac */ /* 0x000e240008000800 */
        /* <DEDUP_REMOVED lines=15> */
[----:B-1----:R-:W-:Y:S06]  /*be80*/  BAR.SYNC.DEFER_BLOCKING 0x0 ;  /* 0x0000000000007b1d */ /* 0x002fec0000010000 */
        /* <DEDUP_REMOVED lines=9> */
[----:B------:R-:W-:-:S03]  /*bf20*/  IADD3 R12, P1, PT, R2, R4, RZ ;  /* 0x00000004020c7210 */ /* 0x000fc60007f3e0ff */
[----:B------:R-:W-:Y:S04]  /*bf30*/  STL [R1+0x12bc], R5 ;  /* 0x0012bc0501007387 */ /* 0x000fe80000100800 */
[----:B------:R-:W-:Y:S04]  /*bf40*/  STL [R1+0x130c], R5 ;  /* 0x00130c0501007387 */ /* 0x000fe80000100800 */
[----:B------:R-:W-:Y:S04]  /*bf50*/  STL [R1+0x148c], R5 ;  /* 0x00148c0501007387 */ /* 0x000fe80000100800 */
[----:B------:R-:W-:Y:S04]  /*bf60*/  STL [R1+0x1620], R5 ;  /* 0x0016200501007387 */ /* 0x000fe80000100800 */
[----:B------:R-:W-:Y:S04]  /*bf70*/  STL [R1+0x1630], R5 ;  /* 0x0016300501007387 */ /* 0x000fe80000100800 */
[----:B------:R-:W-:Y:S04]  /*bf80*/  STL [R1+0x1638], R5 ;  /* 0x0016380501007387 */ /* 0x000fe80000100800 */
[----:B------:R-:W2:Y:S04]  /*bf90*/  LDL R67, [R1+0x20c] ;  /* 0x00020c0001437983 */ /* 0x000ea80000100800 */
[----:B------:R-:W2:Y:S01]  /*bfa0*/  LDL R89, [R1+0x210] ;  /* 0x0002100001597983 */ /* 0x000ea20000100800 */
[----:B------:R-:W-:Y:S01]  /*bfb0*/  LEA.HI.X.SX32 R13, R4, R3, 0x1, P1 ;  /* 0x00000003040d7211 */ /* 0x000fe200008f0eff */
[----:B0-----:R-:W-:-:S02]  /*bfc0*/  VIADD R37, R37, 0xffffffd7 ;  /* 0xffffffd725257836 */ /* 0x001fc40000000000 */
[----:B------:R-:W-:Y:S03]  /*bfd0*/  STL [R1+0xdc4], R25 ;  /* 0x000dc41901007387 */ /* 0x000fe60000100800 */
[----:B------:R-:W-:Y:S01]  /*bfe0*/  ISETP.GE.U32.AND P1, PT, R37, 0x7fffff58, PT ;  /* 0x7fffff582500780c */ /* 0x000fe20003f26070 */
[----:B------:R-:W-:Y:S04]  /*bff0*/  STL [R1+0x1d8], R12 ;  /* 0x0001d80c01007387 */ /* 0x000fe80000100800 */
[----:B------:R-:W2:Y:S04]  /*c000*/  LDL R86, [R1+0x24c] ;  /* 0x00024c0001567983 */ /* 0x000ea80000100800 */
[----:B------:R-:W2:Y:S04]  /*c010*/  LDL R87, [R1+0x250] ;  /* 0x0002500001577983 */ /* 0x000ea80000100800 */
[----:B------:R-:W3:Y:S04]  /*c020*/  @!P4 LDG.E.U8 R66, desc[UR18][R2.64] ;  /* 0x000000120242c981 */ /* 0x000ee8000c1e1100 */
[----:B------:R-:W4:Y:S04]  /*c030*/  LDL R81, [R1+0xaac] ;  /* 0x000aac0001517983 */ /* 0x000f280000100800 */
[----:B------:R-:W4:Y:S04]  /*c040*/  LDL R15, [R1+0xab0] ;  /* 0x000ab000010f7983 */ /* 0x000f280000100800 */
[----:B------:R-:W4:Y:S04]  /*c050*/  LDL R90, [R1+0xaec] ;  /* 0x000aec00015a7983 */ /* 0x000f280000100800 */
[----:B------:R-:W4:Y:S01]  /*c060*/  LDL R91, [R1+0xaf0] ;  /* 0x000af000015b7983 */ /* 0x000f220000100800 */
[----:B------:R-:W-:Y:S01]  /*c070*/  PRMT R71, RZ, 0x7610, R71 ;  /* 0x00007610ff477816 */ /* 0x000fe20000000047 */
[----:B------:R-:W-:-:S02]  /*c080*/  VIADD R37, R11, 0xffffffcf ;  /* 0xffffffcf0b257836 */ /* 0x000fc40000000000 */
[----:B------:R-:W-:Y:S04]  /*c090*/  STL [R1+0x1d4], R13 ;  /* 0x0001d40d01007387 */ /* 0x000fe80000100800 */
[----:B------:R-:W4:Y:S04]  /*c0a0*/  LDL R82, [R1+0xb2c] ;  /* 0x000b2c0001527983 */ /* 0x000f280000100800 */
[----:B------:R-:W4:Y:S01]  /*c0b0*/  LDL R88, [R1+0xb30] ;  /* 0x000b300001587983 */ /* 0x000f220000100800 */
[----:B--2---:R-:W-:-:S04]  /*c0c0*/  @!P5 LOP3.LUT R87, R87, R86, RZ, 0x3c, !PT ;  /* 0x000000565757d212 */ /* 0x004fc800078e3cff */
[C---:B------:R-:W-:Y:S01]  /*c0d0*/  @!P5 LOP3.LUT R86, R87.reuse, R86, RZ, 0x3c, !PT ;  /* 0x000000565756d212 */ /* 0x040fe200078e3cff */
[----:B---3--:R0:W-:Y:S03]  /*c0e0*/  STL [R1+0x658], R66 ;  /* 0x0006584201007387 */ /* 0x0081e60000100800 */
[----:B------:R-:W-:-:S05]  /*c0f0*/  @!P5 LOP3.LUT R87, R87, R86, RZ, 0x3c, !PT ;  /* 0x000000565757d212 */ /* 0x000fca00078e3cff */
[----:B------:R-:W2:Y:S01]  /*c100*/  @!P5 LDG.E.U8 R80, desc[UR18][R86.64] ;  /* 0x000000125650d981 */ /* 0x000ea2000c1e1100 */
[----:B0-----:R-:W-:-:S05]  /*c110*/  @!P6 IMAD.MOV.U32 R66, RZ, RZ, R89 ;  /* 0x000000ffff42e224 */ /* 0x001fca00078e0059 */
[----:B------:R-:W3:Y:S04]  /*c120*/  @!P6 LDG.E.U8 R83, desc[UR18][R66.64] ;  /* 0x000000124253e981 */ /* 0x000ee8000c1e1100 */
[----:B------:R-:W2:Y:S01]  /*c130*/  LDL.LU.64 R66, [R1+0x1808] ;  /* 0x0018080001427983 */ /* 0x000ea20000300a00 */
[----:B------:R-:W-:-:S03]  /*c140*/  PRMT R70, RZ, 0x7610, R70 ;  /* 0x00007610ff467816 */ /* 0x000fc60000000046 */
[----:B---3--:R0:W-:Y:S04]  /*c150*/  STL [R1+0x654], R83 ;  /* 0x0006545301007387 */ /* 0x0081e80000100800 */
[----:B------:R-:W3:Y:S04]  /*c160*/  LDL R89, [R1+0xb70] ;  /* 0x000b700001597983 */ /* 0x000ee80000100800 */
[----:B------:R-:W3:Y:S04]  /*c170*/  LDL R86, [R1+0xbac] ;  /* 0x000bac0001567983 */ /* 0x000ee80000100800 */
[----:B0-----:R-:W3:Y:S04]  /*c180*/  LDL R83, [R1+0xb6c] ;  /* 0x000b6c0001537983 */ /* 0x001ee80000100800 */
[----:B------:R-:W3:Y:S04]  /*c190*/  LDL R87, [R1+0xbb0] ;  /* 0x000bb00001577983 */ /* 0x000ee80000100800 */
[----:B--2---:R4:W-:Y:S02]  /*c1a0*/  STL [R1+0x650], R80 ;  /* 0x0006505001007387 */ /* 0x0049e40000100800 */
[----:B----4-:R-:W-:-:S05]  /*c1b0*/  @!P0 IMAD.MOV.U32 R80, RZ, RZ, R15 ;  /* 0x000000ffff508224 */ /* 0x010fca00078e000f */
[----:B------:R0:W2:Y:S02]  /*c1c0*/  @!P0 LDG.E.U8 R14, desc[UR18][R80.64] ;  /* 0x00000012500e8981 */ /* 0x0000a4000c1e1100 */
[----:B0-----:R-:W-:Y:S02]  /*c1d0*/  @!P3 IMAD.MOV.U32 R80, RZ, RZ, R91 ;  /* 0x000000ffff50b224 */ /* 0x001fe400078e005b */
[----:B------:R-:W-:-:S05]  /*c1e0*/  @!P3 IMAD.MOV.U32 R81, RZ, RZ, R90 ;  /* 0x000000ffff51b224 */ /* 0x000fca00078e005a */
[----:B------:R0:W4:Y:S02]  /*c1f0*/  @!P3 LDG.E.U8 R71, desc[UR18][R80.64] ;  /* 0x000000125047b981 */ /* 0x000124000c1e1100 */
[----:B0-----:R-:W-:Y:S02]  /*c200*/  @!P1 IMAD.MOV.U32 R80, RZ, RZ, R88 ;  /* 0x000000ffff509224 */ /* 0x001fe400078e0058 */
[----:B------:R-:W-:-:S05]  /*c210*/  @!P1 IMAD.MOV.U32 R81, RZ, RZ, R82 ;  /* 0x000000ffff519224 */ /* 0x000fca00078e0052 */
[----:B------:R-:W3:Y:S01]  /*c220*/  @!P1 LDG.E.U8 R70, desc[UR18][R80.64] ;  /* 0x0000001250469981 */ /* 0x000ee2000c1e1100 */
[----:B------:R-:W-:Y:S02]  /*c230*/  ISETP.GE.U32.AND P4, PT, R37, 0x7fffff50, PT ;  /* 0x7fffff502500780c */ /* 0x000fe40003f86070 */
[----:B------:R-:W-:Y:S01]  /*c240*/  PRMT R67, RZ, 0x7610, R67 ;  /* 0x00007610ff437816 */ /* 0x000fe20000000043 */
[----:B--2---:R0:W-:Y:S04]  /*c250*/  STL [R1+0x648], R14 ;  /* 0x0006480e01007387 */ /* 0x0041e80000100800 */
[----:B------:R-:W2:Y:S04]  /*c260*/  LDL R15, [R1+0xbf0] ;  /* 0x000bf000010f7983 */ /* 0x000ea80000100800 */
[----:B------:R-:W2:Y:S04]  /*c270*/  LDL R90, [R1+0xc2c] ;  /* 0x000c2c00015a7983 */ /* 0x000ea80000100800 */
[----:B0-----:R-:W2:Y:S04]  /*c280*/  LDL R14, [R1+0xbec] ;  /* 0x000bec00010e7983 */ /* 0x001ea80000100800 */
[----:B------:R-:W2:Y:S04]  /*c290*/  LDL R91, [R1+0xc30] ;  /* 0x000c3000015b7983 */ /* 0x000ea80000100800 */
[----:B------:R-:W2:Y:S04]  /*c2a0*/  LDL R81, [R1+0xc6c] ;  /* 0x000c6c0001517983 */ /* 0x000ea80000100800 */
[----:B------:R-:W2:Y:S04]  /*c2b0*/  LDL R88, [R1+0xc70] ;  /* 0x000c700001587983 */ /* 0x000ea80000100800 */
[----:B---3--:R0:W-:Y:S04]  /*c2c0*/  STL [R1+0x638], R70 ;  /* 0x0006384601007387 */ /* 0x0081e80000100800 */
[----:B----4-:R1:W-:Y:S01]  /*c2d0*/  STL [R1+0x640], R71 ;  /* 0x0006404701007387 */ /* 0x0103e20000100800 */
[----:B0-----:R-:W-:-:S02]  /*c2e0*/  @!P4 IMAD.MOV.U32 R70, RZ, RZ, R89 ;  /* 0x000000ffff46c224 */ /* 0x001fc400078e0059 */
[----:B-1----:R-:W-:-:S05]  /*c2f0*/  @!P4 IMAD.MOV.U32 R71, RZ, RZ, R83 ;  /* 0x000000ffff47c224 */ /* 0x002fca00078e0053 */
[----:B------:R0:W3:Y:S01]  /*c300*/  @!P4 LDG.E.U8 R67, desc[UR18][R70.64] ;  /* 0x000000124643c981 */ /* 0x0000e2000c1e1100 */
[----:B------:R-:W-:-:S05]  /*c310*/  VIADD R37, R11, 0xffffffc7 ;  /* 0xffffffc70b257836 */ /* 0x000fca0000000000 */
[----:B------:R-:W-:Y:S01]  /*c320*/  ISETP.GE.U32.AND P6, PT, R37, 0x7fffff48, PT ;  /* 0x7fffff482500780c */ /* 0x000fe20003fc6070 */
[----:B------:R-:W-:-:S05]  /*c330*/  VIADD R37, R11, 0xffffffbf ;  /* 0xffffffbf0b257836 */ /* 0x000fca0000000000 */
[----:B------:R-:W-:Y:S02]  /*c340*/  ISETP.GE.U32.AND P5, PT, R37, 0x7fffff40, PT ;  /* 0x7fffff402500780c */ /* 0x000fe40003fa6070 */
[----:B------:R-:W-:Y:S02]  /*c350*/  PRMT R69, RZ, 0x7610, R69 ;  /* 0x00007610ff457816 */ /* 0x000fe40000000045 */
[----:B------:R-:W-:-:S03]  /*c360*/  PRMT R68, RZ, 0x7610, R68 ;  /* 0x00007610ff447816 */ /* 0x000fc60000000044 */
[----:B0-----:R-:W-:Y:S02]  /*c370*/  @!P6 IMAD.MOV.U32 R70, RZ, RZ, R87 ;  /* 0x000000ffff46e224 */ /* 0x001fe400078e0057 */
[----:B------:R-:W-:-:S05]  /*c380*/  @!P6 IMAD.MOV.U32 R71, RZ, RZ, R86 ;  /* 0x000000ffff47e224 */ /* 0x000fca00078e0056 */
[----:B------:R-:W4:Y:S01]  /*c390*/  @!P6 LDG.E.U8 R69, desc[UR18][R70.64] ;  /* 0x000000124645e981 */ /* 0x000f22000c1e1100 */
[----:B--2---:R-:W-:-:S04]  /*c3a0*/  @!P5 LOP3.LUT R15, R15, R14, RZ, 0x3c, !PT ;  /* 0x0000000e0f0fd212 */ /* 0x004fc800078e3cff */
[----:B------:R-:W-:-:S04]  /*c3b0*/  @!P5 LOP3.LUT R14, R15, R14, RZ, 0x3c, !PT ;  /* 0x0000000e0f0ed212 */ /* 0x000fc800078e3cff */
[----:B------:R-:W-:-:S05]  /*c3c0*/  @!P5 LOP3.LUT R15, R15, R14, RZ, 0x3c, !PT ;  /* 0x0000000e0f0fd212 */ /* 0x000fca00078e3cff */
[----:B------:R-:W2:Y:S04]  /*c3d0*/  @!P5 LDG.E.U8 R68, desc[UR18][R14.64] ;  /* 0x000000120e44d981 */ /* 0x000ea8000c1e1100 */
[----:B---3--:R0:W-:Y:S04]  /*c3e0*/  STL [R1+0x634], R67 ;  /* 0x0006344301007387 */ /* 0x0081e80000100800 */
[----:B------:R-:W3:Y:S04]  /*c3f0*/  LDL R82, [R1+0xcb0] ;  /* 0x000cb00001527983 */ /* 0x000ee80000100800 */
[----:B------:R-:W3:Y:S04]  /*c400*/  LDL R86, [R1+0xcec] ;  /* 0x000cec0001567983 */ /* 0x000ee80000100800 */
[----:B0-----:R-:W3:Y:S04]  /*c410*/  LDL R67, [R1+0xcac] ;  /* 0x000cac0001437983 */ /* 0x001ee80000100800 */
[----:B------:R-:W3:Y:S04]  /*c420*/  LDL R87, [R1+0xcf0] ;  /* 0x000cf00001577983 */ /* 0x000ee80000100800 */
[----:B------:R-:W3:Y:S04]  /*c430*/  LDL.LU.64 R70, [R1+0x1800] ;  /* 0x0018000001467983 */ /* 0x000ee80000300a00 */
[----:B------:R-:W3:Y:S01]  /*c440*/  LDL.LU.64 R14, [R1+0x17f8] ;  /* 0x0017f800010e7983 */ /* 0x000ee20000300a00 */
[----:B------:R-:W-:Y:S01]  /*c450*/  VIADD R37, R11, 0xffffffb7 ;  /* 0xffffffb70b257836 */ /* 0x000fe20000000000 */
[----:B------:R-:W-:-:S02]  /*c460*/  PRMT R66, RZ, 0x7610, R66 ;  /* 0x00007610ff427816 */ /* 0x000fc40000000042 */
[----:B------:R-:W3:Y:S02]  /*c470*/  LDL R83, [R1+0xd24] ;  /* 0x000d240001537983 */ /* 0x000ee40000100800 */
[----:B------:R-:W-:Y:S01]  /*c480*/  ISETP.GE.U32.AND P0, PT, R37, 0x7fffff38, PT ;  /* 0x7fffff382500780c */ /* 0x000fe20003f06070 */
[----:B------:R-:W-:Y:S01]  /*c490*/  VIADD R37, R11, 0xffffffaf ;  /* 0xffffffaf0b257836 */ /* 0x000fe20000000000 */
[----:B------:R-:W3:Y:S04]  /*c4a0*/  LDL R89, [R1+0xd28] ;  /* 0x000d280001597983 */ /* 0x000ee80000100800 */
[----:B------:R-:W-:-:S13]  /*c4b0*/  ISETP.GE.U32.AND P3, PT, R37, 0x7fffff30, PT ;  /* 0x7fffff302500780c */ /* 0x000fda0003f66070 */
[----:B------:R-:W-:Y:S01]  /*c4c0*/  @!P3 IMAD.MOV.U32 R80, RZ, RZ, R88 ;  /* 0x000000ffff50b224 */ /* 0x000fe200078e0058 */
[----:B--2---:R0:W-:Y:S04]  /*c4d0*/  STL [R1+0x614], R68 ;  /* 0x0006144401007387 */ /* 0x0041e80000100800 */
[----:B----4-:R1:W-:Y:S01]  /*c4e0*/  STL [R1+0x618], R69 ;  /* 0x0006184501007387 */ /* 0x0103e20000100800 */
[----:B0-----:R-:W-:Y:S01]  /*c4f0*/  @!P0 IMAD.MOV.U32 R68, RZ, RZ, R91 ;  /* 0x000000ffff448224 */ /* 0x001fe200078e005b */
[----:B---3--:R-:W-:Y:S01]  /*c500*/  PRMT R15, RZ, 0x7610, R15 ;  /* 0x00007610ff0f7816 */ /* 0x008fe2000000000f */
[----:B-1----:R-:W-:Y:S01]  /*c510*/  @!P0 IMAD.MOV.U32 R69, RZ, RZ, R90 ;  /* 0x000000ffff458224 */ /* 0x002fe200078e005a */
[----:B------:R-:W2:Y:S04]  /*c520*/  LDL R91, [R1+0xd60] ;  /* 0x000d6000015b7983 */ /* 0x000ea80000100800 */
[----:B------:R-:W3:Y:S04]  /*c530*/  @!P3 LDG.E.U8 R15, desc[UR18][R80.64] ;  /* 0x00000012500fb981 */ /* 0x000ee8000c1e1100 */
[----:B------:R-:W4:Y:S01]  /*c540*/  @!P0 LDG.E.U8 R66, desc[UR18][R68.64] ;  /* 0x0000001244428981 */ /* 0x000f22000c1e1100 */
[----:B------:R-:W-:-:S03]  /*c550*/  VIADD R37, R11, 0xffffffa7 ;  /* 0xffffffa70b257836 */ /* 0x000fc60000000000 */
[----:B------:R-:W2:Y:S02]  /*c560*/  LDL R90, [R1+0xd5c] ;  /* 0x000d5c00015a7983 */ /* 0x000ea40000100800 */
[----:B------:R-:W-:Y:S02]  /*c570*/  ISETP.GE.U32.AND P1, PT, R37, 0x7fffff28, PT ;  /* 0x7fffff282500780c */ /* 0x000fe40003f26070 */
[----:B------:R-:W2:Y:S04]  /*c580*/  LDL.LU.64 R68, [R1+0x17f0] ;  /* 0x0017f00001447983 */ /* 0x000ea80000300a00 */
[----:B------:R-:W2:Y:S01]  /*c590*/  LDL.LU.64 R80, [R1+0x17e8] ;  /* 0x0017e80001507983 */ /* 0x000ea20000300a00 */
[----:B------:R-:W-:-:S03]  /*c5a0*/  PRMT R31, RZ, 0x7610, R31 ;  /* 0x00007610ff1f7816 */ /* 0x000fc6000000001f */
[----:B------:R-:W2:Y:S01]  /*c5b0*/  LDL R88, [R1+0xd94] ;  /* 0x000d940001587983 */ /* 0x000ea20000100800 */
[----:B------:R-:W-:-:S03]  /*c5c0*/  VIADD R37, R11, 0xffffff9f ;  /* 0xffffff9f0b257836 */ /* 0x000fc60000000000 */
[----:B---3--:R0:W-:Y:S04]  /*c5d0*/  STL [R1+0x600], R15 ;  /* 0x0006000f01007387 */ /* 0x0081e80000100800 */
[----:B0-----:R-:W3:Y:S04]  /*c5e0*/  LDL R15, [R1+0xd98] ;  /* 0x000d9800010f7983 */ /* 0x001ee80000100800 */
[----:B----4-:R0:W-:Y:S02]  /*c5f0*/  STL [R1+0x608], R66 ;  /* 0x0006084201007387 */ /* 0x0101e40000100800 */
[----:B0-----:R-:W-:-:S05]  /*c600*/  @!P1 IMAD.MOV.U32 R66, RZ, RZ, R82 ;  /* 0x000000ffff429224 */ /* 0x001fca00078e0052 */
[----:B------:R0:W4:Y:S04]  /*c610*/  @!P1 LDG.E.U8 R31, desc[UR18][R66.64] ;  /* 0x00000012421f9981 */ /* 0x000128000c1e1100 */
[----:B------:R-:W0:Y:S01]  /*c620*/  LDL.LU.64 R66, [R1+0x17e0] ;  /* 0x0017e00001427983 */ /* 0x000e220000300a00 */
[----:B------:R-:W-:Y:S01]  /*c630*/  ISETP.GE.U32.AND P4, PT, R37, 0x7fffff20, PT ;  /* 0x7fffff202500780c */ /* 0x000fe20003f86070 */
[----:B------:R-:W-:-:S05]  /*c640*/  VIADD R37, R11, 0xffffff97 ;  /* 0xffffff970b257836 */ /* 0x000fca0000000000 */
[----:B------:R-:W-:Y:S01]  /*c650*/  ISETP.GE.U32.AND P6, PT, R37, 0x7fffff18, PT ;  /* 0x7fffff182500780c */ /* 0x000fe20003fc6070 */
[----:B------:R-:W-:-:S05]  /*c660*/  VIADD R37, R11, 0xffffff8f ;  /* 0xffffff8f0b257836 */ /* 0x000fca0000000000 */
[----:B------:R-:W-:Y:S02]  /*c670*/  ISETP.GE.U32.AND P5, PT, R37, 0x7fffff10, PT ;  /* 0x7fffff102500780c */ /* 0x000fe40003fa6070 */
[----:B------:R-:W-:-:S04]  /*c680*/  @!P4 LOP3.LUT R87, R87, R86, RZ, 0x3c, !PT ;  /* 0x000000565757c212 */ /* 0x000fc800078e3cff */
[----:B------:R-:W-:Y:S02]  /*c690*/  @!P4 LOP3.LUT R86, R87, R86, RZ, 0x3c, !PT ;  /* 0x000000565756c212 */ /* 0x000fe400078e3cff */
[----:B--2---:R-:W-:-:S05]  /*c6a0*/  PRMT R81, RZ, 0x7610, R81 ;  /* 0x00007610ff517816 */ /* 0x004fca0000000051 */
[----:B------:R-:W-:Y:S02]  /*c6b0*/  @!P5 LOP3.LUT R91, R91, R90, RZ, 0x3c, !PT ;  /* 0x0000005a5b5bd212 */ /* 0x000fe400078e3cff */
[----:B------:R-:W-:Y:S02]  /*c6c0*/  @!P4 LOP3.LUT R87, R87, R86, RZ, 0x3c, !PT ;  /* 0x000000565757c212 */ /* 0x000fe400078e3cff */
[C---:B------:R-:W-:Y:S01]  /*c6d0*/  @!P5 LOP3.LUT R90, R91.reuse, R90, RZ, 0x3c, !PT ;  /* 0x0000005a5b5ad212 */ /* 0x040fe200078e3cff */
[----:B------:R-:W-:Y:S02]  /*c6e0*/  @!P6 IMAD.MOV.U32 R82, RZ, RZ, R89 ;  /* 0x000000ffff52e224 */ /* 0x000fe400078e0059 */
[----:B------:R-:W2:Y:S01]  /*c6f0*/  @!P4 LDG.E.U8 R81, desc[UR18][R86.64] ;  /* 0x000000125651c981 */ /* 0x000ea2000c1e1100 */
[----:B------:R-:W-:Y:S02]  /*c700*/  @!P5 LOP3.LUT R91, R91, R90, RZ, 0x3c, !PT ;  /* 0x0000005a5b5bd212 */ /* 0x000fe400078e3cff */
[----:B0-----:R-:W-:-:S02]  /*c710*/  PRMT R66, RZ, 0x7610, R66 ;  /* 0x00007610ff427816 */ /* 0x001fc40000000042 */
[----:B------:R-:W-:-:S04]  /*c720*/  PRMT R67, RZ, 0x7610, R67 ;  /* 0x00007610ff437816 */ /* 0x000fc80000000043 */
[----:B------:R-:W3:Y:S04]  /*c730*/  @!P5 LDG.E.U8 R66, desc[UR18][R90.64] ;  /* 0x000000125a42d981 */ /* 0x000ee8000c1e1100 */
[----:B------:R-:W3:Y:S01]  /*c740*/  @!P6 LDG.E.U8 R67, desc[UR18][R82.64] ;  /* 0x000000125243e981 */ /* 0x000ee2000c1e1100 */
[----:B------:R-:W-:-:S05]  /*c750*/  VIADD R37, R11, 0xffffff87 ;  /* 0xffffff870b257836 */ /* 0x000fca0000000000 */
[----:B------:R-:W-:Y:S01]  /*c760*/  ISETP.GE.U32.AND P0, PT, R37, 0x7fffff08, PT ;  /* 0x7fffff082500780c */ /* 0x000fe20003f06070 */
[----:B----4-:R-:W-:Y:S04]  /*c770*/  STL [R1+0x1530], R31 ;  /* 0x0015301f01007387 */ /* 0x010fe80000100800 */
[----:B------:R-:W4:Y:S01]  /*c780*/  LDL.LU R86, [R1+0x17d8] ;  /* 0x0017d80001567983 */ /* 0x000f220000300800 */
[----:B------:R-:W-:-:S03]  /*c790*/  PRMT R14, RZ, 0x7610, R14 ;  /* 0x00007610ff0e7816 */ /* 0x000fc6000000000e */
        /* <DEDUP_REMOVED lines=8> */
[----:B------:R1:W-:Y:S01]  /*c820*/  STL [R1+0x5e0], R67 ;  /* 0x0005e04301007387 */ /* 0x0003e20000100800 */
[----:B0-----:R-:W-:-:S02]  /*c830*/  @!P0 IMAD.MOV.U32 R66, RZ, RZ, R15 ;  /* 0x000000ffff428224 */ /* 0x001fc400078e000f */
[----:B-1----:R-:W-:-:S05]  /*c840*/  @!P0 IMAD.MOV.U32 R67, RZ, RZ, R88 ;  /* 0x000000ffff438224 */ /* 0x002fca00078e0058 */
[----:B------:R-:W3:Y:S01]  /*c850*/  @!P0 LDG.E.U8 R14, desc[UR18][R66.64] ;  /* 0x00000012420e8981 */ /* 0x000ee2000c1e1100 */
[----:B------:R-:W-:-:S05]  /*c860*/  VIADD R37, R11, 0xfffffffe ;  /* 0xfffffffe0b257836 */ /* 0x000fca0000000000 */
[----:B------:R-:W-:Y:S02]  /*c870*/  ISETP.GE.U32.AND P3, PT, R37, 0x7fffff7f, PT ;  /* 0x7fffff7f2500780c */ /* 0x000fe40003f66070 */
[----:B------:R-:W-:Y:S01]  /*c880*/  PRMT R80, RZ, 0x7610, R80 ;  /* 0x00007610ff507816 */ /* 0x000fe20000000050 */
[----:B------:R-:W2:Y:S10]  /*c890*/  LDL.LU.64 R66, [R1+0x17d0] ;  /* 0x0017d00001427983 */ /* 0x000eb40000300a00 */
[----:B------:R-:W2:Y:S01]  /*c8a0*/  @!P3 LDG.E.U8 R80, desc[UR18][R12.64] ;  /* 0x000000120c50b981 */ /* 0x000ea2000c1e1100 */
[----:B------:R-:W-:-:S05]  /*c8b0*/  VIADD R37, R11, 0xfffffff6 ;  /* 0xfffffff60b257836 */ /* 0x000fca0000000000 */
[----:B------:R-:W-:Y:S01]  /*c8c0*/  ISETP.GE.U32.AND P1, PT, R37, 0x7fffff77, PT ;  /* 0x7fffff772500780c */ /* 0x000fe20003f26070 */
[----:B------:R-:W-:Y:S01]  /*c8d0*/  VIADD R37, R11, 0xffffffee ;  /* 0xffffffee0b257836 */ /* 0x000fe20000000000 */
[----:B---3--:R0:W-:Y:S04]  /*c8e0*/  STL [R1+0x5c8], R14 ;  /* 0x0005c80e01007387 */ /* 0x0081e80000100800 */
[----:B------:R-:W3:Y:S04]  /*c8f0*/  LDL R15, [R1+0xaf8] ;  /* 0x000af800010f7983 */ /* 0x000ee80000100800 */
[----:B0-----:R-:W3:Y:S04]  /*c900*/  LDL R14, [R1+0xaf4] ;  /* 0x000af400010e7983 */ /* 0x001ee80000100800 */
[----:B------:R-:W4:Y:S01]  /*c910*/  LDL.LU.64 R12, [R1+0x17c8] ;  /* 0x0017c800010c7983 */ /* 0x000f220000300a00 */
[----:B------:R-:W-:Y:S01]  /*c920*/  ISETP.GE.U32.AND P4, PT, R37, 0x7fffff6f, PT ;  /* 0x7fffff6f2500780c */ /* 0x000fe20003f86070 */
[----:B------:R-:W-:Y:S01]  /*c930*/  VIADD R37, R11, 0xffffffe6 ;  /* 0xffffffe60b257836 */ /* 0x000fe20000000000 */
[----:B------:R-:W-:Y:S01]  /*c940*/  PRMT R69, RZ, 0x7610, R69 ;  /* 0x00007610ff457816 */ /* 0x000fe20000000045 */
[----:B------:R-:W4:Y:S03]  /*c950*/  LDL R83, [R1+0xb34] ;  /* 0x000b340001537983 */ /* 0x000f260000100800 */
[----:B------:R-:W-:Y:S01]  /*c960*/  ISETP.GE.U32.AND P6, PT, R37, 0x7fffff67, PT ;  /* 0x7fffff672500780c */ /* 0x000fe20003fc6070 */
[----:B------:R-:W-:Y:S01]  /*c970*/  VIADD R37, R11, 0xffffffde ;  /* 0xffffffde0b257836 */ /* 0x000fe20000000000 */
[----:B------:R-:W4:Y:S04]  /*c980*/  LDL R88, [R1+0xb38] ;  /* 0x000b380001587983 */ /* 0x000f280000100800 */
[----:B------:R-:W-:Y:S01]  /*c990*/  ISETP.GE.U32.AND P5, PT, R37, 0x7fffff5f, PT ;  /* 0x7fffff5f2500780c */ /* 0x000fe20003fa6070 */
[----:B--2---:R0:W-:Y:S06]  /*c9a0*/  STL [R1+0x5d4], R80 ;  /* 0x0005d45001007387 */ /* 0x0041ec0000100800 */
[----:B------:R-:W-:Y:S01]  /*c9b0*/  @!P6 LOP3.LUT R91, R91, R90, RZ, 0x3c, !PT ;  /* 0x0000005a5b5be212 */ /* 0x000fe200078e3cff */
[----:B0-----:R-:W-:-:S03]  /*c9c0*/  @!P1 IMAD.MOV.U32 R80, RZ, RZ, R87 ;  /* 0x000000ffff509224 */ /* 0x001fc600078e0057 */
[C---:B------:R-:W-:Y:S02]  /*c9d0*/  @!P6 LOP3.LUT R90, R91.reuse, R90, RZ, 0x3c, !PT ;  /* 0x0000005a5b5ae212 */ /* 0x040fe400078e3cff */
[----:B------:R0:W2:Y:S01]  /*c9e0*/  @!P1 LDG.E.U8 R69, desc[UR18][R80.64] ;  /* 0x0000001250459981 */ /* 0x0000a2000c1e1100 */
[----:B------:R-:W-:Y:S02]  /*c9f0*/  PRMT R66, RZ, 0x7610, R66 ;  /* 0x00007610ff427816 */ /* 0x000fe40000000042 */
[----:B------:R-:W-:Y:S02]  /*ca00*/  PRMT R67, RZ, 0x7610, R67 ;  /* 0x00007610ff437816 */ /* 0x000fe40000000043 */
[----:B------:R-:W-:Y:S01]  /*ca10*/  @!P6 LOP3.LUT R91, R91, R90, RZ, 0x3c, !PT ;  /* 0x0000005a5b5be212 */ /* 0x000fe200078e3cff */
[----:B0-----:R-:W-:-:S04]  /*ca20*/  @!P4 IMAD.MOV.U32 R80, RZ, RZ, R89 ;  /* 0x000000ffff50c224 */ /* 0x001fc800078e0059 */
[----:B------:R-:W2:Y:S01]  /*ca30*/  @!P6 LDG.E.U8 R67, desc[UR18][R90.64] ;  /* 0x000000125a43e981 */ /* 0x000ea2000c1e1100 */
[----:B------:R-:W-:Y:S01]  /*ca40*/  @!P4 IMAD.MOV.U32 R81, RZ, RZ, R82 ;  /* 0x000000ffff51c224 */ /* 0x000fe200078e0052 */
[-C--:B---3--:R-:W-:Y:S02]  /*ca50*/  @!P5 LOP3.LUT R15, R15, R14.reuse, RZ, 0x3c, !PT ;  /* 0x0000000e0f0fd212 */ /* 0x088fe400078e3cff */
[----:B----4-:R-:W-:Y:S02]  /*ca60*/  PRMT R13, RZ, 0x7610, R13 ;  /* 0x00007610ff0d7816 */ /* 0x010fe4000000000d */
[----:B------:R-:W-:-:S04]  /*ca70*/  @!P5 LOP3.LUT R14, R15, R14, RZ, 0x3c, !PT ;  /* 0x0000000e0f0ed212 */ /* 0x000fc800078e3cff */
[----:B------:R-:W-:Y:S01]  /*ca80*/  @!P5 LOP3.LUT R15, R15, R14, RZ, 0x3c, !PT ;  /* 0x0000000e0f0fd212 */ /* 0x000fe200078e3cff */
[----:B------:R-:W3:Y:S04]  /*ca90*/  @!P4 LDG.E.U8 R13, desc[UR18][R80.64] ;  /* 0x00000012500dc981 */ /* 0x000ee8000c1e1100 */
[----:B------:R-:W4:Y:S01]  /*caa0*/  @!P5 LDG.E.U8 R66, desc[UR18][R14.64] ;  /* 0x000000120e42d981 */ /* 0x000f22000c1e1100 */
[----:B------:R-:W-:-:S05]  /*cab0*/  VIADD R37, R11, 0xffffffd6 ;  /* 0xffffffd60b257836 */ /* 0x000fca0000000000 */
[----:B------:R-:W-:Y:S02]  /*cac0*/  ISETP.GE.U32.AND P0, PT, R37, 0x7fffff57, PT ;  /* 0x7fffff572500780c */ /* 0x000fe40003f06070 */
[----:B------:R-:W-:Y:S01]  /*cad0*/  PRMT R68, RZ, 0x7610, R68 ;  /* 0x00007610ff447816 */ /* 0x000fe20000000044 */
[----:B--2---:R0:W-:Y:S04]  /*cae0*/  STL [R1+0x5c4], R69 ;  /* 0x0005c44501007387 */ /* 0x0041e80000100800 */
[----:B------:R-:W2:Y:S04]  /*caf0*/  LDL R87, [R1+0xb78] ;  /* 0x000b780001577983 */ /* 0x000ea80000100800 */
[----:B0-----:R-:W2:Y:S04]  /*cb00*/  LDL R69, [R1+0xb74] ;  /* 0x000b740001457983 */ /* 0x001ea80000100800 */
[----:B------:R-:W2:Y:S04]  /*cb10*/  LDL.LU R80, [R1+0x17c0] ;  /* 0x0017c00001507983 */ /* 0x000ea80000300800 */
[----:B------:R-:W2:Y:S04]  /*cb20*/  LDL R81, [R1+0xbb4] ;  /* 0x000bb40001517983 */ /* 0x000ea80000100800 */
[----:B---3--:R0:W-:Y:S04]  /*cb30*/  STL [R1+0x5b8], R13 ;  /* 0x0005b80d01007387 */ /* 0x0081e80000100800 */
[----:B------:R-:W3:Y:S04]  /*cb40*/  LDL R90, [R1+0xbf4] ;  /* 0x000bf400015a7983 */ /* 0x000ee80000100800 */
[----:B------:R-:W2:Y:S04]  /*cb50*/  LDL R91, [R1+0xbf8] ;  /* 0x000bf800015b7983 */ /* 0x000ea80000100800 */
[----:B0-----:R-:W2:Y:S04]  /*cb60*/  LDL R13, [R1+0xbb8] ;  /* 0x000bb800010d7983 */ /* 0x001ea80000100800 */
[----:B------:R-:W2:Y:S04]  /*cb70*/  LDL.LU.64 R14, [R1+0x17b8] ;  /* 0x0017b800010e7983 */ /* 0x000ea80000300a00 */
[----:B------:R-:W3:Y:S04]  /*cb80*/  LDL R82, [R1+0xc34] ;  /* 0x000c340001527983 */ /* 0x000ee80000100800 */
[----:B------:R-:W3:Y:S04]  /*cb90*/  LDL R89, [R1+0xc38] ;  /* 0x000c380001597983 */ /* 0x000ee80000100800 */
[----:B----4-:R0:W-:Y:S04]  /*cba0*/  STL [R1+0x598], R66 ;  /* 0x0005984201007387 */ /* 0x0101e80000100800 */
[----:B------:R1:W-:Y:S01]  /*cbb0*/  STL [R1+0x5a0], R67 ;  /* 0x0005a04301007387 */ /* 0x0003e20000100800 */
[----:B0-----:R-:W-:-:S02]  /*cbc0*/  @!P0 IMAD.MOV.U32 R66, RZ, RZ, R88 ;  /* 0x000000ffff428224 */ /* 0x001fc400078e0058 */
[----:B-1----:R-:W-:-:S05]  /*cbd0*/  @!P0 IMAD.MOV.U32 R67, RZ, RZ, R83 ;  /* 0x000000ffff438224 */ /* 0x002fca00078e0053 */
[----:B------:R-:W4:Y:S04]  /*cbe0*/  @!P0 LDG.E.U8 R68, desc[UR18][R66.64] ;  /* 0x0000001242448981 */ /* 0x000f28000c1e1100 */
[----:B------:R-:W3:Y:S01]  /*cbf0*/  LDL.LU.64 R66, [R1+0x17b0] ;  /* 0x0017b00001427983 */ /* 0x000ee20000300a00 */
[----:B------:R-:W-:-:S03]  /*cc00*/  VIADD R37, R11, 0xffffffce ;  /* 0xffffffce0b257836 */ /* 0x000fc60000000000 */
[----:B------:R-:W3:Y:S02]  /*cc10*/  LDL R83, [R1+0xc74] ;  /* 0x000c740001537983 */ /* 0x000ee40000100800 */
[----:B------:R-:W-:Y:S01]  /*cc20*/  ISETP.GE.U32.AND P3, PT, R37, 0x7fffff4f, PT ;  /* 0x7fffff4f2500780c */ /* 0x000fe20003f66070 */
[----:B------:R-:W-:Y:S01]  /*cc30*/  VIADD R37, R11, 0xffffffc6 ;  /* 0xffffffc60b257836 */ /* 0x000fe20000000000 */
[----:B------:R-:W3:Y:S04]  /*cc40*/  LDL R88, [R1+0xc78] ;  /* 0x000c780001587983 */ /* 0x000ee80000100800 */
[----:B------:R-:W-:Y:S01]  /*cc50*/  ISETP.GE.U32.AND P1, PT, R37, 0x7fffff47, PT ;  /* 0x7fffff472500780c */ /* 0x000fe20003f26070 */
[----:B------:R-:W-:-:S05]  /*cc60*/  VIADD R37, R11, 0xffffffbe ;  /* 0xffffffbe0b257836 */ /* 0x000fca0000000000 */
[----:B------:R-:W-:Y:S01]  /*cc70*/  ISETP.GE.U32.AND P4, PT, R37, 0x7fffff3f, PT ;  /* 0x7fffff3f2500780c */ /* 0x000fe20003f86070 */
[----:B------:R-:W-:Y:S01]  /*cc80*/  VIADD R37, R11, 0xffffffb6 ;  /* 0xffffffb60b257836 */ /* 0x000fe20000000000 */
[----:B------:R-:W-:-:S04]  /*cc90*/  PRMT R12, RZ, 0x7610, R12 ;  /* 0x00007610ff0c7816 */ /* 0x000fc8000000000c */
[----:B------:R-:W-:Y:S02]  /*cca0*/  ISETP.GE.U32.AND P6, PT, R37, 0x7fffff37, PT ;  /* 0x7fffff372500780c */ /* 0x000fe40003fc6070 */
[----:B--2---:R-:W-:Y:S01]  /*ccb0*/  PRMT R15, RZ, 0x7610, R15 ;  /* 0x00007610ff0f7816 */ /* 0x004fe2000000000f */
[----:B----4-:R0:W-:Y:S02]  /*ccc0*/  STL [R1+0x590], R68 ;  /* 0x0005904401007387 */ /* 0x0101e40000100800 */
[----:B0-----:R-:W-:Y:S01]  /*ccd0*/  @!P3 IMAD.MOV.U32 R68, RZ, RZ, R87 ;  /* 0x000000ffff44b224 */ /* 0x001fe200078e0057 */
[----:B---3--:R-:W-:Y:S02]  /*cce0*/  PRMT R67, RZ, 0x7610, R67 ;  /* 0x00007610ff437816 */ /* 0x008fe40000000043 */
[----:B------:R-:W-:Y:S01]  /*ccf0*/  PRMT R66, RZ, 0x7610, R66 ;  /* 0x00007610ff427816 */ /* 0x000fe20000000042 */
[----:B------:R-:W-:Y:S01]  /*cd00*/  VIADD R37, R11, 0xffffffae ;  /* 0xffffffae0b257836 */ /* 0x000fe20000000000 */
[----:B------:R0:W2:Y:S04]  /*cd10*/  @!P3 LDG.E.U8 R15, desc[UR18][R68.64] ;  /* 0x00000012440fb981 */ /* 0x0000a8000c1e1100 */
[----:B------:R-:W3:Y:S01]  /*cd20*/  LDL R87, [R1+0xcb4] ;  /* 0x000cb40001577983 */ /* 0x000ee20000100800 */
[----:B0-----:R-:W-:-:S02]  /*cd30*/  @!P1 IMAD.MOV.U32 R68, RZ, RZ, R13 ;  /* 0x000000ffff449224 */ /* 0x001fc400078e000d */
[----:B------:R-:W-:-:S05]  /*cd40*/  @!P1 IMAD.MOV.U32 R69, RZ, RZ, R81 ;  /* 0x000000ffff459224 */ /* 0x000fca00078e0051 */
[----:B------:R0:W4:Y:S02]  /*cd50*/  @!P1 LDG.E.U8 R12, desc[UR18][R68.64] ;  /* 0x00000012440c9981 */ /* 0x000124000c1e1100 */
[----:B0-----:R-:W-:Y:S02]  /*cd60*/  @!P4 IMAD.MOV.U32 R68, RZ, RZ, R91 ;  /* 0x000000ffff44c224 */ /* 0x001fe400078e005b */
[----:B------:R-:W-:-:S05]  /*cd70*/  @!P4 IMAD.MOV.U32 R69, RZ, RZ, R90 ;  /* 0x000000ffff45c224 */ /* 0x000fca00078e005a */
[----:B------:R0:W3:Y:S02]  /*cd80*/  @!P4 LDG.E.U8 R67, desc[UR18][R68.64] ;  /* 0x000000124443c981 */ /* 0x0000e4000c1e1100 */
[----:B0-----:R-:W-:Y:S02]  /*cd90*/  @!P6 IMAD.MOV.U32 R68, RZ, RZ, R89 ;  /* 0x000000ffff44e224 */ /* 0x001fe400078e0059 */
[----:B------:R-:W-:-:S05]  /*cda0*/  @!P6 IMAD.MOV.U32 R69, RZ, RZ, R82 ;  /* 0x000000ffff45e224 */ /* 0x000fca00078e0052 */
[----:B------:R-:W3:Y:S01]  /*cdb0*/  @!P6 LDG.E.U8 R66, desc[UR18][R68.64] ;  /* 0x000000124442e981 */ /* 0x000ee2000c1e1100 */
[----:B------:R-:W-:Y:S02]  /*cdc0*/  ISETP.GE.U32.AND P5, PT, R37, 0x7fffff2f, PT ;  /* 0x7fffff2f2500780c */ /* 0x000fe40003fa6070 */
[----:B------:R-:W-:Y:S01]  /*cdd0*/  PRMT R80, RZ, 0x7610, R80 ;  /* 0x00007610ff507816 */ /* 0x000fe20000000050 */
[----:B--2---:R0:W-:Y:S04]  /*cde0*/  STL [R1+0x588], R15 ;  /* 0x0005880f01007387 */ /* 0x0041e80000100800 */
[----:B0-----:R-:W2:Y:S04]  /*cdf0*/  LDL R15, [R1+0xcb8] ;  /* 0x000cb800010f7983 */ /* 0x001ea80000100800 */
[----:B----4-:R0:W-:Y:S04]  /*ce00*/  STL [R1+0x584], R12 ;  /* 0x0005840c01007387 */ /* 0x0101e80000100800 */
[----:B------:R-:W4:Y:S04]  /*ce10*/  LDL R13, [R1+0xcf8] ;  /* 0x000cf800010d7983 */ /* 0x000f280000100800 */
[----:B------:R-:W2:Y:S04]  /*ce20*/  LDL R90, [R1+0xd2c] ;  /* 0x000d2c00015a7983 */ /* 0x000ea80000100800 */
[----:B0-----:R-:W4:Y:S04]  /*ce30*/  LDL R12, [R1+0xcf4] ;  /* 0x000cf400010c7983 */ /* 0x001f280000100800 */
[----:B------:R-:W2:Y:S04]  /*ce40*/  LDL R91, [R1+0xd30] ;  /* 0x000d3000015b7983 */ /* 0x000ea80000100800 */
[----:B------:R-:W2:Y:S04]  /*ce50*/  LDL.LU.64 R68, [R1+0x17a8] ;  /* 0x0017a80001447983 */ /* 0x000ea80000300a00 */
        /* <DEDUP_REMOVED lines=8> */
[----:B------:R-:W-:Y:S01]  /*cee0*/  ISETP.GE.U32.AND P0, PT, R37, 0x7fffff27, PT ;  /* 0x7fffff272500780c */ /* 0x000fe20003f06070 */
[----:B------:R-:W-:Y:S01]  /*cef0*/  VIADD R37, R11, 0xffffff9e ;  /* 0xffffff9e0b257836 */ /* 0x000fe20000000000 */
[----:B------:R-:W-:Y:S01]  /*cf00*/  PRMT R34, RZ, 0x7610, R34 ;  /* 0x00007610ff227816 */ /* 0x000fe20000000022 */
[----:B------:R-:W2:Y:S03]  /*cf10*/  LDL.LU.64 R66, [R1+0x17a0] ;  /* 0x0017a00001427983 */ /* 0x000ea60000300a00 */
[----:B------:R-:W-:Y:S01]  /*cf20*/  ISETP.GE.U32.AND P3, PT, R37, 0x7fffff1f, PT ;  /* 0x7fffff1f2500780c */ /* 0x000fe20003f66070 */
[----:B------:R-:W-:Y:S01]  /*cf30*/  VIADD R37, R11, 0xffffff96 ;  /* 0xffffff960b257836 */ /* 0x000fe20000000000 */
[----:B------:R-:W4:Y:S04]  /*cf40*/  LDL R83, [R1+0xd9c] ;  /* 0x000d9c0001537983 */ /* 0x000f280000100800 */
[----:B------:R-:W-:Y:S01]  /*cf50*/  ISETP.GE.U32.AND P1, PT, R37, 0x7fffff17, PT ;  /* 0x7fffff172500780c */ /* 0x000fe20003f26070 */
[----:B------:R-:W-:-:S05]  /*cf60*/  VIADD R37, R11, 0xffffff8e ;  /* 0xffffff8e0b257836 */ /* 0x000fca0000000000 */
[----:B------:R-:W-:Y:S01]  /*cf70*/  ISETP.GE.U32.AND P4, PT, R37, 0x7fffff0f, PT ;  /* 0x7fffff0f2500780c */ /* 0x000fe20003f86070 */
[----:B------:R-:W-:-:S05]  /*cf80*/  VIADD R37, R11, 0xffffff86 ;  /* 0xffffff860b257836 */ /* 0x000fca0000000000 */
[----:B------:R-:W-:Y:S01]  /*cf90*/  ISETP.GE.U32.AND P6, PT, R37, 0x7fffff07, PT ;  /* 0x7fffff072500780c */ /* 0x000fe20003fc6070 */
[----:B------:R-:W-:-:S05]  /*cfa0*/  VIADD R37, R11, 0xfffffffd ;  /* 0xfffffffd0b257836 */ /* 0x000fca0000000000 */
[----:B------:R-:W-:Y:S01]  /*cfb0*/  ISETP.GE.U32.AND P5, PT, R37, 0x7fffff7e, PT ;  /* 0x7fffff7e2500780c */ /* 0x000fe20003fa6070 */
[----:B------:R-:W-:Y:S02]  /*cfc0*/  VIADD R37, R11, 0xfffffff5 ;  /* 0xfffffff50b257836 */ /* 0x000fe40000000000 */
[----:B------:R-:W4:Y:S01]  /*cfd0*/  LDL R11, [R1+0xda0] ;  /* 0x000da000010b7983 */ /* 0x000f220000100800 */
[----:B------:R-:W-:-:S03]  /*cfe0*/  @!P0 IMAD.MOV.U32 R81, RZ, RZ, R87 ;  /* 0x000000ffff518224 */ /* 0x000fc600078e0057 */
[----:B---3--:R2:W-:Y:S02]  /*cff0*/  STL [R1+0x558], R80 ;  /* 0x0005585001007387 */ /* 0x0085e40000100800 */
[----:B--2---:R-:W-:Y:S01]  /*d000*/  @!P0 IMAD.MOV.U32 R80, RZ, RZ, R15 ;  /* 0x000000ffff508224 */ /* 0x004fe200078e000f */
[----:B----4-:R-:W-:Y:S01]  /*d010*/  @!P3 LOP3.LUT R13, R13, R12, RZ, 0x3c, !PT ;  /* 0x0000000c0d0db212 */ /* 0x010fe200078e3cff */
[----:B------:R-:W2:Y:S04]  /*d020*/  LDL R15, [R1+0x1e0] ;  /* 0x0001e000010f7983 */ /* 0x000ea80000100800 */
[----:B------:R-:W3:Y:S01]  /*d030*/  @!P0 LDG.E.U8 R34, desc[UR18][R80.64] ;  /* 0x0000001250228981 */ /* 0x000ee2000c1e1100 */
[----:B------:R-:W-:Y:S02]  /*d040*/  @!P1 LOP3.LUT R91, R91, R90, RZ, 0x3c, !PT ;  /* 0x0000005a5b5b9212 */ /* 0x000fe400078e3cff */
[----:B------:R-:W-:-:S02]  /*d050*/  @!P3 LOP3.LUT R12, R13, R12, RZ, 0x3c, !PT ;  /* 0x0000000c0d0cb212 */ /* 0x000fc400078e3cff */
[----:B------:R-:W-:Y:S02]  /*d060*/  @!P1 LOP3.LUT R90, R91, R90, RZ, 0x3c, !PT ;  /* 0x0000005a5b5a9212 */ /* 0x000fe400078e3cff */
[----:B------:R-:W-:Y:S02]  /*d070*/  PRMT R67, RZ, 0x7610, R67 ;  /* 0x00007610ff437816 */ /* 0x000fe40000000043 */
[----:B------:R-:W-:Y:S01]  /*d080*/  PRMT R66, RZ, 0x7610, R66 ;  /* 0x00007610ff427816 */ /* 0x000fe20000000042 */
[----:B------:R-:W4:Y:S01]  /*d090*/  LDL R81, [R1+0x1dc] ;  /* 0x0001dc0001517983 */ /* 0x000f220000100800 */
[----:B------:R-:W-:Y:S02]  /*d0a0*/  @!P3 LOP3.LUT R13, R13, R12, RZ, 0x3c, !PT ;  /* 0x0000000c0d0db212 */ /* 0x000fe400078e3cff */
[----:B------:R-:W-:-:S03]  /*d0b0*/  @!P1 LOP3.LUT R91, R91, R90, RZ, 0x3c, !PT ;  /* 0x0000005a5b5b9212 */ /* 0x000fc600078e3cff */
[----:B------:R-:W4:Y:S04]  /*d0c0*/  @!P3 LDG.E.U8 R67, desc[UR18][R12.64] ;  /* 0x000000120c43b981 */ /* 0x000f28000c1e1100 */
[----:B------:R-:W4:Y:S04]  /*d0d0*/  @!P1 LDG.E.U8 R66, desc[UR18][R90.64] ;  /* 0x000000125a429981 */ /* 0x000f28000c1e1100 */
[----:B---3--:R0:W-:Y:S04]  /*d0e0*/  STL [R1+0x1534], R34 ;  /* 0x0015342201007387 */ /* 0x0081e80000100800 */
[----:B------:R-:W3:Y:S04]  /*d0f0*/  LDL.LU.64 R12, [R1+0x1798] ;  /* 0x00179800010c7983 */ /* 0x000ee80000300a00 */
[----:B------:R-:W3:Y:S01]  /*d100*/  LDL R88, [R1+0x21c] ;  /* 0x00021c0001587983 */ /* 0x000ee20000100800 */
[----:B------:R-:W-:Y:S01]  /*d110*/  PRMT R10, RZ, 0x7610, R10 ;  /* 0x00007610ff0a7816 */ /* 0x000fe2000000000a */
[----:B--2---:R-:W-:Y:S01]  /*d120*/  @!P5 IMAD.MOV.U32 R80, RZ, RZ, R15 ;  /* 0x000000ffff50d224 */ /* 0x004fe200078e000f */
[----:B------:R-:W-:Y:S01]  /*d130*/  PRMT R14, RZ, 0x7610, R14 ;  /* 0x00007610ff0e7816 */ /* 0x000fe2000000000e */
[----:B------:R-:W2:Y:S01]  /*d140*/  LDL R87, [R1+0x220] ;  /* 0x0002200001577983 */ /* 0x000ea20000100800 */
[----:B------:R-:W-:Y:S01]  /*d150*/  ISETP.GE.U32.AND P0, PT, R37, 0x7fffff76, PT ;  /* 0x7fffff762500780c */ /* 0x000fe20003f06070 */
[----:B0-----:R-:W0:Y:S02]  /*d160*/  LDC R34, c[0x0][0x3a0] ;  /* 0x0000e800ff227b82 */ /* 0x001e240000000800 */
[----:B------:R-:W2:Y:S04]  /*d170*/  LDL R90, [R1+0x25c] ;  /* 0x00025c00015a7983 */ /* 0x000ea80000100800 */
[----:B------:R-:W2:Y:S04]  /*d180*/  LDL R91, [R1+0x260] ;  /* 0x00026000015b7983 */ /* 0x000ea80000100800 */
[----:B----4-:R1:W-:Y:S04]  /*d190*/  STL [R1+0x548], R66 ;  /* 0x0005484201007387 */ /* 0x0103e80000100800 */
[----:B------:R4:W-:Y:S04]  /*d1a0*/  STL [R1+0x550], R67 ;  /* 0x0005504301007387 */ /* 0x0009e80000100800 */
[----:B------:R2:W2:Y:S01]  /*d1b0*/  @!P5 LDG.E.U8 R14, desc[UR18][R80.64] ;  /* 0x00000012500ed981 */ /* 0x0004a2000c1e1100 */
[----:B-1----:R-:W-:-:S02]  /*d1c0*/  @!P4 IMAD.MOV.U32 R66, RZ, RZ, R89 ;  /* 0x000000ffff42c224 */ /* 0x002fc400078e0059 */
[----:B----4-:R-:W-:Y:S01]  /*d1d0*/  @!P4 IMAD.MOV.U32 R67, RZ, RZ, R82 ;  /* 0x000000ffff43c224 */ /* 0x010fe200078e0052 */
[----:B---3--:R-:W-:-:S06]  /*d1e0*/  PRMT R13, RZ, 0x7610, R13 ;  /* 0x00007610ff0d7816 */ /* 0x008fcc000000000d */
[----:B------:R-:W3:Y:S01]  /*d1f0*/  @!P4 LDG.E.U8 R13, desc[UR18][R66.64] ;  /* 0x00000012420dc981 */ /* 0x000ee2000c1e1100 */
[----:B------:R-:W-:-:S05]  /*d200*/  @!P6 IMAD.MOV.U32 R82, RZ, RZ, R11 ;  /* 0x000000ffff52e224 */ /* 0x000fca00078e000b */
[----:B------:R-:W4:Y:S04]  /*d210*/  @!P6 LDG.E.U8 R10, desc[UR18][R82.64] ;  /* 0x00000012520ae981 */ /* 0x000f28000c1e1100 */
[----:B------:R-:W4:Y:S04]  /*d220*/  LDL.LU.64 R66, [R1+0x1790] ;  /* 0x0017900001427983 */ /* 0x000f280000300a00 */
[----:B------:R-:W4:Y:S01]  /*d230*/  LDL R89, [R1+0xabc] ;  /* 0x000abc0001597983 */ /* 0x000f220000100800 */
[----:B------:R-:W-:Y:S01]  /*d240*/  PRMT R86, RZ, 0x7610, R86 ;  /* 0x00007610ff567816 */ /* 0x000fe20000000056 */
[----:B--2---:R-:W-:-:S02]  /*d250*/  @!P0 IMAD.MOV.U32 R80, RZ, RZ, R87 ;  /* 0x000000ffff508224 */ /* 0x004fc400078e0057 */
[----:B------:R-:W-:-:S05]  /*d260*/  @!P0 IMAD.MOV.U32 R81, RZ, RZ, R88 ;  /* 0x000000ffff518224 */ /* 0x000fca00078e0058 */
[----:B------:R-:W2:Y:S04]  /*d270*/  @!P0 LDG.E.U8 R86, desc[UR18][R80.64] ;  /* 0x0000001250568981 */ /* 0x000ea8000c1e1100 */
[----:B---3--:R1:W-:Y:S04]  /*d280*/  STL [R1+0x540], R13 ;  /* 0x0005400d01007387 */ /* 0x0083e80000100800 */
[----:B-1----:R-:W3:Y:S04]  /*d290*/  LDL R13, [R1+0xac0] ;  /* 0x000ac000010d7983 */ /* 0x002ee80000100800 */
[----:B------:R-:W3:Y:S01]  /*d2a0*/  LDL.LU.64 R82, [R1+0x1788] ;  /* 0x0017880001527983 */ /* 0x000ee20000300a00 */
[----:B0-----:R-:W-:-:S05]  /*d2b0*/  VIADD R37, R34, 0xffffffed ;  /* 0xffffffed22257836 */ /* 0x001fca0000000000 */
[----:B------:R-:W-:Y:S01]  /*d2c0*/  ISETP.GE.U32.AND P3, PT, R37, 0x7fffff6e, PT ;  /* 0x7fffff6e2500780c */ /* 0x000fe20003f66070 */
[----:B------:R-:W-:-:S05]  /*d2d0*/  VIADD R37, R34, 0xffffffe5 ;  /* 0xffffffe522257836 */ /* 0x000fca0000000000 */
[----:B------:R-:W-:Y:S01]  /*d2e0*/  ISETP.GE.U32.AND P1, PT, R37, 0x7fffff66, PT ;  /* 0x7fffff662500780c */ /* 0x000fe20003f26070 */
[----:B----4-:R0:W-:Y:S01]  /*d2f0*/  STL [R1+0x534], R10 ;  /* 0x0005340a01007387 */ /* 0x0101e20000100800 */
[----:B------:R-:W-:-:S03]  /*d300*/  PRMT R12, RZ, 0x7610, R12 ;  /* 0x00007610ff0c7816 */ /* 0x000fc6000000000c */
[----:B------:R-:W4:Y:S04]  /*d310*/  LDL R11, [R1+0xb00] ;  /* 0x000b0000010b7983 */ /* 0x000f280000100800 */
[----:B0-----:R-:W4:Y:S01]  /*d320*/  LDL R10, [R1+0xafc] ;  /* 0x000afc00010a7983 */ /* 0x001f220000100800 */
[----:B------:R-:W-:-:S03]  /*d330*/  @!P3 LOP3.LUT R91, R91, R90, RZ, 0x3c, !PT ;  /* 0x0000005a5b5bb212 */ /* 0x000fc600078e3cff */
[----:B------:R0:W-:Y:S04]  /*d340*/  STL [R1+0x538], R14 ;  /* 0x0005380e01007387 */ /* 0x0001e80000100800 */
[----:B------:R-:W4:Y:S04]  /*d350*/  LDL R15, [R1+0xb40] ;  /* 0x000b4000010f7983 */ /* 0x000f280000100800 */
[----:B0-----:R-:W4:Y:S04]  /*d360*/  LDL R14, [R1+0xb3c] ;  /* 0x000b3c00010e7983 */ /* 0x001f280000100800 */
[----:B------:R-:W4:Y:S01]  /*d370*/  LDL.LU.64 R80, [R1+0x1780] ;  /* 0x0017800001507983 */ /* 0x000f220000300a00 */
[----:B------:R-:W-:-:S04]  /*d380*/  @!P3 LOP3.LUT R90, R91, R90, RZ, 0x3c, !PT ;  /* 0x0000005a5b5ab212 */ /* 0x000fc800078e3cff */
[----:B------:R-:W-:Y:S01]  /*d390*/  @!P3 LOP3.LUT R91, R91, R90, RZ, 0x3c, !PT ;  /* 0x0000005a5b5bb212 */ /* 0x000fe200078e3cff */
[----:B--2---:R0:W-:Y:S04]  /*d3a0*/  STL [R1+0x518], R86 ;  /* 0x0005185601007387 */ /* 0x0041e80000100800 */
[----:B------:R-:W2:Y:S04]  /*d3b0*/  LDL R87, [R1+0xb80] ;  /* 0x000b800001577983 */ /* 0x000ea80000100800 */
[----:B0-----:R-:W2:Y:S01]  /*d3c0*/  LDL R86, [R1+0xb7c] ;  /* 0x000b7c0001567983 */ /* 0x001ea20000100800 */
[----:B---3--:R-:W-:-:S05]  /*d3d0*/  @!P1 IMAD.MOV.U32 R88, RZ, RZ, R13 ;  /* 0x000000ffff589224 */ /* 0x008fca00078e000d */
[----:B------:R-:W3:Y:S01]  /*d3e0*/  @!P1 LDG.E.U8 R12, desc[UR18][R88.64] ;  /* 0x00000012580c9981 */ /* 0x000ee2000c1e1100 */
[----:B------:R-:W-:-:S06]  /*d3f0*/  PRMT R83, RZ, 0x7610, R83 ;  /* 0x00007610ff537816 */ /* 0x000fcc0000000053 */
[----:B------:R0:W2:Y:S04]  /*d400*/  @!P3 LDG.E.U8 R83, desc[UR18][R90.64] ;  /* 0x000000125a53b981 */ /* 0x0000a8000c1e1100 */
[----:B------:R-:W0:Y:S04]  /*d410*/  LDL R90, [R1+0xbbc] ;  /* 0x000bbc00015a7983 */ /* 0x000e280000100800 */
[----:B------:R-:W0:Y:S04]  /*d420*/  LDL R91, [R1+0xbc0] ;  /* 0x000bc000015b7983 */ /* 0x000e280000100800 */
[----:B------:R-:W2:Y:S01]  /*d430*/  LDL.LU R88, [R1+0x1778] ;  /* 0x0017780001587983 */ /* 0x000ea20000300800 */
[----:B------:R-:W-:-:S05]  /*d440*/  VIADD R37, R34, 0xffffffdd ;  /* 0xffffffdd22257836 */ /* 0x000fca0000000000 */
[----:B------:R-:W-:Y:S01]  /*d450*/  ISETP.GE.U32.AND P4, PT, R37, 0x7fffff5e, PT ;  /* 0x7fffff5e2500780c */ /* 0x000fe20003f86070 */
[----:B------:R-:W-:-:S05]  /*d460*/  VIADD R37, R34, 0xffffffd5 ;  /* 0xffffffd522257836 */ /* 0x000fca0000000000 */
[----:B------:R-:W-:-:S07]  /*d470*/  ISETP.GE.U32.AND P6, PT, R37, 0x7fffff56, PT ;  /* 0x7fffff562500780c */ /* 0x000fce0003fc6070 */
[----:B----4-:R-:W-:-:S04]  /*d480*/  @!P4 LOP3.LUT R11, R11, R10, RZ, 0x3c, !PT ;  /* 0x0000000a0b0bc212 */ /* 0x010fc800078e3cff */
[C---:B------:R-:W-:Y:S02]  /*d490*/  @!P4 LOP3.LUT R10, R11.reuse, R10, RZ, 0x3c, !PT ;  /* 0x0000000a0b0ac212 */ /* 0x040fe400078e3cff */
[----:B------:R-:W-:Y:S02]  /*d4a0*/  PRMT R81, RZ, 0x7610, R81 ;  /* 0x00007610ff517816 */ /* 0x000fe40000000051 */
[----:B------:R-:W-:Y:S02]  /*d4b0*/  @!P4 LOP3.LUT R11, R11, R10, RZ, 0x3c, !PT ;  /* 0x0000000a0b0bc212 */ /* 0x000fe400078e3cff */
[----:B------:R-:W-:-:S03]  /*d4c0*/  @!P6 LOP3.LUT R15, R15, R14, RZ, 0x3c, !PT ;  /* 0x0000000e0f0fe212 */ /* 0x000fc600078e3cff */
[----:B------:R-:W4:Y:S01]  /*d4d0*/  @!P4 LDG.E.U8 R81, desc[UR18][R10.64] ;  /* 0x000000120a51c981 */ /* 0x000f22000c1e1100 */
[----:B------:R-:W-:-:S04]  /*d4e0*/  @!P6 LOP3.LUT R14, R15, R14, RZ, 0x3c, !PT ;  /* 0x0000000e0f0ee212 */ /* 0x000fc800078e3cff */
[----:B------:R-:W-:Y:S01]  /*d4f0*/  @!P6 LOP3.LUT R15, R15, R14, RZ, 0x3c, !PT ;  /* 0x0000000e0f0fe212 */ /* 0x000fe200078e3cff */
[----:B---3--:R1:W-:Y:S04]  /*d500*/  STL [R1+0x508], R12 ;  /* 0x0005080c01007387 */ /* 0x0083e80000100800 */
[----:B------:R-:W3:Y:S04]  /*d510*/  LDL R13, [R1+0xc00] ;  /* 0x000c0000010d7983 */ /* 0x000ee80000100800 */
[----:B-1----:R-:W3:Y:S04]  /*d520*/  LDL R12, [R1+0xbfc] ;  /* 0x000bfc00010c7983 */ /* 0x002ee80000100800 */
[----:B------:R-:W3:Y:S01]  /*d530*/  LDL.LU.64 R10, [R1+0x1770] ;  /* 0x00177000010a7983 */ /* 0x000ee20000300a00 */
[----:B--2---:R-:W-:-:S06]  /*d540*/  PRMT R88, RZ, 0x7610, R88 ;  /* 0x00007610ff587816 */ /* 0x004fcc0000000058 */
[----:B------:R-:W2:Y:S01]  /*d550*/  @!P6 LDG.E.U8 R88, desc[UR18][R14.64] ;  /* 0x000000120e58e981 */ /* 0x000ea2000c1e1100 */
[----:B------:R-:W-:-:S05]  /*d560*/  VIADD R37, R34, 0xffffffcd ;  /* 0xffffffcd22257836 */ /* 0x000fca0000000000 */
[----:B------:R-:W-:Y:S01]  /*d570*/  ISETP.GE.U32.AND P5, PT, R37, 0x7fffff4e, PT ;  /* 0x7fffff4e2500780c */ /* 0x000fe20003fa6070 */
[----:B------:R-:W-:-:S05]  /*d580*/  VIADD R37, R34, 0xffffffc5 ;  /* 0xffffffc522257836 */ /* 0x000fca0000000000 */
[----:B------:R-:W-:Y:S01]  /*d590*/  ISETP.GE.U32.AND P0, PT, R37, 0x7fffff46, PT ;  /* 0x7fffff462500780c */ /* 0x000fe20003f06070 */
[----:B------:R-:W-:-:S05]  /*d5a0*/  VIADD R37, R34, 0xffffffbd ;  /* 0xffffffbd22257836 */ /* 0x000fca0000000000 */
[----:B------:R-:W-:Y:S02]  /*d5b0*/  ISETP.GE.U32.AND P3, PT, R37, 0x7fffff3e, PT ;  /* 0x7fffff3e2500780c */ /* 0x000fe40003f66070 */
[----:B------:R-:W-:-:S04]  /*d5c0*/  @!P5 LOP3.LUT R87, R87, R86, RZ, 0x3c, !PT ;  /* 0x000000565757d212 */ /* 0x000fc800078e3cff */
[----:B------:R-:W-:Y:S02]  /*d5d0*/  @!P5 LOP3.LUT R86, R87, R86, RZ, 0x3c, !PT ;  /* 0x000000565756d212 */ /* 0x000fe400078e3cff */
[----:B0-----:R-:W-:Y:S02]  /*d5e0*/  @!P0 LOP3.LUT R91, R91, R90, RZ, 0x3c, !PT ;  /* 0x0000005a5b5b8212 */ /* 0x001fe400078e3cff */
[----:B------:R-:W-:Y:S02]  /*d5f0*/  PRMT R82, RZ, 0x7610, R82 ;  /* 0x00007610ff527816 */ /* 0x000fe40000000052 */
[----:B------:R-:W-:Y:S02]  /*d600*/  @!P5 LOP3.LUT R87, R87, R86, RZ, 0x3c, !PT ;  /* 0x000000565757d212 */ /* 0x000fe400078e3cff */
[C---:B------:R-:W-:Y:S02]  /*d610*/  @!P0 LOP3.LUT R90, R91.reuse, R90, RZ, 0x3c, !PT ;  /* 0x0000005a5b5a8212 */ /* 0x040fe400078e3cff */
[----:B------:R-:W-:Y:S01]  /*d620*/  PRMT R80, RZ, 0x7610, R80 ;  /* 0x00007610ff507816 */ /* 0x000fe20000000050 */
[----:B----4-:R0:W-:Y:S01]  /*d630*/  STL [R1+0x500], R81 ;  /* 0x0005005101007387 */ /* 0x0101e20000100800 */
[----:B------:R-:W-:-:S03]  /*d640*/  @!P0 LOP3.LUT R91, R91, R90, RZ, 0x3c, !PT ;  /* 0x0000005a5b5b8212 */ /* 0x000fc600078e3cff */
[----:B------:R-:W4:Y:S04]  /*d650*/  @!P5 LDG.E.U8 R82, desc[UR18][R86.64] ;  /* 0x000000125652d981 */ /* 0x000f28000c1e1100 */
[----:B------:R-:W4:Y:S04]  /*d660*/  @!P0 LDG.E.U8 R80, desc[UR18][R90.64] ;  /* 0x000000125a508981 */ /* 0x000f28000c1e1100 */
[----:B0-----:R-:W4:Y:S04]  /*d670*/  LDL R81, [R1+0xc3c] ;  /* 0x000c3c0001517983 */ /* 0x001f280000100800 */
[----:B------:R0:W-:Y:S04]  /*d680*/  STL [R1+0x510], R83 ;  /* 0x0005105301007387 */ /* 0x0001e80000100800 */
[----:B0-----:R-:W4:Y:S04]  /*d690*/  LDL R83, [R1+0xc40] ;  /* 0x000c400001537983 */ /* 0x001f280000100800 */
[----:B------:R-:W4:Y:S01]  /*d6a0*/  LDL.LU.64 R14, [R1+0x1768] ;  /* 0x00176800010e7983 */ /* 0x000f220000300a00 */
[----:B---3--:R-:W-:-:S04]  /*d6b0*/  @!P3 LOP3.LUT R13, R13, R12, RZ, 0x3c, !PT ;  /* 0x0000000c0d0db212 */ /* 0x008fc800078e3cff */
[C---:B------:R-:W-:Y:S02]  /*d6c0*/  @!P3 LOP3.LUT R12, R13.reuse, R12, RZ, 0x3c, !PT ;  /* 0x0000000c0d0cb212 */ /* 0x040fe400078e3cff */
[----:B------:R-:W-:Y:S02]  /*d6d0*/  PRMT R11, RZ, 0x7610, R11 ;  /* 0x00007610ff0b7816 */ /* 0x000fe4000000000b */
[----:B------:R-:W-:-:S05]  /*d6e0*/  @!P3 LOP3.LUT R13, R13, R12, RZ, 0x3c, !PT ;  /* 0x0000000c0d0db212 */ /* 0x000fca00078e3cff */
[----:B------:R-:W3:Y:S04]  /*d6f0*/  @!P3 LDG.E.U8 R11, desc[UR18][R12.64] ;  /* 0x000000120c0bb981 */ /* 0x000ee8000c1e1100 */
[----:B--2---:R0:W-:Y:S04]  /*d700*/  STL [R1+0x4fc], R88 ;  /* 0x0004fc5801007387 */ /* 0x0041e80000100800 */
[----:B------:R-:W2:Y:S04]  /*d710*/  LDL R89, [R1+0xc80] ;  /* 0x000c800001597983 */ /* 0x000ea80000100800 */
[----:B------:R-:W2:Y:S04]  /*d720*/  LDL R86, [R1+0xcbc] ;  /* 0x000cbc0001567983 */ /* 0x000ea80000100800 */
[----:B0-----:R-:W2:Y:S04]  /*d730*/  LDL R88, [R1+0xc7c] ;  /* 0x000c7c0001587983 */ /* 0x001ea80000100800 */
[----:B------:R-:W2:Y:S04]  /*d740*/  LDL R87, [R1+0xcc0] ;  /* 0x000cc00001577983 */ /* 0x000ea80000100800 */
[----:B------:R-:W2:Y:S04]  /*d750*/  LDL R90, [R1+0xcfc] ;  /* 0x000cfc00015a7983 */ /* 0x000ea80000100800 */
[----:B------:R-:W2:Y:S04]  /*d760*/  LDL R91, [R1+0xd00] ;  /* 0x000d0000015b7983 */ /* 0x000ea80000100800 */
[----:B------:R-:W2:Y:S01]  /*d770*/  LDL.LU.64 R12, [R1+0x1760] ;  /* 0x00176000010c7983 */ /* 0x000ea20000300a00 */
[----:B------:R-:W-:-:S05]  /*d780*/  VIADD R37, R34, 0xffffffb5 ;  /* 0xffffffb522257836 */ /* 0x000fca0000000000 */
[----:B------:R-:W-:Y:S01]  /*d790*/  ISETP.GE.U32.AND P1, PT, R37, 0x7fffff36, PT ;  /* 0x7fffff362500780c */ /* 0x000fe20003f26070 */
[----:B------:R-:W-:Y:S01]  /*d7a0*/  VIADD R37, R34, 0xffffffad ;  /* 0xffffffad22257836 */ /* 0x000fe20000000000 */
[----:B----4-:R0:W-:Y:S04]  /*d7b0*/  STL [R1+0x4f8], R82 ;  /* 0x0004f85201007387 */ /* 0x0101e80000100800 */
[----:B------:R-:W-:Y:S01]  /*d7c0*/  ISETP.GE.U32.AND P4, PT, R37, 0x7fffff2e, PT ;  /* 0x7fffff2e2500780c */ /* 0x000fe20003f86070 */
[----:B0-----:R-:W4:Y:S01]  /*d7d0*/  LDL R82, [R1+0xd34] ;  /* 0x000d340001527983 */ /* 0x001f220000100800 */
[----:B------:R-:W-:-:S03]  /*d7e0*/  PRMT R15, RZ, 0x7610, R15 ;  /* 0x00007610ff0f7816 */ /* 0x000fc6000000000f */
[----:B---3--:R0:W-:Y:S04]  /*d7f0*/  STL [R1+0x4e0], R11 ;  /* 0x0004e00b01007387 */ /* 0x0081e80000100800 */
[----:B0-----:R-:W3:Y:S04]  /*d800*/  LDL R11, [R1+0xd38] ;  /* 0x000d3800010b7983 */ /* 0x001ee80000100800 */
[----:B------:R0:W-:Y:S02]  /*d810*/  STL [R1+0x4f4], R80 ;  /* 0x0004f45001007387 */ /* 0x0001e40000100800 */
[----:B0-----:R-:W-:Y:S01]  /*d820*/  @!P1 IMAD.MOV.U32 R80, RZ, RZ, R83 ;  /* 0x000000ffff509224 */ /* 0x001fe200078e0053 */
[----:B--2---:R-:W-:-:S04]  /*d830*/  @!P4 LOP3.LUT R89, R89, R88, RZ, 0x3c, !PT ;  /* 0x000000585959c212 */ /* 0x004fc800078e3cff */
[----:B------:R-:W2:Y:S01]  /*d840*/  @!P1 LDG.E.U8 R15, desc[UR18][R80.64] ;  /* 0x00000012500f9981 */ /* 0x000ea2000c1e1100 */
[----:B------:R-:W-:-:S03]  /*d850*/  @!P4 LOP3.LUT R88, R89, R88, RZ, 0x3c, !PT ;  /* 0x000000585958c212 */ /* 0x000fc600078e3cff */
[----:B------:R-:W3:Y:S01]  /*d860*/  LDL.LU.64 R80, [R1+0x1758] ;  /* 0x0017580001507983 */ /* 0x000ee20000300a00 */
[----:B------:R-:W-:Y:S02]  /*d870*/  PRMT R13, RZ, 0x7610, R13 ;  /* 0x00007610ff0d7816 */ /* 0x000fe4000000000d */
[----:B------:R-:W-:Y:S01]  /*d880*/  @!P4 LOP3.LUT R89, R89, R88, RZ, 0x3c, !PT ;  /* 0x000000585959c212 */ /* 0x000fe200078e3cff */
[C---:B------:R-:W-:Y:S01]  /*d890*/  VIADD R37, R34.reuse, 0xffffffa5 ;  /* 0xffffffa522257836 */ /* 0x040fe20000000000 */
[----:B------:R-:W4:Y:S04]  /*d8a0*/  LDL R83, [R1+0xd6c] ;  /* 0x000d6c0001537983 */ /* 0x000f280000100800 */
[----:B------:R-:W4:Y:S01]  /*d8b0*/  @!P4 LDG.E.U8 R13, desc[UR18][R88.64] ;  /* 0x00000012580dc981 */ /* 0x000f22000c1e1100 */
[----:B------:R-:W-:Y:S01]  /*d8c0*/  ISETP.GE.U32.AND P6, PT, R37, 0x7fffff26, PT ;  /* 0x7fffff262500780c */ /* 0x000fe20003fc6070 */
[----:B------:R-:W-:-:S05]  /*d8d0*/  VIADD R37, R34, 0xffffff9d ;  /* 0xffffff9d22257836 */ /* 0x000fca0000000000 */
[----:B------:R-:W-:-:S07]  /*d8e0*/  ISETP.GE.U32.AND P5, PT, R37, 0x7fffff1e, PT ;  /* 0x7fffff1e2500780c */ /* 0x000fce0003fa6070 */
[----:B------:R-:W-:-:S06]  /*d8f0*/  @!P6 LOP3.LUT R87, R87, R86, RZ, 0x3c, !PT ;  /* 0x000000565757e212 */ /* 0x000fcc00078e3cff */
[----:B------:R-:W-:Y:S02]  /*d900*/  @!P5 LOP3.LUT R91, R91, R90, RZ, 0x3c, !PT ;  /* 0x0000005a5b5bd212 */ /* 0x000fe400078e3cff */
[----:B------:R-:W-:Y:S02]  /*d910*/  @!P6 LOP3.LUT R86, R87, R86, RZ, 0x3c, !PT ;  /* 0x000000565756e212 */ /* 0x000fe400078e3cff */
[----:B------:R-:W-:Y:S02]  /*d920*/  @!P5 LOP3.LUT R90, R91, R90, RZ, 0x3c, !PT ;  /* 0x0000005a5b5ad212 */ /* 0x000fe400078e3cff */
[----:B------:R-:W-:Y:S02]  /*d930*/  @!P6 LOP3.LUT R87, R87, R86, RZ, 0x3c, !PT ;  /* 0x000000565757e212 */ /* 0x000fe400078e3cff */
[----:B------:R-:W-:Y:S01]  /*d940*/  @!P5 LOP3.LUT R91, R91, R90, RZ, 0x3c, !PT ;  /* 0x0000005a5b5bd212 */ /* 0x000fe200078e3cff */
[----:B--2---:R0:W-:Y:S01]  /*d950*/  STL [R1+0x4dc], R15 ;  /* 0x0004dc0f01007387 */ /* 0x0041e20000100800 */
[----:B---3--:R-:W-:-:S03]  /*d960*/  PRMT R80, RZ, 0x7610, R80 ;  /* 0x00007610ff507816 */ /* 0x008fc60000000050 */
[----:B0-----:R-:W2:Y:S01]  /*d970*/  LDL R15, [R1+0xd70] ;  /* 0x000d7000010f7983 */ /* 0x001ea20000100800 */
[----:B------:R-:W-:-:S03]  /*d980*/  PRMT R81, RZ, 0x7610, R81 ;  /* 0x00007610ff517816 */ /* 0x000fc60000000051 */
[----:B------:R-:W3:Y:S04]  /*d990*/  LDL.LU R88, [R1+0x1750] ;  /* 0x0017500001587983 */ /* 0x000ee80000300800 */
[----:B------:R-:W2:Y:S04]  /*d9a0*/  @!P5 LDG.E.U8 R80, desc[UR18][R90.64] ;  /* 0x000000125a50d981 */ /* 0x000ea8000c1e1100 */
[----:B------:R-:W3:Y:S04]  /*d9b0*/  @!P6 LDG.E.U8 R81, desc[UR18][R86.64] ;  /* 0x000000125651e981 */ /* 0x000ee8000c1e1100 */
[----:B------:R-:W3:Y:S04]  /*d9c0*/  LDL R89, [R1+0xda4] ;  /* 0x000da40001597983 */ /* 0x000ee80000100800 */
[----:B----4-:R0:W-:Y:S01]  /*d9d0*/  STL [R1+0x4d8], R13 ;  /* 0x0004d80d01007387 */ /* 0x0101e20000100800 */
[----:B------:R-:W-:-:S03]  /*d9e0*/  VIADD R37, R34, 0xffffff95 ;  /* 0xffffff9522257836 */ /* 0x000fc60000000000 */
[----:B------:R-:W4:Y:S01]  /*d9f0*/  LDL R86, [R1+0x1e4] ;  /* 0x0001e40001567983 */ /* 0x000f220000100800 */
[----:B------:R-:W-:-:S03]  /*da00*/  PRMT R14, RZ, 0x7610, R14 ;  /* 0x00007610ff0e7816 */ /* 0x000fc6000000000e */
[----:B------:R-:W4:Y:S04]  /*da10*/  LDL R87, [R1+0x1e8] ;  /* 0x0001e80001577983 */ /* 0x000f280000100800 */
[----:B0-----:R-:W4:Y:S01]  /*da20*/  LDL R13, [R1+0xda8] ;  /* 0x000da800010d7983 */ /* 0x001f220000100800 */
[----:B------:R-:W-:Y:S01]  /*da30*/  ISETP.GE.U32.AND P0, PT, R37, 0x7fffff16, PT ;  /* 0x7fffff162500780c */ /* 0x000fe20003f06070 */
[C---:B------:R-:W-:Y:S02]  /*da40*/  VIADD R37, R34.reuse, 0xffffff8d ;  /* 0xffffff8d22257836 */ /* 0x040fe40000000000 */
[----:B------:R-:W4:Y:S03]  /*da50*/  LDL R90, [R1+0x224] ;  /* 0x00022400015a7983 */ /* 0x000f260000100800 */
[----:B------:R-:W-:Y:S01]  /*da60*/  ISETP.GE.U32.AND P3, PT, R37, 0x7fffff0e, PT ;  /* 0x7fffff0e2500780c */ /* 0x000fe20003f66070 */
[----:B------:R-:W-:Y:S01]  /*da70*/  VIADD R37, R34, 0xffffff85 ;  /* 0xffffff8522257836 */ /* 0x000fe20000000000 */
[----:B------:R-:W4:Y:S04]  /*da80*/  LDL R91, [R1+0x228] ;  /* 0x00022800015b7983 */ /* 0x000f280000100800 */
[----:B------:R-:W-:-:S02]  /*da90*/  ISETP.GE.U32.AND P1, PT, R37, 0x7fffff06, PT ;  /* 0x7fffff062500780c */ /* 0x000fc40003f26070 */
[----:B------:R-:W-:Y:S02]  /*daa0*/  PRMT R10, RZ, 0x7610, R10 ;  /* 0x00007610ff0a7816 */ /* 0x000fe4000000000a */
[----:B------:R-:W-:Y:S01]  /*dab0*/  PRMT R12, RZ, 0x7610, R12 ;  /* 0x00007610ff0c7816 */ /* 0x000fe2000000000c */
[----:B--2---:R0:W-:Y:S04]  /*dac0*/  STL [R1+0x4d4], R80 ;  /* 0x0004d45001007387 */ /* 0x0041e80000100800 */
[----:B---3--:R1:W-:Y:S01]  /*dad0*/  STL [R1+0x4d0], R81 ;  /* 0x0004d05101007387 */ /* 0x0083e20000100800 */
[----:B0-----:R-:W-:Y:S02]  /*dae0*/  @!P0 IMAD.MOV.U32 R80, RZ, RZ, R11 ;  /* 0x000000ffff508224 */ /* 0x001fe400078e000b */
[----:B-1----:R-:W-:-:S02]  /*daf0*/  @!P0 IMAD.MOV.U32 R81, RZ, RZ, R82 ;  /* 0x000000ffff518224 */ /* 0x002fc400078e0052 */
[----:B------:R-:W-:-:S03]  /*db00*/  @!P3 IMAD.MOV.U32 R82, RZ, RZ, R15 ;  /* 0x000000ffff52b224 */ /* 0x000fc600078e000f */
[----:B------:R-:W2:Y:S04]  /*db10*/  @!P0 LDG.E.U8 R10, desc[UR18][R80.64] ;  /* 0x00000012500a8981 */ /* 0x000ea8000c1e1100 */
[----:B------:R4:W3:Y:S01]  /*db20*/  @!P3 LDG.E.U8 R14, desc[UR18][R82.64] ;  /* 0x00000012520eb981 */ /* 0x0008e2000c1e1100 */
[----:B------:R-:W-:Y:S01]  /*db30*/  VIADD R37, R34, 0xfffffffc ;  /* 0xfffffffc22257836 */ /* 0x000fe20000000000 */
[----:B------:R-:W-:Y:S02]  /*db40*/  PRMT R88, RZ, 0x7610, R88 ;  /* 0x00007610ff587816 */ /* 0x000fe40000000058 */
[----:B------:R-:W3:Y:S01]  /*db50*/  LDL.LU.64 R80, [R1+0x1748] ;  /* 0x0017480001507983 */ /* 0x000ee20000300a00 */
[----:B----4-:R-:W-:Y:S02]  /*db60*/  @!P1 IMAD.MOV.U32 R82, RZ, RZ, R13 ;  /* 0x000000ffff529224 */ /* 0x010fe400078e000d */
[----:B------:R-:W-:-:S05]  /*db70*/  @!P1 IMAD.MOV.U32 R83, RZ, RZ, R89 ;  /* 0x000000ffff539224 */ /* 0x000fca00078e0059 */
[----:B------:R-:W4:Y:S01]  /*db80*/  @!P1 LDG.E.U8 R12, desc[UR18][R82.64] ;  /* 0x00000012520c9981 */ /* 0x000f22000c1e1100 */
[----:B------:R-:W-:-:S13]  /*db90*/  ISETP.GE.U32.AND P4, PT, R37, 0x7fffff7d, PT ;  /* 0x7fffff7d2500780c */ /* 0x000fda0003f86070 */
[----:B------:R-:W-:-:S04]  /*dba0*/  @!P4 LOP3.LUT R87, R87, R86, RZ, 0x3c, !PT ;  /* 0x000000565757c212 */ /* 0x000fc800078e3cff */
[----:B------:R-:W-:-:S04]  /*dbb0*/  @!P4 LOP3.LUT R86, R87, R86, RZ, 0x3c, !PT ;  /* 0x000000565756c212 */ /* 0x000fc800078e3cff */
[----:B------:R-:W-:-:S05]  /*dbc0*/  @!P4 LOP3.LUT R87, R87, R86, RZ, 0x3c, !PT ;  /* 0x000000565757c212 */ /* 0x000fca00078e3cff */
[----:B------:R-:W4:Y:S04]  /*dbd0*/  @!P4 LDG.E.U8 R88, desc[UR18][R86.64] ;  /* 0x000000125658c981 */ /* 0x000f28000c1e1100 */
[----:B--2---:R0:W-:Y:S04]  /*dbe0*/  STL [R1+0x4cc], R10 ;  /* 0x0004cc0a01007387 */ /* 0x0041e80000100800 */
[----:B------:R-:W2:Y:S04]  /*dbf0*/  LDL R11, [R1+0xa88] ;  /* 0x000a8800010b7983 */ /* 0x000ea80000100800 */
[----:B0-----:R-:W2:Y:S04]  /*dc00*/  LDL R10, [R1+0xa84] ;  /* 0x000a8400010a7983 */ /* 0x001ea80000100800 */
[----:B---3--:R0:W-:Y:S04]  /*dc10*/  STL [R1+0x4c8], R14 ;  /* 0x0004c80e01007387 */ /* 0x0081e80000100800 */
[----:B------:R-:W3:Y:S04]  /*dc20*/  LDL R15, [R1+0xac8] ;  /* 0x000ac800010f7983 */ /* 0x000ee80000100800 */
[----:B0-----:R-:W3:Y:S04]  /*dc30*/  LDL R14, [R1+0xac4] ;  /* 0x000ac400010e7983 */ /* 0x001ee80000100800 */
[----:B------:R-:W3:Y:S04]  /*dc40*/  LDL.LU.64 R82, [R1+0x1740] ;  /* 0x0017400001527983 */ /* 0x000ee80000300a00 */
[----:B----4-:R0:W-:Y:S04]  /*dc50*/  STL [R1+0x4c0], R12 ;  /* 0x0004c00c01007387 */ /* 0x0101e80000100800 */
[----:B------:R-:W4:Y:S04]  /*dc60*/  LDL R13, [R1+0xb08] ;  /* 0x000b0800010d7983 */ /* 0x000f280000100800 */
[----:B0-----:R-:W4:Y:S04]  /*dc70*/  LDL R12, [R1+0xb04] ;  /* 0x000b0400010c7983 */ /* 0x001f280000100800 */
[----:B------:R-:W3:Y:S01]  /*dc80*/  LDL.LU.64 R86, [R1+0x1738] ;  /* 0x0017380001567983 */ /* 0x000ee20000300a00 */
[----:B------:R-:W-:-:S05]  /*dc90*/  VIADD R37, R34, 0xfffffff4 ;  /* 0xfffffff422257836 */ /* 0x000fca0000000000 */
[----:B------:R-:W-:Y:S01]  /*dca0*/  ISETP.GE.U32.AND P6, PT, R37, 0x7fffff75, PT ;  /* 0x7fffff752500780c */ /* 0x000fe20003fc6070 */
[----:B------:R-:W-:-:S05]  /*dcb0*/  VIADD R37, R34, 0xffffffec ;  /* 0xffffffec22257836 */ /* 0x000fca0000000000 */
[----:B------:R-:W-:-:S07]  /*dcc0*/  ISETP.GE.U32.AND P5, PT, R37, 0x7fffff6d, PT ;  /* 0x7fffff6d2500780c */ /* 0x000fce0003fa6070 */
[----:B------:R-:W-:-:S04]  /*dcd0*/  @!P6 LOP3.LUT R91, R91, R90, RZ, 0x3c, !PT ;  /* 0x0000005a5b5be212 */ /* 0x000fc800078e3cff */
[----:B------:R-:W-:-:S04]  /*dce0*/  @!P6 LOP3.LUT R90, R91, R90, RZ, 0x3c, !PT ;  /* 0x0000005a5b5ae212 */ /* 0x000fc800078e3cff */
[----:B------:R-:W-:Y:S01]  /*dcf0*/  @!P6 LOP3.LUT R91, R91, R90, RZ, 0x3c, !PT ;  /* 0x0000005a5b5be212 */ /* 0x000fe200078e3cff */
[----:B------:R0:W-:Y:S04]  /*dd00*/  STL [R1+0x4c4], R88 ;  /* 0x0004c45801007387 */ /* 0x0001e80000100800 */
[----:B------:R-:W4:Y:S04]  /*dd10*/  LDL R89, [R1+0xb48] ;  /* 0x000b480001597983 */ /* 0x000f280000100800 */
[----:B0-----:R-:W4:Y:S01]  /*dd20*/  LDL R88, [R1+0xb44] ;  /* 0x000b440001587983 */ /* 0x001f220000100800 */
[----:B--2---:R-:W-:-:S04]  /*dd30*/  @!P5 LOP3.LUT R11, R11, R10, RZ, 0x3c, !PT ;  /* 0x0000000a0b0bd212 */ /* 0x004fc800078e3cff */
[----:B------:R-:W-:-:S04]  /*dd40*/  @!P5 LOP3.LUT R10, R11, R10, RZ, 0x3c, !PT ;  /* 0x0000000a0b0ad212 */ /* 0x000fc800078e3cff */
[----:B------:R-:W-:Y:S02]  /*dd50*/  @!P5 LOP3.LUT R11, R11, R10, RZ, 0x3c, !PT ;  /* 0x0000000a0b0bd212 */ /* 0x000fe400078e3cff */
[----:B---3--:R-:W-:Y:S02]  /*dd60*/  PRMT R87, RZ, 0x7610, R87 ;  /* 0x00007610ff577816 */ /* 0x008fe40000000057 */
[----:B------:R-:W-:-:S04]  /*dd70*/  PRMT R86, RZ, 0x7610, R86 ;  /* 0x00007610ff567816 */ /* 0x000fc80000000056 */
[----:B------:R-:W2:Y:S04]  /*dd80*/  @!P6 LDG.E.U8 R87, desc[UR18][R90.64] ;  /* 0x000000125a57e981 */ /* 0x000ea8000c1e1100 */
[----:B------:R0:W3:Y:S04]  /*dd90*/  @!P5 LDG.E.U8 R86, desc[UR18][R10.64] ;  /* 0x000000120a56d981 */ /* 0x0000e8000c1e1100 */
[----:B------:R-:W2:Y:S04]  /*dda0*/  LDL R90, [R1+0xb84] ;  /* 0x000b8400015a7983 */ /* 0x000ea80000100800 */
[----:B------:R-:W2:Y:S04]  /*ddb0*/  LDL R91, [R1+0xb88] ;  /* 0x000b8800015b7983 */ /* 0x000ea80000100800 */
[----:B------:R-:W0:Y:S01]  /*ddc0*/  LDL.LU.64 R10, [R1+0x1730] ;  /* 0x00173000010a7983 */ /* 0x000e220000300a00 */
[----:B------:R-:W-:-:S05]  /*ddd0*/  VIADD R37, R34, 0xffffffe4 ;  /* 0xffffffe422257836 */ /* 0x000fca0000000000 */
[----:B------:R-:W-:Y:S01]  /*dde0*/  ISETP.GE.U32.AND P0, PT, R37, 0x7fffff65, PT ;  /* 0x7fffff652500780c */ /* 0x000fe20003f06070 */
[----:B------:R-:W-:-:S05]  /*ddf0*/  VIADD R37, R34, 0xffffffdc ;  /* 0xffffffdc22257836 */ /* 0x000fca0000000000 */
[----:B------:R-:W-:-:S07]  /*de00*/  ISETP.GE.U32.AND P3, PT, R37, 0x7fffff5d, PT ;  /* 0x7fffff5d2500780c */ /* 0x000fce0003f66070 */
[----:B------:R-:W-:-:S06]  /*de10*/  @!P0 LOP3.LUT R15, R15, R14, RZ, 0x3c, !PT ;  /* 0x0000000e0f0f8212 */ /* 0x000fcc00078e3cff */
[----:B----4-:R-:W-:Y:S02]  /*de20*/  @!P3 LOP3.LUT R13, R13, R12, RZ, 0x3c, !PT ;  /* 0x0000000c0d0db212 */ /* 0x010fe400078e3cff */
[----:B------:R-:W-:Y:S02]  /*de30*/  @!P0 LOP3.LUT R14, R15, R14, RZ, 0x3c, !PT ;  /* 0x0000000e0f0e8212 */ /* 0x000fe400078e3cff */
[----:B------:R-:W-:Y:S02]  /*de40*/  @!P3 LOP3.LUT R12, R13, R12, RZ, 0x3c, !PT ;  /* 0x0000000c0d0cb212 */ /* 0x000fe400078e3cff */
[----:B------:R-:W-:Y:S02]  /*de50*/  @!P0 LOP3.LUT R15, R15, R14, RZ, 0x3c, !PT ;  /* 0x0000000e0f0f8212 */ /* 0x000fe400078e3cff */
[----:B------:R-:W-:Y:S02]  /*de60*/  @!P3 LOP3.LUT R13, R13, R12, RZ, 0x3c, !PT ;  /* 0x0000000c0d0db212 */ /* 0x000fe400078e3cff */
[----:B0-----:R-:W-:-:S02]  /*de70*/  PRMT R10, RZ, 0x7610, R10 ;  /* 0x00007610ff0a7816 */ /* 0x001fc4000000000a */
[----:B------:R-:W-:-:S04]  /*de80*/  PRMT R11, RZ, 0x7610, R11 ;  /* 0x00007610ff0b7816 */ /* 0x000fc8000000000b */
[----:B------:R-:W4:Y:S04]  /*de90*/  @!P3 LDG.E.U8 R10, desc[UR18][R12.64] ;  /* 0x000000120c0ab981 */ /* 0x000f28000c1e1100 */
[----:B------:R-:W4:Y:S04]  /*dea0*/  @!P0 LDG.E.U8 R11, desc[UR18][R14.64] ;  /* 0x000000120e0b8981 */ /* 0x000f28000c1e1100 */
[----:B---3--:R0:W-:Y:S04]  /*deb0*/  STL [R1+0x4b8], R86 ;  /* 0x0004b85601007387 */ /* 0x0081e80000100800 */
[----:B0-----:R-:W3:Y:S04]  /*dec0*/  LDL R86, [R1+0xbc4] ;  /* 0x000bc40001567983 */ /* 0x001ee80000100800 */
[----:B--2---:R0:W-:Y:S04]  /*ded0*/  STL [R1+0x4bc], R87 ;  /* 0x0004bc5701007387 */ /* 0x0041e80000100800 */
[----:B------:R-:W2:Y:S04]  /*dee0*/  LDL R14, [R1+0xc04] ;  /* 0x000c0400010e7983 */ /* 0x000ea80000100800 */
[----:B------:R-:W2:Y:S04]  /*def0*/  LDL R15, [R1+0xc08] ;  /* 0x000c0800010f7983 */ /* 0x000ea80000100800 */
[----:B0-----:R-:W3:Y:S04]  /*df00*/  LDL R87, [R1+0xbc8] ;  /* 0x000bc80001577983 */ /* 0x001ee80000100800 */
[----:B------:R-:W2:Y:S01]  /*df10*/  LDL.LU.64 R12, [R1+0x1728] ;  /* 0x00172800010c7983 */ /* 0x000ea20000300a00 */
[----:B------:R-:W-:-:S03]  /*df20*/  VIADD R37, R34, 0xffffffd4 ;  /* 0xffffffd422257836 */ /* 0x000fc60000000000 */
[----:B----4-:R0:W-:Y:S04]  /*df30*/  STL [R1+0x4a0], R10 ;  /* 0x0004a00a01007387 */ /* 0x0101e80000100800 */
[----:B0-----:R-:W4:Y:S04]  /*df40*/  LDL R10, [R1+0xc44] ;  /* 0x000c4400010a7983 */ /* 0x001f280000100800 */
[----:B------:R0:W-:Y:S04]  /*df50*/  STL [R1+0x4b4], R11 ;  /* 0x0004b40b01007387 */ /* 0x0001e80000100800 */
[----:B0-----:R-:W4:Y:S01]  /*df60*/  LDL R11, [R1+0xc48] ;  /* 0x000c4800010b7983 */ /* 0x001f220000100800 */
[----:B------:R-:W-:Y:S01]  /*df70*/  ISETP.GE.U32.AND P1, PT, R37, 0x7fffff55, PT ;  /* 0x7fffff552500780c */ /* 0x000fe20003f26070 */
[----:B------:R-:W-:-:S05]  /*df80*/  VIADD R37, R34, 0xffffffcc ;  /* 0xffffffcc22257836 */ /* 0x000fca0000000000 */
[----:B------:R-:W-:Y:S01]  /*df90*/  ISETP.GE.U32.AND P4, PT, R37, 0x7fffff4d, PT ;  /* 0x7fffff4d2500780c */ /* 0x000fe20003f86070 */
[----:B------:R-:W-:-:S05]  /*dfa0*/  VIADD R37, R34, 0xffffffc4 ;  /* 0xffffffc422257836 */ /* 0x000fca0000000000 */
[----:B------:R-:W-:Y:S01]  /*dfb0*/  ISETP.GE.U32.AND P6, PT, R37, 0x7fffff45, PT ;  /* 0x7fffff452500780c */ /* 0x000fe20003fc6070 */
[----:B------:R-:W-:-:S05]  /*dfc0*/  VIADD R37, R34, 0xffffffbc ;  /* 0xffffffbc22257836 */ /* 0x000fca0000000000 */
[----:B------:R-:W-:Y:S01]  /*dfd0*/  ISETP.GE.U32.AND P5, PT, R37, 0x7fffff3d, PT ;  /* 0x7fffff3d2500780c */ /* 0x000fe20003fa6070 */
[----:B------:R-:W-:Y:S01]  /*dfe0*/  VIADD R37, R34, 0xffffffb4 ;  /* 0xffffffb422257836 */ /* 0x000fe20000000000 */
[----:B------:R-:W-:Y:S02]  /*dff0*/  @!P4 LOP3.LUT R91, R91, R90, RZ, 0x3c, !PT ;  /* 0x0000005a5b5bc212 */ /* 0x000fe400078e3cff */
[----:B------:R-:W-:Y:S02]  /*e000*/  @!P1 LOP3.LUT R89, R89, R88, RZ, 0x3c, !PT ;  /* 0x0000005859599212 */ /* 0x000fe400078e3cff */
[----:B------:R-:W-:Y:S02]  /*e010*/  ISETP.GE.U32.AND P0, PT, R37, 0x7fffff35, PT ;  /* 0x7fffff352500780c */ /* 0x000fe40003f06070 */
[----:B------:R-:W-:Y:S02]  /*e020*/  @!P4 LOP3.LUT R90, R91, R90, RZ, 0x3c, !PT ;  /* 0x0000005a5b5ac212 */ /* 0x000fe400078e3cff */
[----:B---3--:R-:W-:-:S02]  /*e030*/  @!P6 LOP3.LUT R87, R87, R86, RZ, 0x3c, !PT ;  /* 0x000000565757e212 */ /* 0x008fc400078e3cff */
[----:B------:R-:W-:Y:S02]  /*e040*/  @!P1 LOP3.LUT R88, R89, R88, RZ, 0x3c, !PT ;  /* 0x0000005859589212 */ /* 0x000fe400078e3cff */
[----:B------:R-:W-:Y:S02]  /*e050*/  PRMT R81, RZ, 0x7610, R81 ;  /* 0x00007610ff517816 */ /* 0x000fe40000000051 */
[----:B------:R-:W-:Y:S02]  /*e060*/  @!P4 LOP3.LUT R91, R91, R90, RZ, 0x3c, !PT ;  /* 0x0000005a5b5bc212 */ /* 0x000fe400078e3cff */
[----:B--2---:R-:W-:Y:S02]  /*e070*/  @!P5 LOP3.LUT R15, R15, R14, RZ, 0x3c, !PT ;  /* 0x0000000e0f0fd212 */ /* 0x004fe400078e3cff */
[----:B------:R-:W-:Y:S01]  /*e080*/  PRMT R83, RZ, 0x7610, R83 ;  /* 0x00007610ff537816 */ /* 0x000fe20000000053 */
[----:B------:R0:W2:Y:S01]  /*e090*/  @!P4 LDG.E.U8 R81, desc[UR18][R90.64] ;  /* 0x000000125a51c981 */ /* 0x0000a2000c1e1100 */
[----:B------:R-:W-:-:S02]  /*e0a0*/  @!P6 LOP3.LUT R86, R87, R86, RZ, 0x3c, !PT ;  /* 0x000000565756e212 */ /* 0x000fc400078e3cff */
[----:B------:R-:W-:Y:S02]  /*e0b0*/  @!P1 LOP3.LUT R89, R89, R88, RZ, 0x3c, !PT ;  /* 0x0000005859599212 */ /* 0x000fe400078e3cff */
[----:B------:R-:W-:Y:S02]  /*e0c0*/  PRMT R79, RZ, 0x7610, R79 ;  /* 0x00007610ff4f7816 */ /* 0x000fe4000000004f */
[----:B------:R-:W-:Y:S01]  /*e0d0*/  @!P5 LOP3.LUT R14, R15, R14, RZ, 0x3c, !PT ;  /* 0x0000000e0f0ed212 */ /* 0x000fe200078e3cff */
[----:B------:R1:W3:Y:S01]  /*e0e0*/  @!P1 LDG.E.U8 R83, desc[UR18][R88.64] ;  /* 0x0000001258539981 */ /* 0x0002e2000c1e1100 */
[----:B------:R-:W-:Y:S02]  /*e0f0*/  @!P6 LOP3.LUT R87, R87, R86, RZ, 0x3c, !PT ;  /* 0x000000565757e212 */ /* 0x000fe400078e3cff */
[----:B------:R-:W-:Y:S01]  /*e100*/  PRMT R78, RZ, 0x7610, R78 ;  /* 0x00007610ff4e7816 */ /* 0x000fe2000000004e */
[----:B------:R-:W0:Y:S01]  /*e110*/  LDL R90, [R1+0xcc4] ;  /* 0x000cc400015a7983 */ /* 0x000e220000100800 */
[----:B------:R-:W-:-:S03]  /*e120*/  @!P5 LOP3.LUT R15, R15, R14, RZ, 0x3c, !PT ;  /* 0x0000000e0f0fd212 */ /* 0x000fc600078e3cff */
[----:B------:R-:W0:Y:S04]  /*e130*/  LDL R91, [R1+0xcc8] ;  /* 0x000cc800015b7983 */ /* 0x000e280000100800 */
[----:B------:R-:W1:Y:S04]  /*e140*/  LDL R88, [R1+0xc84] ;  /* 0x000c840001587983 */ /* 0x000e680000100800 */
[----:B------:R-:W1:Y:S01]  /*e150*/  LDL R89, [R1+0xc88] ;  /* 0x000c880001597983 */ /* 0x000e620000100800 */
[----:B------:R-:W-:-:S03]  /*e160*/  PRMT R80, RZ, 0x7610, R80 ;  /* 0x00007610ff507816 */ /* 0x000fc60000000050 */
[----:B------:R0:W2:Y:S04]  /*e170*/  @!P6 LDG.E.U8 R79, desc[UR18][R86.64] ;  /* 0x00000012564fe981 */ /* 0x0000a8000c1e1100 */
[----:B------:R-:W2:Y:S04]  /*e180*/  @!P5 LDG.E.U8 R78, desc[UR18][R14.64] ;  /* 0x000000120e4ed981 */ /* 0x000ea8000c1e1100 */
[----:B------:R-:W3:Y:S04]  /*e190*/  LDL R86, [R1+0xd04] ;  /* 0x000d040001567983 */ /* 0x000ee80000100800 */
[----:B------:R-:W3:Y:S01]  /*e1a0*/  LDL R87, [R1+0xd08] ;  /* 0x000d080001577983 */ /* 0x000ee20000100800 */
[----:B------:R-:W-:Y:S01]  /*e1b0*/  VIADD R37, R34, 0xffffffac ;  /* 0xffffffac22257836 */ /* 0x000fe20000000000 */
[----:B------:R-:W-:-:S02]  /*e1c0*/  PRMT R74, RZ, 0x7610, R74 ;  /* 0x00007610ff4a7816 */ /* 0x000fc4000000004a */
[----:B------:R-:W3:Y:S01]  /*e1d0*/  LDL.LU.64 R14, [R1+0x1720] ;  /* 0x00172000010e7983 */ /* 0x000ee20000300a00 */
[----:B----4-:R-:W-:-:S04]  /*e1e0*/  @!P0 LOP3.LUT R11, R11, R10, RZ, 0x3c, !PT ;  /* 0x0000000a0b0b8212 */ /* 0x010fc800078e3cff */
[----:B------:R-:W-:-:S04]  /*e1f0*/  @!P0 LOP3.LUT R10, R11, R10, RZ, 0x3c, !PT ;  /* 0x0000000a0b0a8212 */ /* 0x000fc800078e3cff */
[----:B------:R-:W-:-:S05]  /*e200*/  @!P0 LOP3.LUT R11, R11, R10, RZ, 0x3c, !PT ;  /* 0x0000000a0b0b8212 */ /* 0x000fca00078e3cff */
[----:B------:R-:W4:Y:S01]  /*e210*/  @!P0 LDG.E.U8 R80, desc[UR18][R10.64] ;  /* 0x000000120a508981 */ /* 0x000f22000c1e1100 */
[----:B------:R-:W-:Y:S01]  /*e220*/  ISETP.GE.U32.AND P3, PT, R37, 0x7fffff2d, PT ;  /* 0x7fffff2d2500780c */ /* 0x000fe20003f66070 */
[----:B------:R-:W-:-:S05]  /*e230*/  VIADD R37, R34, 0xffffffa4 ;  /* 0xffffffa422257836 */ /* 0x000fca0000000000 */
[----:B------:R-:W-:Y:S01]  /*e240*/  ISETP.GE.U32.AND P1, PT, R37, 0x7fffff25, PT ;  /* 0x7fffff252500780c */ /* 0x000fe20003f26070 */
[----:B------:R-:W-:-:S05]  /*e250*/  VIADD R37, R34, 0xffffff9c ;  /* 0xffffff9c22257836 */ /* 0x000fca0000000000 */
[----:B------:R-:W-:Y:S02]  /*e260*/  ISETP.GE.U32.AND P4, PT, R37, 0x7fffff1d, PT ;  /* 0x7fffff1d2500780c */ /* 0x000fe40003f86070 */
[----:B------:R-:W-:Y:S02]  /*e270*/  PRMT R75, RZ, 0x7610, R75 ;  /* 0x00007610ff4b7816 */ /* 0x000fe4000000004b */
[----:B------:R-:W-:-:S03]  /*e280*/  PRMT R82, RZ, 0x7610, R82 ;  /* 0x00007610ff527816 */ /* 0x000fc60000000052 */
[----:B0-----:R-:W-:-:S04]  /*e290*/  @!P1 LOP3.LUT R91, R91, R90, RZ, 0x3c, !PT ;  /* 0x0000005a5b5b9212 */ /* 0x001fc800078e3cff */
[----:B------:R-:W-:Y:S02]  /*e2a0*/  @!P1 LOP3.LUT R90, R91, R90, RZ, 0x3c, !PT ;  /* 0x0000005a5b5a9212 */ /* 0x000fe400078e3cff */
[----:B-1----:R-:W-:Y:S02]  /*e2b0*/  @!P3 LOP3.LUT R89, R89, R88, RZ, 0x3c, !PT ;  /* 0x000000585959b212 */ /* 0x002fe400078e3cff */
[----:B------:R-:W-:Y:S02]  /*e2c0*/  @!P1 LOP3.LUT R91, R91, R90, RZ, 0x3c, !PT ;  /* 0x0000005a5b5b9212 */ /* 0x000fe400078e3cff */
[----:B------:R-:W-:-:S03]  /*e2d0*/  @!P3 LOP3.LUT R88, R89, R88, RZ, 0x3c, !PT ;  /* 0x000000585958b212 */ /* 0x000fc600078e3cff */
[----:B------:R-:W4:Y:S01]  /*e2e0*/  @!P1 LDG.E.U8 R74, desc[UR18][R90.64] ;  /* 0x000000125a4a9981 */ /* 0x000f22000c1e1100 */
[----:B------:R-:W-:-:S03]  /*e2f0*/  @!P3 LOP3.LUT R89, R89, R88, RZ, 0x3c, !PT ;  /* 0x000000585959b212 */ /* 0x000fc600078e3cff */
[----:B--2---:R0:W-:Y:S04]  /*e300*/  STL [R1+0x490], R78 ;  /* 0x0004904e01007387 */ /* 0x0041e80000100800 */
[----:B------:R-:W2:Y:S01]  /*e310*/  @!P3 LDG.E.U8 R75, desc[UR18][R88.64] ;  /* 0x00000012584bb981 */ /* 0x000ea2000c1e1100 */
[----:B---3--:R-:W-:-:S03]  /*e320*/  @!P4 LOP3.LUT R87, R87, R86, RZ, 0x3c, !PT ;  /* 0x000000565757c212 */ /* 0x008fc600078e3cff */
[----:B0-----:R-:W3:Y:S01]  /*e330*/  LDL R78, [R1+0xd3c] ;  /* 0x000d3c00014e7983 */ /* 0x001ee20000100800 */
[----:B------:R-:W-:-:S03]  /*e340*/  @!P4 LOP3.LUT R86, R87, R86, RZ, 0x3c, !PT ;  /* 0x000000565756c212 */ /* 0x000fc600078e3cff */
[----:B------:R0:W-:Y:S01]  /*e350*/  STL [R1+0x494], R79 ;  /* 0x0004944f01007387 */ /* 0x0001e20000100800 */
[----:B------:R-:W-:-:S05]  /*e360*/  @!P4 LOP3.LUT R87, R87, R86, RZ, 0x3c, !PT ;  /* 0x000000565757c212 */ /* 0x000fca00078e3cff */
[----:B------:R-:W3:Y:S04]  /*e370*/  @!P4 LDG.E.U8 R82, desc[UR18][R86.64] ;  /* 0x000000125652c981 */ /* 0x000ee8000c1e1100 */
[----:B0-----:R-:W3:Y:S04]  /*e380*/  LDL R79, [R1+0xd40] ;  /* 0x000d4000014f7983 */ /* 0x001ee80000100800 */
[----:B------:R-:W-:Y:S04]  /*e390*/  STL [R1+0x49c], R83 ;  /* 0x00049c5301007387 */ /* 0x000fe80000100800 */
[----:B------:R-:W3:Y:S04]  /*e3a0*/  LDL.LU.64 R10, [R1+0x1718] ;  /* 0x00171800010a7983 */ /* 0x000ee80000300a00 */
[----:B----4-:R0:W-:Y:S04]  /*e3b0*/  STL [R1+0x48c], R80 ;  /* 0x00048c5001007387 */ /* 0x0101e80000100800 */
[----:B0-----:R-:W4:Y:S04]  /*e3c0*/  LDL R80, [R1+0xd74] ;  /* 0x000d740001507983 */ /* 0x001f280000100800 */
[----:B------:R0:W-:Y:S04]  /*e3d0*/  STL [R1+0x498], R81 ;  /* 0x0004985101007387 */ /* 0x0001e80000100800 */
[----:B------:R-:W4:Y:S04]  /*e3e0*/  LDL R88, [R1+0xdac] ;  /* 0x000dac0001587983 */ /* 0x000f280000100800 */
[----:B------:R-:W4:Y:S04]  /*e3f0*/  LDL R89, [R1+0xdb0] ;  /* 0x000db00001597983 */ /* 0x000f280000100800 */
[----:B0-----:R-:W4:Y:S01]  /*e400*/  LDL R81, [R1+0xd78] ;  /* 0x000d780001517983 */ /* 0x001f220000100800 */
[----:B------:R-:W-:-:S03]  /*e410*/  VIADD R37, R34, 0xffffff94 ;  /* 0xffffff9422257836 */ /* 0x000fc60000000000 */
[----:B------:R-:W4:Y:S02]  /*e420*/  LDL.LU.64 R90, [R1+0x1710] ;  /* 0x00171000015a7983 */ /* 0x000f240000300a00 */
[----:B------:R-:W-:Y:S01]  /*e430*/  ISETP.GE.U32.AND P6, PT, R37, 0x7fffff15, PT ;  /* 0x7fffff152500780c */ /* 0x000fe20003fc6070 */
[----:B------:R-:W-:-:S05]  /*e440*/  VIADD R37, R34, 0xffffff8c ;  /* 0xffffff8c22257836 */ /* 0x000fca0000000000 */
[----:B------:R-:W-:Y:S01]  /*e450*/  ISETP.GE.U32.AND P5, PT, R37, 0x7fffff0d, PT ;  /* 0x7fffff0d2500780c */ /* 0x000fe20003fa6070 */
[----:B------:R-:W-:-:S05]  /*e460*/  VIADD R37, R34, 0xffffff84 ;  /* 0xffffff8422257836 */ /* 0x000fca0000000000 */
[----:B------:R-:W-:Y:S02]  /*e470*/  ISETP.GE.U32.AND P0, PT, R37, 0x7fffff05, PT ;  /* 0x7fffff052500780c */ /* 0x000fe40003f06070 */
[----:B------:R-:W-:Y:S02]  /*e480*/  PRMT R73, RZ, 0x7610, R73 ;  /* 0x00007610ff497816 */ /* 0x000fe40000000049 */
[----:B------:R-:W-:Y:S01]  /*e490*/  PRMT R66, RZ, 0x7610, R66 ;  /* 0x00007610ff427816 */ /* 0x000fe20000000042 */
[----:B------:R0:W-:Y:S04]  /*e4a0*/  STL [R1+0x480], R74 ;  /* 0x0004804a01007387 */ /* 0x0001e80000100800 */
[----:B0-----:R-:W4:Y:S04]  /*e4b0*/  LDL R74, [R1+0x1ec] ;  /* 0x0001ec00014a7983 */ /* 0x001f280000100800 */
[----:B--2---:R0:W-:Y:S01]  /*e4c0*/  STL [R1+0x488], R75 ;  /* 0x0004884b01007387 */ /* 0x0041e20000100800 */
[----:B------:R-:W-:-:S03]  /*e4d0*/  PRMT R67, RZ, 0x7610, R67 ;  /* 0x00007610ff437816 */ /* 0x000fc60000000043 */
[----:B0-----:R-:W2:Y:S01]  /*e4e0*/  LDL R75, [R1+0x1f0] ;  /* 0x0001f000014b7983 */ /* 0x001ea20000100800 */
[----:B---3--:R-:W-:-:S03]  /*e4f0*/  @!P6 LOP3.LUT R79, R79, R78, RZ, 0x3c, !PT ;  /* 0x0000004e4f4fe212 */ /* 0x008fc600078e3cff */
[----:B------:R-:W3:Y:S01]  /*e500*/  LDL.LU.64 R86, [R1+0x1708] ;  /* 0x0017080001567983 */ /* 0x000ee20000300a00 */
[----:B------:R-:W-:-:S03]  /*e510*/  @!P6 LOP3.LUT R78, R79, R78, RZ, 0x3c, !PT ;  /* 0x0000004e4f4ee212 */ /* 0x000fc600078e3cff */
[----:B------:R0:W-:Y:S01]  /*e520*/  STL [R1+0x484], R82 ;  /* 0x0004845201007387 */ /* 0x0001e20000100800 */
[----:B------:R-:W-:-:S03]  /*e530*/  @!P6 LOP3.LUT R79, R79, R78, RZ, 0x3c, !PT ;  /* 0x0000004e4f4fe212 */ /* 0x000fc600078e3cff */
[----:B------:R-:W3:Y:S04]  /*e540*/  LDL R83, [R1+0x230] ;  /* 0x0002300001537983 */ /* 0x000ee80000100800 */
[----:B------:R-:W3:Y:S04]  /*e550*/  @!P6 LDG.E.U8 R73, desc[UR18][R78.64] ;  /* 0x000000124e49e981 */ /* 0x000ee8000c1e1100 */
[----:B0-----:R-:W3:Y:S01]  /*e560*/  LDL R82, [R1+0x22c] ;  /* 0x00022c0001527983 */ /* 0x001ee20000100800 */
[----:B----4-:R-:W-:Y:S01]  /*e570*/  @!P5 LOP3.LUT R81, R81, R80, RZ, 0x3c, !PT ;  /* 0x000000505151d212 */ /* 0x010fe200078e3cff */
[----:B------:R-:W-:Y:S01]  /*e580*/  VIADD R37, R34, 0xfffffffb ;  /* 0xfffffffb22257836 */ /* 0x000fe20000000000 */
[----:B------:R-:W-:Y:S01]  /*e590*/  @!P0 LOP3.LUT R89, R89, R88, RZ, 0x3c, !PT ;  /* 0x0000005859598212 */ /* 0x000fe200078e3cff */
[----:B------:R-:W4:Y:S01]  /*e5a0*/  LDL R79, [R1+0xa8c] ;  /* 0x000a8c00014f7983 */ /* 0x000f220000100800 */
[----:B------:R-:W-:-:S02]  /*e5b0*/  @!P5 LOP3.LUT R80, R81, R80, RZ, 0x3c, !PT ;  /* 0x000000505150d212 */ /* 0x000fc400078e3cff */
[----:B------:R-:W-:Y:S02]  /*e5c0*/  @!P0 LOP3.LUT R88, R89, R88, RZ, 0x3c, !PT ;  /* 0x0000005859588212 */ /* 0x000fe400078e3cff */
[----:B------:R-:W-:Y:S02]  /*e5d0*/  @!P5 LOP3.LUT R81, R81, R80, RZ, 0x3c, !PT ;  /* 0x000000505151d212 */ /* 0x000fe400078e3cff */
[----:B------:R-:W-:-:S03]  /*e5e0*/  @!P0 LOP3.LUT R89, R89, R88, RZ, 0x3c, !PT ;  /* 0x0000005859598212 */ /* 0x000fc600078e3cff */
[----:B------:R-:W4:Y:S04]  /*e5f0*/  @!P5 LDG.E.U8 R67, desc[UR18][R80.64] ;  /* 0x000000125043d981 */ /* 0x000f28000c1e1100 */
[----:B------:R-:W4:Y:S01]  /*e600*/  @!P0 LDG.E.U8 R66, desc[UR18][R88.64] ;  /* 0x0000001258428981 */ /* 0x000f22000c1e1100 */
[----:B------:R-:W-:Y:S01]  /*e610*/  ISETP.GE.U32.AND P3, PT, R37, 0x7fffff7c, PT ;  /* 0x7fffff7c2500780c */ /* 0x000fe20003f66070 */
[----:B------:R-:W-:-:S05]  /*e620*/  VIADD R37, R34, 0xfffffff3 ;  /* 0xfffffff322257836 */ /* 0x000fca0000000000 */
[----:B------:R-:W-:Y:S02]  /*e630*/  ISETP.GE.U32.AND P1, PT, R37, 0x7fffff74, PT ;  /* 0x7fffff742500780c */ /* 0x000fe40003f26070 */
[----:B------:R-:W-:Y:S02]  /*e640*/  PRMT R68, RZ, 0x7610, R68 ;  /* 0x00007610ff447816 */ /* 0x000fe40000000044 */
[----:B------:R-:W-:-:S03]  /*e650*/  PRMT R69, RZ, 0x7610, R69 ;  /* 0x00007610ff457816 */ /* 0x000fc60000000045 */
[----:B--2---:R-:W-:-:S04]  /*e660*/  @!P3 LOP3.LUT R75, R75, R74, RZ, 0x3c, !PT ;  /* 0x0000004a4b4bb212 */ /* 0x004fc800078e3cff */
[----:B------:R-:W-:-:S04]  /*e670*/  @!P3 LOP3.LUT R74, R75, R74, RZ, 0x3c, !PT ;  /* 0x0000004a4b4ab212 */ /* 0x000fc800078e3cff */
[----:B------:R-:W-:-:S05]  /*e680*/  @!P3 LOP3.LUT R75, R75, R74, RZ, 0x3c, !PT ;  /* 0x0000004a4b4bb212 */ /* 0x000fca00078e3cff */
[----:B------:R-:W2:Y:S04]  /*e690*/  @!P3 LDG.E.U8 R69, desc[UR18][R74.64] ;  /* 0x000000124a45b981 */ /* 0x000ea8000c1e1100 */
[----:B---3--:R0:W-:Y:S01]  /*e6a0*/  STL [R1+0x47c], R73 ;  /* 0x00047c4901007387 */ /* 0x0081e20000100800 */
[----:B------:R-:W-:-:S03]  /*e6b0*/  @!P1 LOP3.LUT R83, R83, R82, RZ, 0x3c, !PT ;  /* 0x0000005253539212 */ /* 0x000fc600078e3cff */
[----:B------:R-:W3:Y:S01]  /*e6c0*/  LDL R80, [R1+0xacc] ;  /* 0x000acc0001507983 */ /* 0x000ee20000100800 */
[----:B------:R-:W-:-:S03]  /*e6d0*/  @!P1 LOP3.LUT R82, R83, R82, RZ, 0x3c, !PT ;  /* 0x0000005253529212 */ /* 0x000fc600078e3cff */
[----:B------:R-:W3:Y:S01]  /*e6e0*/  LDL R81, [R1+0xad0] ;  /* 0x000ad00001517983 */ /* 0x000ee20000100800 */
[----:B------:R-:W-:-:S03]  /*e6f0*/  @!P1 LOP3.LUT R83, R83, R82, RZ, 0x3c, !PT ;  /* 0x0000005253539212 */ /* 0x000fc600078e3cff */
[----:B0-----:R-:W2:Y:S04]  /*e700*/  LDL R73, [R1+0xa90] ;  /* 0x000a900001497983 */ /* 0x001ea80000100800 */
[----:B------:R-:W2:Y:S04]  /*e710*/  LDL.LU.64 R88, [R1+0x1700] ;  /* 0x0017000001587983 */ /* 0x000ea80000300a00 */
[----:B------:R-:W2:Y:S04]  /*e720*/  @!P1 LDG.E.U8 R68, desc[UR18][R82.64] ;  /* 0x0000001252449981 */ /* 0x000ea8000c1e1100 */
[----:B----4-:R0:W-:Y:S04]  /*e730*/  STL [R1+0x460], R66 ;  /* 0x0004604201007387 */ /* 0x0101e80000100800 */
[----:B0-----:R-:W4:Y:S04]  /*e740*/  LDL R66, [R1+0xb0c] ;  /* 0x000b0c0001427983 */ /* 0x001f280000100800 */
[----:B------:R0:W-:Y:S01]  /*e750*/  STL [R1+0x478], R67 ;  /* 0x0004784301007387 */ /* 0x0001e20000100800 */
[----:B------:R-:W-:Y:S01]  /*e760*/  VIADD R37, R34, 0xffffffeb ;  /* 0xffffffeb22257836 */ /* 0x000fe20000000000 */
[----:B------:R-:W-:-:S02]  /*e770*/  PRMT R70, RZ, 0x7610, R70 ;  /* 0x00007610ff467816 */ /* 0x000fc40000000046 */
[----:B------:R-:W4:Y:S01]  /*e780*/  LDL R74, [R1+0xb4c] ;  /* 0x000b4c00014a7983 */ /* 0x000f220000100800 */
[----:B------:R-:W-:-:S03]  /*e790*/  PRMT R71, RZ, 0x7610, R71 ;  /* 0x00007610ff477816 */ /* 0x000fc60000000047 */
[----:B------:R-:W4:Y:S04]  /*e7a0*/  LDL R75, [R1+0xb50] ;  /* 0x000b5000014b7983 */ /* 0x000f280000100800 */
[----:B0-----:R-:W4:Y:S01]  /*e7b0*/  LDL R67, [R1+0xb10] ;  /* 0x000b100001437983 */ /* 0x001f220000100800 */
[----:B------:R-:W-:Y:S01]  /*e7c0*/  ISETP.GE.U32.AND P4, PT, R37, 0x7fffff6c, PT ;  /* 0x7fffff6c2500780c */ /* 0x000fe20003f86070 */
[C---:B------:R-:W-:Y:S02]  /*e7d0*/  VIADD R37, R34.reuse, 0xffffffe3 ;  /* 0xffffffe322257836 */ /* 0x040fe40000000000 */
[----:B------:R-:W4:Y:S03]  /*e7e0*/  LDL.LU.64 R82, [R1+0x16f8] ;  /* 0x0016f80001527983 */ /* 0x000f260000300a00 */
[----:B------:R-:W-:Y:S01]  /*e7f0*/  ISETP.GE.U32.AND P6, PT, R37, 0x7fffff64, PT ;  /* 0x7fffff642500780c */ /* 0x000fe20003fc6070 */
[----:B------:R-:W-:-:S05]  /*e800*/  VIADD R37, R34, 0xffffffdb ;  /* 0xffffffdb22257836 */ /* 0x000fca0000000000 */
[----:B------:R-:W-:Y:S02]  /*e810*/  ISETP.GE.U32.AND P5, PT, R37, 0x7fffff5c, PT ;  /* 0x7fffff5c2500780c */ /* 0x000fe40003fa6070 */
[----:B------:R-:W-:-:S05]  /*e820*/  PRMT R72, RZ, 0x7610, R72 ;  /* 0x00007610ff487816 */ /* 0x000fca0000000048 */
[----:B---3--:R-:W-:-:S04]  /*e830*/  @!P6 LOP3.LUT R81, R81, R80, RZ, 0x3c, !PT ;  /* 0x000000505151e212 */ /* 0x008fc800078e3cff */
[----:B------:R-:W-:Y:S01]  /*e840*/  @!P6 LOP3.LUT R80, R81, R80, RZ, 0x3c, !PT ;  /* 0x000000505150e212 */ /* 0x000fe200078e3cff */
[----:B--2---:R-:W-:-:S03]  /*e850*/  @!P4 IMAD.MOV.U32 R78, RZ, RZ, R73 ;  /* 0x000000ffff4ec224 */ /* 0x004fc600078e0049 */
[----:B------:R-:W-:Y:S02]  /*e860*/  @!P6 LOP3.LUT R81, R81, R80, RZ, 0x3c, !PT ;  /* 0x000000505151e212 */ /* 0x000fe400078e3cff */
[----:B------:R-:W2:Y:S04]  /*e870*/  @!P4 LDG.E.U8 R71, desc[UR18][R78.64] ;  /* 0x000000124e47c981 */ /* 0x000ea8000c1e1100 */
[----:B------:R0:W-:Y:S04]  /*e880*/  STL [R1+0x45c], R68 ;  /* 0x00045c4401007387 */ /* 0x0001e80000100800 */
[----:B------:R-:W3:Y:S04]  /*e890*/  @!P6 LDG.E.U8 R70, desc[UR18][R80.64] ;  /* 0x000000125046e981 */ /* 0x000ee8000c1e1100 */
[----:B0-----:R-:W2:Y:S04]  /*e8a0*/  LDL R68, [R1+0xb8c] ;  /* 0x000b8c0001447983 */ /* 0x001ea80000100800 */
[----:B------:R0:W-:Y:S01]  /*e8b0*/  STL [R1+0x474], R69 ;  /* 0x0004744501007387 */ /* 0x0001e20000100800 */
[----:B------:R-:W-:-:S03]  /*e8c0*/  VIADD R37, R34, 0xffffffd3 ;  /* 0xffffffd322257836 */ /* 0x000fc60000000000 */
[----:B------:R-:W2:Y:S04]  /*e8d0*/  LDL R78, [R1+0xbcc] ;  /* 0x000bcc00014e7983 */ /* 0x000ea80000100800 */
[----:B------:R-:W2:Y:S04]  /*e8e0*/  LDL R79, [R1+0xbd0] ;  /* 0x000bd000014f7983 */ /* 0x000ea80000100800 */
[----:B0-----:R-:W2:Y:S01]  /*e8f0*/  LDL R69, [R1+0xb90] ;  /* 0x000b900001457983 */ /* 0x001ea20000100800 */
[----:B----4-:R-:W-:-:S03]  /*e900*/  @!P5 LOP3.LUT R67, R67, R66, RZ, 0x3c, !PT ;  /* 0x000000424343d212 */ /* 0x010fc600078e3cff */
[----:B------:R-:W4:Y:S01]  /*e910*/  LDL.LU.64 R80, [R1+0x16f0] ;  /* 0x0016f00001507983 */ /* 0x000f220000300a00 */
[----:B------:R-:W-:-:S04]  /*e920*/  @!P5 LOP3.LUT R66, R67, R66, RZ, 0x3c, !PT ;  /* 0x000000424342d212 */ /* 0x000fc800078e3cff */
[----:B------:R-:W-:-:S05]  /*e930*/  @!P5 LOP3.LUT R67, R67, R66, RZ, 0x3c, !PT ;  /* 0x000000424343d212 */ /* 0x000fca00078e3cff */
[----:B------:R-:W4:Y:S01]  /*e940*/  @!P5 LDG.E.U8 R72, desc[UR18][R66.64] ;  /* 0x000000124248d981 */ /* 0x000f22000c1e1100 */
[----:B------:R-:W-:Y:S01]  /*e950*/  ISETP.GE.U32.AND P0, PT, R37, 0x7fffff54, PT ;  /* 0x7fffff542500780c */ /* 0x000fe20003f06070 */
[----:B------:R-:W-:-:S05]  /*e960*/  VIADD R37, R34, 0xffffffcb ;  /* 0xffffffcb22257836 */ /* 0x000fca0000000000 */
[----:B------:R-:W-:-:S07]  /*e970*/  ISETP.GE.U32.AND P3, PT, R37, 0x7fffff4c, PT ;  /* 0x7fffff4c2500780c */ /* 0x000fce0003f66070 */
[----:B------:R-:W-:-:S04]  /*e980*/  @!P0 LOP3.LUT R75, R75, R74, RZ, 0x3c, !PT ;  /* 0x0000004a4b4b8212 */ /* 0x000fc800078e3cff */
[C---:B------:R-:W-:Y:S02]  /*e990*/  @!P0 LOP3.LUT R74, R75.reuse, R74, RZ, 0x3c, !PT ;  /* 0x0000004a4b4a8212 */ /* 0x040fe400078e3cff */
[----:B------:R-:W-:Y:S02]  /*e9a0*/  PRMT R63, RZ, 0x7610, R63 ;  /* 0x00007610ff3f7816 */ /* 0x000fe4000000003f */
[----:B------:R-:W-:Y:S02]  /*e9b0*/  @!P0 LOP3.LUT R75, R75, R74, RZ, 0x3c, !PT ;  /* 0x0000004a4b4b8212 */ /* 0x000fe400078e3cff */
[----:B------:R-:W-:-:S03]  /*e9c0*/  PRMT R62, RZ, 0x7610, R62 ;  /* 0x00007610ff3e7816 */ /* 0x000fc6000000003e */
[----:B------:R-:W4:Y:S04]  /*e9d0*/  @!P0 LDG.E.U8 R63, desc[UR18][R74.64] ;  /* 0x000000124a3f8981 */ /* 0x000f28000c1e1100 */
[----:B---3--:R0:W-:Y:S04]  /*e9e0*/  STL [R1+0x454], R70 ;  /* 0x0004544601007387 */ /* 0x0081e80000100800 */
[----:B0-----:R-:W3:Y:S04]  /*e9f0*/  LDL R70, [R1+0xc0c] ;  /* 0x000c0c0001467983 */ /* 0x001ee80000100800 */
[----:B--2---:R0:W-:Y:S01]  /*ea00*/  STL [R1+0x458], R71 ;  /* 0x0004584701007387 */ /* 0x0041e20000100800 */
[----:B------:R-:W-:-:S03]  /*ea10*/  @!P3 LOP3.LUT R69, R69, R68, RZ, 0x3c, !PT ;  /* 0x000000444545b212 */ /* 0x000fc600078e3cff */
[----:B0-----:R-:W3:Y:S01]  /*ea20*/  LDL R71, [R1+0xc10] ;  /* 0x000c100001477983 */ /* 0x001ee20000100800 */
[----:B------:R-:W-:-:S03]  /*ea30*/  @!P3 LOP3.LUT R68, R69, R68, RZ, 0x3c, !PT ;  /* 0x000000444544b212 */ /* 0x000fc600078e3cff */
[----:B------:R-:W2:Y:S01]  /*ea40*/  LDL.LU.64 R66, [R1+0x16e8] ;  /* 0x0016e80001427983 */ /* 0x000ea20000300a00 */
[----:B------:R-:W-:-:S05]  /*ea50*/  @!P3 LOP3.LUT R69, R69, R68, RZ, 0x3c, !PT ;  /* 0x000000444545b212 */ /* 0x000fca00078e3cff */
[----:B------:R-:W2:Y:S04]  /*ea60*/  @!P3 LDG.E.U8 R62, desc[UR18][R68.64] ;  /* 0x00000012443eb981 */ /* 0x000ea8000c1e1100 */
[----:B----4-:R0:W-:Y:S04]  /*ea70*/  STL [R1+0x450], R72 ;  /* 0x0004504801007387 */ /* 0x0101e80000100800 */
[----:B------:R-:W4:Y:S04]  /*ea80*/  LDL R74, [R1+0xc8c] ;  /* 0x000c8c00014a7983 */ /* 0x000f280000100800 */
[----:B------:R-:W4:Y:S04]  /*ea90*/  LDL R75, [R1+0xc90] ;  /* 0x000c9000014b7983 */ /* 0x000f280000100800 */
[----:B0-----:R-:W4:Y:S04]  /*eaa0*/  LDL R72, [R1+0xc4c] ;  /* 0x000c4c0001487983 */ /* 0x001f280000100800 */
[----:B------:R-:W4:Y:S01]  /*eab0*/  LDL R73, [R1+0xc50] ;  /* 0x000c500001497983 */ /* 0x000f220000100800 */
[----:B------:R-:W-:Y:S01]  /*eac0*/  VIADD R37, R34, 0xffffffc3 ;  /* 0xffffffc322257836 */ /* 0x000fe20000000000 */
[----:B------:R-:W-:-:S02]  /*ead0*/  PRMT R65, RZ, 0x7610, R65 ;  /* 0x00007610ff417816 */ /* 0x000fc40000000041 */
[----:B------:R-:W4:Y:S02]  /*eae0*/  LDL.LU.64 R68, [R1+0x16e0] ;  /* 0x0016e00001447983 */ /* 0x000f240000300a00 */
[----:B------:R-:W-:Y:S01]  /*eaf0*/  ISETP.GE.U32.AND P1, PT, R37, 0x7fffff44, PT ;  /* 0x7fffff442500780c */ /* 0x000fe20003f26070 */
[----:B------:R-:W-:-:S05]  /*eb00*/  VIADD R37, R34, 0xffffffbb ;  /* 0xffffffbb22257836 */ /* 0x000fca0000000000 */
[----:B------:R-:W-:Y:S01]  /*eb10*/  ISETP.GE.U32.AND P4, PT, R37, 0x7fffff3c, PT ;  /* 0x7fffff3c2500780c */ /* 0x000fe20003f86070 */
[----:B------:R-:W-:-:S05]  /*eb20*/  VIADD R37, R34, 0xffffffb3 ;  /* 0xffffffb322257836 */ /* 0x000fca0000000000 */
[----:B------:R-:W-:Y:S01]  /*eb30*/  ISETP.GE.U32.AND P6, PT, R37, 0x7fffff34, PT ;  /* 0x7fffff342500780c */ /* 0x000fe20003fc6070 */
[----:B------:R-:W-:Y:S01]  /*eb40*/  VIADD R37, R34, 0xffffffab ;  /* 0xffffffab22257836 */ /* 0x000fe20000000000 */
[----:B------:R-:W-:-:S04]  /*eb50*/  @!P1 LOP3.LUT R79, R79, R78, RZ, 0x3c, !PT ;  /* 0x0000004e4f4f9212 */ /* 0x000fc800078e3cff */
[----:B------:R-:W-:Y:S02]  /*eb60*/  ISETP.GE.U32.AND P5, PT, R37, 0x7fffff2c, PT ;  /* 0x7fffff2c2500780c */ /* 0x000fe40003fa6070 */
[C---:B------:R-:W-:Y:S02]  /*eb70*/  @!P1 LOP3.LUT R78, R79.reuse, R78, RZ, 0x3c, !PT ;  /* 0x0000004e4f4e9212 */ /* 0x040fe400078e3cff */
[----:B------:R-:W-:Y:S02]  /*eb80*/  PRMT R64, RZ, 0x7610, R64 ;  /* 0x00007610ff407816 */ /* 0x000fe40000000040 */
[----:B------:R-:W-:Y:S02]  /*eb90*/  @!P1 LOP3.LUT R79, R79, R78, RZ, 0x3c, !PT ;  /* 0x0000004e4f4f9212 */ /* 0x000fe400078e3cff */
[----:B------:R-:W-:-:S03]  /*eba0*/  PRMT R76, RZ, 0x7610, R76 ;  /* 0x00007610ff4c7816 */ /* 0x000fc6000000004c */
[----:B------:R-:W4:Y:S01]  /*ebb0*/  @!P1 LDG.E.U8 R65, desc[UR18][R78.64] ;  /* 0x000000124e419981 */ /* 0x000f22000c1e1100 */
[----:B------:R-:W-:Y:S02]  /*ebc0*/  PRMT R77, RZ, 0x7610, R77 ;  /* 0x00007610ff4d7816 */ /* 0x000fe4000000004d */
[----:B---3--:R-:W-:-:S04]  /*ebd0*/  @!P4 LOP3.LUT R71, R71, R70, RZ, 0x3c, !PT ;  /* 0x000000464747c212 */ /* 0x008fc800078e3cff */
[----:B------:R-:W-:-:S04]  /*ebe0*/  @!P4 LOP3.LUT R70, R71, R70, RZ, 0x3c, !PT ;  /* 0x000000464746c212 */ /* 0x000fc800078e3cff */
[----:B------:R-:W-:Y:S01]  /*ebf0*/  @!P4 LOP3.LUT R71, R71, R70, RZ, 0x3c, !PT ;  /* 0x000000464747c212 */ /* 0x000fe200078e3cff */
[----:B--2---:R0:W-:Y:S04]  /*ec00*/  STL [R1+0x448], R62 ;  /* 0x0004483e01007387 */ /* 0x0041e80000100800 */
[----:B------:R-:W2:Y:S04]  /*ec10*/  @!P4 LDG.E.U8 R64, desc[UR18][R70.64] ;  /* 0x000000124640c981 */ /* 0x000ea8000c1e1100 */
[----:B0-----:R-:W3:Y:S04]  /*ec20*/  LDL R62, [R1+0xccc] ;  /* 0x000ccc00013e7983 */ /* 0x001ee80000100800 */
[----:B------:R0:W-:Y:S04]  /*ec30*/  STL [R1+0x44c], R63 ;  /* 0x00044c3f01007387 */ /* 0x0001e80000100800 */
[----:B------:R-:W3:Y:S04]  /*ec40*/  LDL R78, [R1+0xd0c] ;  /* 0x000d0c00014e7983 */ /* 0x000ee80000100800 */
[----:B------:R-:W3:Y:S04]  /*ec50*/  LDL R79, [R1+0xd10] ;  /* 0x000d1000014f7983 */ /* 0x000ee80000100800 */
[----:B0-----:R-:W3:Y:S01]  /*ec60*/  LDL R63, [R1+0xcd0] ;  /* 0x000cd000013f7983 */ /* 0x001ee20000100800 */
[----:B----4-:R-:W-:Y:S01]  /*ec70*/  @!P6 LOP3.LUT R73, R73, R72, RZ, 0x3c, !PT ;  /* 0x000000484949e212 */ /* 0x010fe200078e3cff */
[----:B------:R-:W-:Y:S01]  /*ec80*/  VIADD R37, R34, 0xffffffa3 ;  /* 0xffffffa322257836 */ /* 0x000fe20000000000 */
[----:B------:R-:W-:Y:S01]  /*ec90*/  @!P5 LOP3.LUT R75, R75, R74, RZ, 0x3c, !PT ;  /* 0x0000004a4b4bd212 */ /* 0x000fe200078e3cff */
[----:B------:R-:W4:Y:S01]  /*eca0*/  LDL.LU.64 R70, [R1+0x16d8] ;  /* 0x0016d80001467983 */ /* 0x000f220000300a00 */
        /* <DEDUP_REMOVED lines=10> */
[----:B------:R-:W-:Y:S01]  /*ed50*/  PRMT R61, RZ, 0x7610, R61 ;  /* 0x00007610ff3d7816 */ /* 0x000fe2000000003d */
[----:B--2---:R0:W-:Y:S04]  /*ed60*/  STL [R1+0x440], R64 ;  /* 0x0004404001007387 */ /* 0x0041e80000100800 */
[----:B0-----:R-:W2:Y:S04]  /*ed70*/  LDL R64, [R1+0xd44] ;  /* 0x000d440001407983 */ /* 0x001ea80000100800 */
[----:B------:R0:W-:Y:S01]  /*ed80*/  STL [R1+0x444], R65 ;  /* 0x0004444101007387 */ /* 0x0001e20000100800 */
[----:B---3--:R-:W-:-:S02]  /*ed90*/  @!P3 LOP3.LUT R79, R79, R78, RZ, 0x3c, !PT ;  /* 0x0000004e4f4fb212 */ /* 0x008fc400078e3cff */
[----:B------:R-:W-:Y:S02]  /*eda0*/  @!P0 LOP3.LUT R63, R63, R62, RZ, 0x3c, !PT ;  /* 0x0000003e3f3f8212 */ /* 0x000fe400078e3cff */
[----:B------:R-:W-:Y:S01]  /*edb0*/  @!P3 LOP3.LUT R78, R79, R78, RZ, 0x3c, !PT ;  /* 0x0000004e4f4eb212 */ /* 0x000fe200078e3cff */
[----:B0-----:R-:W3:Y:S01]  /*edc0*/  LDL R65, [R1+0xd48] ;  /* 0x000d480001417983 */ /* 0x001ee20000100800 */
[----:B------:R-:W-:-:S03]  /*edd0*/  @!P0 LOP3.LUT R62, R63, R62, RZ, 0x3c, !PT ;  /* 0x0000003e3f3e8212 */ /* 0x000fc600078e3cff */
[----:B------:R-:W2:Y:S01]  /*ede0*/  LDL.LU.64 R72, [R1+0x16d0] ;  /* 0x0016d00001487983 */ /* 0x000ea20000300a00 */
[----:B------:R-:W-:-:S03]  /*edf0*/  @!P3 LOP3.LUT R79, R79, R78, RZ, 0x3c, !PT ;  /* 0x0000004e4f4fb212 */ /* 0x000fc600078e3cff */
[----:B------:R-:W2:Y:S01]  /*ee00*/  LDL.LU.64 R74, [R1+0x16c8] ;  /* 0x0016c800014a7983 */ /* 0x000ea20000300a00 */
[----:B------:R-:W-:-:S03]  /*ee10*/  @!P0 LOP3.LUT R63, R63, R62, RZ, 0x3c, !PT ;  /* 0x0000003e3f3f8212 */ /* 0x000fc600078e3cff */
[----:B------:R-:W2:Y:S04]  /*ee20*/  @!P3 LDG.E.U8 R60, desc[UR18][R78.64] ;  /* 0x000000124e3cb981 */ /* 0x000ea8000c1e1100 */
[----:B------:R-:W3:Y:S04]  /*ee30*/  @!P0 LDG.E.U8 R61, desc[UR18][R62.64] ;  /* 0x000000123e3d8981 */ /* 0x000ee8000c1e1100 */
[----:B----4-:R0:W-:Y:S04]  /*ee40*/  STL [R1+0x420], R76 ;  /* 0x0004204c01007387 */ /* 0x0101e80000100800 */
[----:B0-----:R-:W4:Y:S04]  /*ee50*/  LDL R76, [R1+0xd7c] ;  /* 0x000d7c00014c7983 */ /* 0x001f280000100800 */
[----:B------:R0:W-:Y:S01]  /*ee60*/  STL [R1+0x43c], R77 ;  /* 0x00043c4d01007387 */ /* 0x0001e20000100800 */
[----:B------:R-:W-:-:S03]  /*ee70*/  VIADD R37, R34, 0xffffff93 ;  /* 0xffffff9322257836 */ /* 0x000fc60000000000 */
[----:B------:R-:W4:Y:S01]  /*ee80*/  LDL R62, [R1+0xdb4] ;  /* 0x000db400013e7983 */ /* 0x000f220000100800 */
[----:B------:R-:W-:-:S03]  /*ee90*/  PRMT R59, RZ, 0x7610, R59 ;  /* 0x00007610ff3b7816 */ /* 0x000fc6000000003b */
[----:B------:R-:W4:Y:S04]  /*eea0*/  LDL R63, [R1+0xdb8] ;  /* 0x000db800013f7983 */ /* 0x000f280000100800 */
[----:B0-----:R-:W4:Y:S01]  /*eeb0*/  LDL R77, [R1+0xd80] ;  /* 0x000d8000014d7983 */ /* 0x001f220000100800 */
[----:B------:R-:W-:Y:S01]  /*eec0*/  ISETP.GE.U32.AND P1, PT, R37, 0x7fffff14, PT ;  /* 0x7fffff142500780c */ /* 0x000fe20003f26070 */
[----:B------:R-:W-:Y:S02]  /*eed0*/  VIADD R37, R34, 0xffffff8b ;  /* 0xffffff8b22257836 */ /* 0x000fe40000000000 */
[----:B------:R-:W4:Y:S03]  /*eee0*/  LDL R78, [R1+0x1f4] ;  /* 0x0001f400014e7983 */ /* 0x000f260000100800 */
[----:B------:R-:W-:Y:S01]  /*eef0*/  ISETP.GE.U32.AND P4, PT, R37, 0x7fffff0c, PT ;  /* 0x7fffff0c2500780c */ /* 0x000fe20003f86070 */
[----:B------:R-:W4:Y:S01]  /*ef00*/  LDL R79, [R1+0x1f8] ;  /* 0x0001f800014f7983 */ /* 0x000f220000100800 */
[----:B------:R-:W-:-:S03]  /*ef10*/  PRMT R46, RZ, 0x7610, R46 ;  /* 0x00007610ff2e7816 */ /* 0x000fc6000000002e */
[----:B--2---:R0:W-:Y:S04]  /*ef20*/  STL [R1+0x418], R60 ;  /* 0x0004183c01007387 */ /* 0x0041e80000100800 */
[----:B---3--:R1:W-:Y:S01]  /*ef30*/  STL [R1+0x41c], R61 ;  /* 0x00041c3d01007387 */ /* 0x0083e20000100800 */
[----:B0-----:R-:W-:Y:S02]  /*ef40*/  @!P1 IMAD.MOV.U32 R60, RZ, RZ, R65 ;  /* 0x000000ffff3c9224 */ /* 0x001fe400078e0041 */
[----:B------:R-:W-:Y:S01]  /*ef50*/  VIADD R37, R34, 0xffffff83 ;  /* 0xffffff8322257836 */ /* 0x000fe20000000000 */
[----:B------:R-:W2:Y:S01]  /*ef60*/  LDL R65, [R1+0x238] ;  /* 0x0002380001417983 */ /* 0x000ea20000100800 */
[----:B-1----:R-:W-:Y:S01]  /*ef70*/  @!P1 IMAD.MOV.U32 R61, RZ, RZ, R64 ;  /* 0x000000ffff3d9224 */ /* 0x002fe200078e0040 */
[----:B----4-:R-:W-:-:S04]  /*ef80*/  @!P4 LOP3.LUT R77, R77, R76, RZ, 0x3c, !PT ;  /* 0x0000004c4d4dc212 */ /* 0x010fc800078e3cff */
[----:B------:R-:W3:Y:S01]  /*ef90*/  @!P1 LDG.E.U8 R59, desc[UR18][R60.64] ;  /* 0x000000123c3b9981 */ /* 0x000ee2000c1e1100 */
[----:B------:R-:W-:-:S03]  /*efa0*/  @!P4 LOP3.LUT R76, R77, R76, RZ, 0x3c, !PT ;  /* 0x0000004c4d4cc212 */ /* 0x000fc600078e3cff */
[----:B------:R-:W2:Y:S01]  /*efb0*/  LDL R64, [R1+0x234] ;  /* 0x0002340001407983 */ /* 0x000ea20000100800 */
[----:B------:R-:W-:-:S03]  /*efc0*/  @!P4 LOP3.LUT R77, R77, R76, RZ, 0x3c, !PT ;  /* 0x0000004c4d4dc212 */ /* 0x000fc600078e3cff */
[----:B------:R-:W4:Y:S04]  /*efd0*/  LDL R60, [R1+0xa94] ;  /* 0x000a9400013c7983 */ /* 0x000f280000100800 */
[----:B------:R-:W4:Y:S04]  /*efe0*/  LDL R61, [R1+0xa98] ;  /* 0x000a9800013d7983 */ /* 0x000f280000100800 */
[----:B------:R-:W2:Y:S01]  /*eff0*/  @!P4 LDG.E.U8 R46, desc[UR18][R76.64] ;  /* 0x000000124c2ec981 */ /* 0x000ea2000c1e1100 */
[----:B------:R-:W-:Y:S01]  /*f000*/  ISETP.GE.U32.AND P6, PT, R37, 0x7fffff04, PT ;  /* 0x7fffff042500780c */ /* 0x000fe20003fc6070 */
[----:B------:R-:W-:-:S05]  /*f010*/  VIADD R37, R34, 0xfffffffa ;  /* 0xfffffffa22257836 */ /* 0x000fca0000000000 */
[----:B------:R-:W-:Y:S01]  /*f020*/  ISETP.GE.U32.AND P5, PT, R37, 0x7fffff7b, PT ;  /* 0x7fffff7b2500780c */ /* 0x000fe20003fa6070 */
[C---:B------:R-:W-:Y:S01]  /*f030*/  VIADD R37, R34.reuse, 0xfffffff2 ;  /* 0xfffffff222257836 */ /* 0x040fe20000000000 */
[----:B------:R-:W-:Y:S01]  /*f040*/  PRMT R47, RZ, 0x7610, R47 ;  /* 0x00007610ff2f7816 */ /* 0x000fe2000000002f */
[----:B------:R-:W2:Y:S03]  /*f050*/  LDL.LU.64 R76, [R1+0x16c0] ;  /* 0x0016c000014c7983 */ /* 0x000ea60000300a00 */
[----:B------:R-:W-:Y:S01]  /*f060*/  ISETP.GE.U32.AND P0, PT, R37, 0x7fffff73, PT ;  /* 0x7fffff732500780c */ /* 0x000fe20003f06070 */
[----:B------:R-:W-:Y:S01]  /*f070*/  VIADD R37, R34, 0xffffffea ;  /* 0xffffffea22257836 */ /* 0x000fe20000000000 */
[----:B------:R-:W-:-:S04]  /*f080*/  @!P6 LOP3.LUT R63, R63, R62, RZ, 0x3c, !PT ;  /* 0x0000003e3f3fe212 */ /* 0x000fc800078e3cff */
[----:B------:R-:W-:Y:S02]  /*f090*/  ISETP.GE.U32.AND P3, PT, R37, 0x7fffff6b, PT ;  /* 0x7fffff6b2500780c */ /* 0x000fe40003f66070 */
[----:B------:R-:W-:Y:S02]  /*f0a0*/  @!P6 LOP3.LUT R62, R63, R62, RZ, 0x3c, !PT ;  /* 0x0000003e3f3ee212 */ /* 0x000fe400078e3cff */
[----:B------:R-:W-:Y:S02]  /*f0b0*/  @!P5 LOP3.LUT R79, R79, R78, RZ, 0x3c, !PT ;  /* 0x0000004e4f4fd212 */ /* 0x000fe400078e3cff */
[----:B------:R-:W-:Y:S02]  /*f0c0*/  @!P6 LOP3.LUT R63, R63, R62, RZ, 0x3c, !PT ;  /* 0x0000003e3f3fe212 */ /* 0x000fe400078e3cff */
[C---:B------:R-:W-:Y:S02]  /*f0d0*/  @!P5 LOP3.LUT R78, R79.reuse, R78, RZ, 0x3c, !PT ;  /* 0x0000004e4f4ed212 */ /* 0x040fe400078e3cff */
[----:B------:R-:W-:Y:S01]  /*f0e0*/  PRMT R45, RZ, 0x7610, R45 ;  /* 0x00007610ff2d7816 */ /* 0x000fe2000000002d */
[----:B------:R-:W2:Y:S01]  /*f0f0*/  @!P6 LDG.E.U8 R47, desc[UR18][R62.64] ;  /* 0x000000123e2fe981 */ /* 0x000ea2000c1e1100 */
[----:B------:R-:W-:-:S02]  /*f100*/  @!P5 LOP3.LUT R79, R79, R78, RZ, 0x3c, !PT ;  /* 0x0000004e4f4fd212 */ /* 0x000fc400078e3cff */
[----:B------:R-:W-:-:S03]  /*f110*/  PRMT R58, RZ, 0x7610, R58 ;  /* 0x00007610ff3a7816 */ /* 0x000fc6000000003a */
[----:B------:R-:W2:Y:S04]  /*f120*/  @!P5 LDG.E.U8 R45, desc[UR18][R78.64] ;  /* 0x000000124e2dd981 */ /* 0x000ea8000c1e1100 */
[----:B---3--:R0:W-:Y:S04]  /*f130*/  STL [R1+0x414], R59 ;  /* 0x0004143b01007387 */ /* 0x0081e80000100800 */
[----:B0-----:R-:W3:Y:S01]  /*f140*/  LDL R59, [R1+0xad4] ;  /* 0x000ad400013b7983 */ /* 0x001ee20000100800 */
[----:B----4-:R-:W-:-:S03]  /*f150*/  @!P3 LOP3.LUT R61, R61, R60, RZ, 0x3c, !PT ;  /* 0x0000003c3d3db212 */ /* 0x010fc600078e3cff */
[----:B--2---:R0:W-:Y:S01]  /*f160*/  STL [R1+0x410], R46 ;  /* 0x0004102e01007387 */ /* 0x0041e20000100800 */
[----:B------:R-:W-:-:S03]  /*f170*/  @!P3 LOP3.LUT R60, R61, R60, RZ, 0x3c, !PT ;  /* 0x0000003c3d3cb212 */ /* 0x000fc600078e3cff */
[----:B------:R-:W2:Y:S04]  /*f180*/  LDL R62, [R1+0xb14] ;  /* 0x000b1400013e7983 */ /* 0x000ea80000100800 */
[----:B------:R-:W2:Y:S01]  /*f190*/  LDL R63, [R1+0xb18] ;  /* 0x000b1800013f7983 */ /* 0x000ea20000100800 */
[----:B------:R-:W-:-:S03]  /*f1a0*/  @!P3 LOP3.LUT R61, R61, R60, RZ, 0x3c, !PT ;  /* 0x0000003c3d3db212 */ /* 0x000fc600078e3cff */
[----:B0-----:R-:W4:Y:S04]  /*f1b0*/  LDL R46, [R1+0xad8] ;  /* 0x000ad800012e7983 */ /* 0x001f280000100800 */
[----:B------:R-:W3:Y:S01]  /*f1c0*/  @!P3 LDG.E.U8 R58, desc[UR18][R60.64] ;  /* 0x000000123c3ab981 */ /* 0x000ee2000c1e1100 */
[C---:B------:R-:W-:Y:S01]  /*f1d0*/  VIADD R37, R34.reuse, 0xffffffe2 ;  /* 0xffffffe222257836 */ /* 0x040fe20000000000 */
[----:B------:R-:W-:Y:S02]  /*f1e0*/  @!P0 LOP3.LUT R65, R65, R64, RZ, 0x3c, !PT ;  /* 0x0000004041418212 */ /* 0x000fe400078e3cff */
[----:B------:R-:W-:Y:S01]  /*f1f0*/  PRMT R85, RZ, 0x7610, R85 ;  /* 0x00007610ff557816 */ /* 0x000fe20000000055 */
[----:B------:R-:W4:Y:S01]  /*f200*/  LDL.LU.64 R78, [R1+0x16b8] ;  /* 0x0016b800014e7983 */ /* 0x000f220000300a00 */
[----:B------:R-:W-:Y:S01]  /*f210*/  ISETP.GE.U32.AND P1, PT, R37, 0x7fffff63, PT ;  /* 0x7fffff632500780c */ /* 0x000fe20003f26070 */
[----:B------:R-:W-:-:S05]  /*f220*/  VIADD R37, R34, 0xffffffda ;  /* 0xffffffda22257836 */ /* 0x000fca0000000000 */
[----:B------:R-:W-:Y:S02]  /*f230*/  ISETP.GE.U32.AND P4, PT, R37, 0x7fffff5b, PT ;  /* 0x7fffff5b2500780c */ /* 0x000fe40003f86070 */
[C---:B------:R-:W-:Y:S01]  /*f240*/  @!P0 LOP3.LUT R64, R65.reuse, R64, RZ, 0x3c, !PT ;  /* 0x0000004041408212 */ /* 0x040fe200078e3cff */
[----:B------:R0:W-:Y:S03]  /*f250*/  STL [R1+0x40c], R47 ;  /* 0x00040c2f01007387 */ /* 0x0001e60000100800 */
[----:B------:R-:W-:Y:S02]  /*f260*/  @!P0 LOP3.LUT R65, R65, R64, RZ, 0x3c, !PT ;  /* 0x0000004041418212 */ /* 0x000fe400078e3cff */
[----:B------:R-:W-:-:S03]  /*f270*/  PRMT R42, RZ, 0x7610, R42 ;  /* 0x00007610ff2a7816 */ /* 0x000fc6000000002a */
[----:B------:R-:W4:Y:S04]  /*f280*/  @!P0 LDG.E.U8 R85, desc[UR18][R64.64] ;  /* 0x0000001240558981 */ /* 0x000f28000c1e1100 */
[----:B0-----:R-:W4:Y:S04]  /*f290*/  LDL R47, [R1+0xb54] ;  /* 0x000b5400012f7983 */ /* 0x001f280000100800 */
[----:B------:R0:W-:Y:S01]  /*f2a0*/  STL [R1+0x408], R45 ;  /* 0x0004082d01007387 */ /* 0x0001e20000100800 */
[----:B------:R-:W-:-:S03]  /*f2b0*/  PRMT R43, RZ, 0x7610, R43 ;  /* 0x00007610ff2b7816 */ /* 0x000fc6000000002b */
[----:B0-----:R-:W4:Y:S04]  /*f2c0*/  LDL R45, [R1+0xb58] ;  /* 0x000b5800012d7983 */ /* 0x001f280000100800 */
[----:B------:R-:W4:Y:S04]  /*f2d0*/  LDL.LU.64 R64, [R1+0x16b0] ;  /* 0x0016b00001407983 */ /* 0x000f280000300a00 */
[----:B------:R-:W4:Y:S04]  /*f2e0*/  LDL R60, [R1+0xb94] ;  /* 0x000b9400013c7983 */ /* 0x000f280000100800 */
[----:B------:R-:W4:Y:S01]  /*f2f0*/  LDL R61, [R1+0xb98] ;  /* 0x000b9800013d7983 */ /* 0x000f220000100800 */
[----:B--2---:R-:W-:-:S04]  /*f300*/  @!P4 LOP3.LUT R63, R63, R62, RZ, 0x3c, !PT ;  /* 0x0000003e3f3fc212 */ /* 0x004fc800078e3cff */
[----:B------:R-:W-:-:S04]  /*f310*/  @!P4 LOP3.LUT R62, R63, R62, RZ, 0x3c, !PT ;  /* 0x0000003e3f3ec212 */ /* 0x000fc800078e3cff */
[----:B------:R-:W-:Y:S01]  /*f320*/  @!P4 LOP3.LUT R63, R63, R62, RZ, 0x3c, !PT ;  /* 0x0000003e3f3fc212 */ /* 0x000fe200078e3cff */
[----:B---3--:R4:W-:Y:S04]  /*f330*/  STL [R1+0x400], R58 ;  /* 0x0004003a01007387 */ /* 0x0089e80000100800 */
[----:B------:R-:W2:Y:S01]  /*f340*/  @!P4 LDG.E.U8 R42, desc[UR18][R62.64] ;  /* 0x000000123e2ac981 */ /* 0x000ea2000c1e1100 */
[----:B----4-:R-:W-:-:S05]  /*f350*/  @!P1 IMAD.MOV.U32 R58, RZ, RZ, R46 ;  /* 0x000000ffff3a9224 */ /* 0x010fca00078e002e */
[----:B------:R-:W3:Y:S01]  /*f360*/  @!P1 LDG.E.U8 R43, desc[UR18][R58.64] ;  /* 0x000000123a2b9981 */ /* 0x000ee2000c1e1100 */
[----:B------:R-:W-:-:S03]  /*f370*/  VIADD R37, R34, 0xffffffd2 ;  /* 0xffffffd222257836 */ /* 0x000fc60000000000 */
[----:B------:R-:W4:Y:S04]  /*f380*/  LDL R58, [R1+0xbd4] ;  /* 0x000bd400013a7983 */ /* 0x000f280000100800 */
[----:B------:R-:W4:Y:S04]  /*f390*/  LDL R59, [R1+0xbd8] ;  /* 0x000bd800013b7983 */ /* 0x000f280000100800 */
[----:B------:R-:W4:Y:S01]  /*f3a0*/  LDL.LU.64 R62, [R1+0x16a8] ;  /* 0x0016a800013e7983 */ /* 0x000f220000300a00 */
[----:B------:R-:W-:Y:S02]  /*f3b0*/  ISETP.GE.U32.AND P6, PT, R37, 0x7fffff53, PT ;  /* 0x7fffff532500780c */ /* 0x000fe40003fc6070 */
[----:B------:R-:W-:-:S11]  /*f3c0*/  PRMT R44, RZ, 0x7610, R44 ;  /* 0x00007610ff2c7816 */ /* 0x000fd6000000002c */
[----:B------:R-:W-:-:S05]  /*f3d0*/  @!P6 IMAD.MOV.U32 R46, RZ, RZ, R45 ;  /* 0x000000ffff2ee224 */ /* 0x000fca00078e002d */
[----:B------:R-:W4:Y:S04]  /*f3e0*/  @!P6 LDG.E.U8 R44, desc[UR18][R46.64] ;  /* 0x000000122e2ce981 */ /* 0x000f28000c1e1100 */
[----:B--2---:R0:W-:Y:S04]  /*f3f0*/  STL [R1+0x3e0], R42 ;  /* 0x0003e02a01007387 */ /* 0x0041e80000100800 */
[----:B0-----:R-:W2:Y:S04]  /*f400*/  LDL R42, [R1+0xc14] ;  /* 0x000c1400012a7983 */ /* 0x001ea80000100800 */
[----:B---3--:R0:W-:Y:S04]  /*f410*/  STL [R1+0x3fc], R43 ;  /* 0x0003fc2b01007387 */ /* 0x0081e80000100800 */
[----:B0-----:R-:W2:Y:S01]  /*f420*/  LDL R43, [R1+0xc18] ;  /* 0x000c1800012b7983 */ /* 0x001ea20000100800 */
        /* <DEDUP_REMOVED lines=8> */
[----:B----4-:R-:W-:Y:S02]  /*f4b0*/  @!P0 LOP3.LUT R59, R59, R58, RZ, 0x3c, !PT ;  /* 0x0000003a3b3b8212 */ /* 0x010fe400078e3cff */
[----:B------:R-:W-:Y:S02]  /*f4c0*/  PRMT R51, RZ, 0x7610, R51 ;  /* 0x00007610ff337816 */ /* 0x000fe40000000033 */
[----:B------:R-:W-:Y:S02]  /*f4d0*/  @!P5 LOP3.LUT R61, R61, R60, RZ, 0x3c, !PT ;  /* 0x0000003c3d3dd212 */ /* 0x000fe400078e3cff */
[C---:B------:R-:W-:Y:S02]  /*f4e0*/  @!P0 LOP3.LUT R58, R59.reuse, R58, RZ, 0x3c, !PT ;  /* 0x0000003a3b3a8212 */ /* 0x040fe400078e3cff */
[----:B------:R-:W-:Y:S01]  /*f4f0*/  PRMT R55, RZ, 0x7610, R55 ;  /* 0x00007610ff377816 */ /* 0x000fe20000000037 */
[----:B------:R-:W3:Y:S01]  /*f500*/  @!P5 LDG.E.U8 R51, desc[UR18][R60.64] ;  /* 0x000000123c33d981 */ /* 0x000ee2000c1e1100 */
[----:B------:R-:W-:-:S02]  /*f510*/  @!P0 LOP3.LUT R59, R59, R58, RZ, 0x3c, !PT ;  /* 0x0000003a3b3b8212 */ /* 0x000fc400078e3cff */
[----:B------:R-:W-:-:S03]  /*f520*/  PRMT R53, RZ, 0x7610, R53 ;  /* 0x00007610ff357816 */ /* 0x000fc60000000035 */
[----:B------:R-:W4:Y:S04]  /*f530*/  @!P0 LDG.E.U8 R55, desc[UR18][R58.64] ;  /* 0x000000123a378981 */ /* 0x000f28000c1e1100 */
[----:B------:R-:W-:Y:S04]  /*f540*/  STL [R1+0x404], R85 ;  /* 0x0004045501007387 */ /* 0x000fe80000100800 */
[----:B------:R0:W-:Y:S04]  /*f550*/  STL [R1+0x3dc], R44 ;  /* 0x0003dc2c01007387 */ /* 0x0001e80000100800 */
[----:B------:R-:W4:Y:S04]  /*f560*/  LDL R46, [R1+0xc94] ;  /* 0x000c9400012e7983 */ /* 0x000f280000100800 */
[----:B------:R-:W4:Y:S04]  /*f570*/  LDL R47, [R1+0xc98] ;  /* 0x000c9800012f7983 */ /* 0x000f280000100800 */
[----:B0-----:R-:W4:Y:S04]  /*f580*/  LDL R44, [R1+0xc54] ;  /* 0x000c5400012c7983 */ /* 0x001f280000100800 */
[----:B------:R-:W4:Y:S01]  /*f590*/  LDL R45, [R1+0xc58] ;  /* 0x000c5800012d7983 */ /* 0x000f220000100800 */
[----:B------:R-:W-:-:S03]  /*f5a0*/  VIADD R37, R34, 0xffffffb2 ;  /* 0xffffffb222257836 */ /* 0x000fc60000000000 */
[----:B------:R-:W4:Y:S01]  /*f5b0*/  LDL R61, [R1+0xcd4] ;  /* 0x000cd400013d7983 */ /* 0x000f220000100800 */
[----:B--2---:R-:W-:-:S04]  /*f5c0*/  @!P3 LOP3.LUT R43, R43, R42, RZ, 0x3c, !PT ;  /* 0x0000002a2b2bb212 */ /* 0x004fc800078e3cff */
[----:B------:R-:W-:-:S04]  /*f5d0*/  @!P3 LOP3.LUT R42, R43, R42, RZ, 0x3c, !PT ;  /* 0x0000002a2b2ab212 */ /* 0x000fc800078e3cff */
[----:B------:R-:W-:-:S05]  /*f5e0*/  @!P3 LOP3.LUT R43, R43, R42, RZ, 0x3c, !PT ;  /* 0x0000002a2b2bb212 */ /* 0x000fca00078e3cff */
[----:B------:R-:W2:Y:S01]  /*f5f0*/  @!P3 LDG.E.U8 R53, desc[UR18][R42.64] ;  /* 0x000000122a35b981 */ /* 0x000ea2000c1e1100 */
[----:B------:R-:W-:Y:S01]  /*f600*/  ISETP.GE.U32.AND P1, PT, R37, 0x7fffff33, PT ;  /* 0x7fffff332500780c */ /* 0x000fe20003f26070 */
[----:B------:R-:W-:-:S05]  /*f610*/  VIADD R37, R34, 0xffffffaa ;  /* 0xffffffaa22257836 */ /* 0x000fca0000000000 */
[----:B------:R-:W-:Y:S01]  /*f620*/  ISETP.GE.U32.AND P4, PT, R37, 0x7fffff2b, PT ;  /* 0x7fffff2b2500780c */ /* 0x000fe20003f86070 */
[----:B---3--:R0:W-:Y:S04]  /*f630*/  STL [R1+0x3d8], R51 ;  /* 0x0003d83301007387 */ /* 0x0081e80000100800 */
[----:B------:R-:W3:Y:S04]  /*f640*/  LDL R58, [R1+0xd14] ;  /* 0x000d1400013a7983 */ /* 0x000ee80000100800 */
[----:B------:R-:W3:Y:S04]  /*f650*/  LDL R59, [R1+0xd18] ;  /* 0x000d1800013b7983 */ /* 0x000ee80000100800 */
[----:B0-----:R-:W3:Y:S04]  /*f660*/  LDL R51, [R1+0xcd8] ;  /* 0x000cd80001337983 */ /* 0x001ee80000100800 */
[----:B------:R-:W3:Y:S04]  /*f670*/  LDL.LU.64 R42, [R1+0x16a0] ;  /* 0x0016a000012a7983 */ /* 0x000ee80000300a00 */
[----:B----4-:R0:W-:Y:S04]  /*f680*/  STL [R1+0x3d4], R55 ;  /* 0x0003d43701007387 */ /* 0x0101e80000100800 */
[----:B0-----:R-:W4:Y:S01]  /*f690*/  LDL R55, [R1+0xd4c] ;  /* 0x000d4c0001377983 */ /* 0x001f220000100800 */
[----:B------:R-:W-:-:S02]  /*f6a0*/  @!P4 LOP3.LUT R47, R47, R46, RZ, 0x3c, !PT ;  /* 0x0000002e2f2fc212 */ /* 0x000fc400078e3cff */
[----:B------:R-:W-:Y:S02]  /*f6b0*/  @!P1 LOP3.LUT R45, R45, R44, RZ, 0x3c, !PT ;  /* 0x0000002c2d2d9212 */ /* 0x000fe400078e3cff */
[----:B------:R-:W-:Y:S02]  /*f6c0*/  @!P4 LOP3.LUT R46, R47, R46, RZ, 0x3c, !PT ;  /* 0x0000002e2f2ec212 */ /* 0x000fe400078e3cff */
[----:B------:R-:W-:Y:S02]  /*f6d0*/  @!P1 LOP3.LUT R44, R45, R44, RZ, 0x3c, !PT ;  /* 0x0000002c2d2c9212 */ /* 0x000fe400078e3cff */
[----:B------:R-:W-:Y:S02]  /*f6e0*/  PRMT R48, RZ, 0x7610, R48 ;  /* 0x00007610ff307816 */ /* 0x000fe40000000030 */
[----:B------:R-:W-:Y:S02]  /*f6f0*/  @!P4 LOP3.LUT R47, R47, R46, RZ, 0x3c, !PT ;  /* 0x0000002e2f2fc212 */ /* 0x000fe400078e3cff */
[----:B------:R-:W-:-:S02]  /*f700*/  PRMT R49, RZ, 0x7610, R49 ;  /* 0x00007610ff317816 */ /* 0x000fc40000000031 */
[----:B------:R-:W-:Y:S01]  /*f710*/  @!P1 LOP3.LUT R45, R45, R44, RZ, 0x3c, !PT ;  /* 0x0000002c2d2d9212 */ /* 0x000fe200078e3cff */
[----:B------:R-:W4:Y:S04]  /*f720*/  @!P4 LDG.E.U8 R48, desc[UR18][R46.64] ;  /* 0x000000122e30c981 */ /* 0x000f28000c1e1100 */
[----:B------:R-:W4:Y:S04]  /*f730*/  @!P1 LDG.E.U8 R49, desc[UR18][R44.64] ;  /* 0x000000122c319981 */ /* 0x000f28000c1e1100 */
[----:B--2---:R0:W-:Y:S04]  /*f740*/  STL [R1+0x3d0], R53 ;  /* 0x0003d03501007387 */ /* 0x0041e80000100800 */
[----:B0-----:R-:W2:Y:S01]  /*f750*/  LDL R53, [R1+0xd50] ;  /* 0x000d500001357983 */ /* 0x001ea20000100800 */
[----:B------:R-:W-:Y:S01]  /*f760*/  VIADD R37, R34, 0xffffffa2 ;  /* 0xffffffa222257836 */ /* 0x000fe20000000000 */
[----:B------:R-:W-:-:S02]  /*f770*/  PRMT R50, RZ, 0x7610, R50 ;  /* 0x00007610ff327816 */ /* 0x000fc40000000032 */
[----:B------:R-:W-:Y:S01]  /*f780*/  PRMT R52, RZ, 0x7610, R52 ;  /* 0x00007610ff347816 */ /* 0x000fe20000000034 */
[----:B------:R-:W2:Y:S01]  /*f790*/  LDL.LU.64 R44, [R1+0x1698] ;  /* 0x00169800012c7983 */ /* 0x000ea20000300a00 */
[----:B------:R-:W-:Y:S01]  /*f7a0*/  ISETP.GE.U32.AND P6, PT, R37, 0x7fffff23, PT ;  /* 0x7fffff232500780c */ /* 0x000fe20003fc6070 */
[C---:B------:R-:W-:Y:S02]  /*f7b0*/  VIADD R37, R34.reuse, 0xffffff9a ;  /* 0xffffff9a22257836 */ /* 0x040fe40000000000 */
[----:B------:R-:W2:Y:S03]  /*f7c0*/  LDL.LU.64 R46, [R1+0x1690] ;  /* 0x00169000012e7983 */ /* 0x000ea60000300a00 */
[----:B------:R-:W-:Y:S01]  /*f7d0*/  ISETP.GE.U32.AND P5, PT, R37, 0x7fffff1b, PT ;  /* 0x7fffff1b2500780c */ /* 0x000fe20003fa6070 */
[----:B------:R-:W-:-:S05]  /*f7e0*/  VIADD R37, R34, 0xffffff92 ;  /* 0xffffff9222257836 */ /* 0x000fca0000000000 */
[----:B------:R-:W-:Y:S01]  /*f7f0*/  ISETP.GE.U32.AND P0, PT, R37, 0x7fffff13, PT ;  /* 0x7fffff132500780c */ /* 0x000fe20003f06070 */
[----:B---3--:R-:W-:-:S05]  /*f800*/  @!P6 IMAD.MOV.U32 R60, RZ, RZ, R51 ;  /* 0x000000ffff3ce224 */ /* 0x008fca00078e0033 */
[----:B------:R4:W3:Y:S07]  /*f810*/  @!P6 LDG.E.U8 R50, desc[UR18][R60.64] ;  /* 0x000000123c32e981 */ /* 0x0008ee000c1e1100 */
[----:B----4-:R-:W-:Y:S01]  /*f820*/  @!P0 IMAD.MOV.U32 R61, RZ, RZ, R55 ;  /* 0x000000ffff3d8224 */ /* 0x010fe200078e0037 */
[----:B------:R0:W-:Y:S04]  /*f830*/  STL [R1+0x3c8], R48 ;  /* 0x0003c83001007387 */ /* 0x0001e80000100800 */
[----:B0-----:R-:W4:Y:S04]  /*f840*/  LDL R48, [R1+0xd84] ;  /* 0x000d840001307983 */ /* 0x001f280000100800 */
[----:B------:R0:W-:Y:S04]  /*f850*/  STL [R1+0x3cc], R49 ;  /* 0x0003cc3101007387 */ /* 0x0001e80000100800 */
[----:B0-----:R-:W4:Y:S01]  /*f860*/  LDL R49, [R1+0xd88] ;  /* 0x000d880001317983 */ /* 0x001f220000100800 */
[----:B--2---:R-:W-:-:S05]  /*f870*/  @!P0 IMAD.MOV.U32 R60, RZ, RZ, R53 ;  /* 0x000000ffff3c8224 */ /* 0x004fca00078e0035 */
[----:B------:R-:W2:Y:S01]  /*f880*/  @!P0 LDG.E.U8 R52, desc[UR18][R60.64] ;  /* 0x000000123c348981 */ /* 0x000ea2000c1e1100 */
[----:B------:R-:W-:-:S04]  /*f890*/  @!P5 LOP3.LUT R59, R59, R58, RZ, 0x3c, !PT ;  /* 0x0000003a3b3bd212 */ /* 0x000fc800078e3cff */
[C---:B------:R-:W-:Y:S02]  /*f8a0*/  @!P5 LOP3.LUT R58, R59.reuse, R58, RZ, 0x3c, !PT ;  /* 0x0000003a3b3ad212 */ /* 0x040fe400078e3cff */
[----:B------:R-:W-:Y:S02]  /*f8b0*/  PRMT R57, RZ, 0x7610, R57 ;  /* 0x00007610ff397816 */ /* 0x000fe40000000039 */
[----:B------:R-:W-:Y:S01]  /*f8c0*/  @!P5 LOP3.LUT R59, R59, R58, RZ, 0x3c, !PT ;  /* 0x0000003a3b3bd212 */ /* 0x000fe200078e3cff */
[----:B------:R-:W-:-:S04]  /*f8d0*/  VIADD R37, R34, 0xffffff8a ;  /* 0xffffff8a22257836 */ /* 0x000fc80000000000 */
[----:B------:R0:W2:Y:S04]  /*f8e0*/  @!P5 LDG.E.U8 R57, desc[UR18][R58.64] ;  /* 0x000000123a39d981 */ /* 0x0000a8000c1e1100 */
[----:B---3--:R1:W-:Y:S04]  /*f8f0*/  STL [R1+0x3c4], R50 ;  /* 0x0003c43201007387 */ /* 0x0083e80000100800 */
[----:B------:R-:W3:Y:S04]  /*f900*/  LDL R51, [R1+0xdc0] ;  /* 0x000dc00001337983 */ /* 0x000ee80000100800 */
[----:B------:R-:W0:Y:S04]  /*f910*/  LDL R58, [R1+0x1fc] ;  /* 0x0001fc00013a7983 */ /* 0x000e280000100800 */
[----:B-1----:R-:W3:Y:S04]  /*f920*/  LDL R50, [R1+0xdbc] ;  /* 0x000dbc0001327983 */ /* 0x002ee80000100800 */
[----:B------:R-:W0:Y:S01]  /*f930*/  LDL R59, [R1+0x200] ;  /* 0x00020000013b7983 */ /* 0x000e220000100800 */
[----:B------:R-:W-:-:S02]  /*f940*/  ISETP.GE.U32.AND P3, PT, R37, 0x7fffff0b, PT ;  /* 0x7fffff0b2500780c */ /* 0x000fc40003f66070 */
[----:B------:R-:W-:-:S11]  /*f950*/  PRMT R54, RZ, 0x7610, R54 ;  /* 0x00007610ff367816 */ /* 0x000fd60000000036 */
[----:B----4-:R-:W-:-:S04]  /*f960*/  @!P3 LOP3.LUT R49, R49, R48, RZ, 0x3c, !PT ;  /* 0x000000303131b212 */ /* 0x010fc800078e3cff */
[----:B------:R-:W-:-:S04]  /*f970*/  @!P3 LOP3.LUT R48, R49, R48, RZ, 0x3c, !PT ;  /* 0x000000303130b212 */ /* 0x000fc800078e3cff */
[----:B------:R-:W-:-:S05]  /*f980*/  @!P3 LOP3.LUT R49, R49, R48, RZ, 0x3c, !PT ;  /* 0x000000303131b212 */ /* 0x000fca00078e3cff */
[----:B------:R-:W4:Y:S04]  /*f990*/  @!P3 LDG.E.U8 R54, desc[UR18][R48.64] ;  /* 0x000000123036b981 */ /* 0x000f28000c1e1100 */
[----:B--2---:R1:W-:Y:S04]  /*f9a0*/  STL [R1+0x3bc], R52 ;  /* 0x0003bc3401007387 */ /* 0x0043e80000100800 */
[----:B------:R-:W2:Y:S01]  /*f9b0*/  LDL R53, [R1+0x240] ;  /* 0x0002400001357983 */ /* 0x000ea20000100800 */
[----:B------:R-:W-:Y:S01]  /*f9c0*/  VIADD R37, R34, 0xffffff82 ;  /* 0xffffff8222257836 */ /* 0x000fe20000000000 */
[----:B------:R-:W-:-:S02]  /*f9d0*/  PRMT R56, RZ, 0x7610, R56 ;  /* 0x00007610ff387816 */ /* 0x000fc40000000038 */
[----:B------:R-:W-:Y:S01]  /*f9e0*/  PRMT R40, RZ, 0x7610, R40 ;  /* 0x00007610ff287816 */ /* 0x000fe20000000028 */
[----:B------:R-:W2:Y:S04]  /*f9f0*/  LDL R60, [R1+0xa9c] ;  /* 0x000a9c00013c7983 */ /* 0x000ea80000100800 */
[----:B-1----:R-:W2:Y:S01]  /*fa00*/  LDL R52, [R1+0x23c] ;  /* 0x00023c0001347983 */ /* 0x002ea20000100800 */
[----:B------:R-:W-:Y:S01]  /*fa10*/  ISETP.GE.U32.AND P1, PT, R37, 0x7fffff03, PT ;  /* 0x7fffff032500780c */ /* 0x000fe20003f26070 */
[C---:B------:R-:W-:Y:S01]  /*fa20*/  VIADD R37, R34.reuse, 0xfffffff9 ;  /* 0xfffffff922257836 */ /* 0x040fe20000000000 */
[----:B------:R-:W-:Y:S01]  /*fa30*/  PRMT R41, RZ, 0x7610, R41 ;  /* 0x00007610ff297816 */ /* 0x000fe20000000029 */
[----:B------:R-:W2:Y:S03]  /*fa40*/  LDL R61, [R1+0xaa0] ;  /* 0x000aa000013d7983 */ /* 0x000ea60000100800 */
[----:B------:R-:W-:Y:S01]  /*fa50*/  ISETP.GE.U32.AND P4, PT, R37, 0x7fffff7a, PT ;  /* 0x7fffff7a2500780c */ /* 0x000fe20003f86070 */
[----:B------:R-:W-:Y:S01]  /*fa60*/  VIADD R37, R34, 0xfffffff1 ;  /* 0xfffffff122257836 */ /* 0x000fe20000000000 */
[----:B------:R-:W2:Y:S04]  /*fa70*/  LDL.LU.64 R48, [R1+0x1688] ;  /* 0x0016880001307983 */ /* 0x000ea80000300a00 */
[----:B------:R-:W-:-:S02]  /*fa80*/  ISETP.GE.U32.AND P6, PT, R37, 0x7fffff72, PT ;  /* 0x7fffff722500780c */ /* 0x000fc40003fc6070 */
[----:B---3--:R-:W-:-:S04]  /*fa90*/  @!P1 LOP3.LUT R51, R51, R50, RZ, 0x3c, !PT ;  /* 0x0000003233339212 */ /* 0x008fc800078e3cff */
[----:B------:R-:W-:Y:S02]  /*faa0*/  @!P1 LOP3.LUT R50, R51, R50, RZ, 0x3c, !PT ;  /* 0x0000003233329212 */ /* 0x000fe400078e3cff */
[----:B0-----:R-:W-:Y:S02]  /*fab0*/  @!P4 LOP3.LUT R59, R59, R58, RZ, 0x3c, !PT ;  /* 0x0000003a3b3bc212 */ /* 0x001fe400078e3cff */
[----:B------:R-:W-:Y:S02]  /*fac0*/  @!P1 LOP3.LUT R51, R51, R50, RZ, 0x3c, !PT ;  /* 0x0000003233339212 */ /* 0x000fe400078e3cff */
[----:B------:R-:W-:-:S03]  /*fad0*/  @!P4 LOP3.LUT R58, R59, R58, RZ, 0x3c, !PT ;  /* 0x0000003a3b3ac212 */ /* 0x000fc600078e3cff */
[----:B------:R-:W3:Y:S01]  /*fae0*/  @!P1 LDG.E.U8 R56, desc[UR18][R50.64] ;  /* 0x0000001232389981 */ /* 0x000ee2000c1e1100 */
[----:B------:R-:W-:-:S05]  /*faf0*/  @!P4 LOP3.LUT R59, R59, R58, RZ, 0x3c, !PT ;  /* 0x0000003a3b3bc212 */ /* 0x000fca00078e3cff */
[----:B------:R-:W3:Y:S04]  /*fb00*/  @!P4 LDG.E.U8 R41, desc[UR18][R58.64] ;  /* 0x000000123a29c981 */ /* 0x000ee8000c1e1100 */
[----:B----4-:R0:W-:Y:S04]  /*fb10*/  STL [R1+0x3a0], R54 ;  /* 0x0003a03601007387 */ /* 0x0101e80000100800 */
[----:B------:R-:W4:Y:S04]  /*fb20*/  LDL R55, [R1+0xae0] ;  /* 0x000ae00001377983 */ /* 0x000f280000100800 */
[----:B0-----:R-:W4:Y:S01]  /*fb30*/  LDL R54, [R1+0xadc] ;  /* 0x000adc0001367983 */ /* 0x001f220000100800 */
[----:B------:R-:W-:-:S03]  /*fb40*/  VIADD R37, R34, 0xffffffe9 ;  /* 0xffffffe922257836 */ /* 0x000fc60000000000 */
[----:B------:R-:W4:Y:S01]  /*fb50*/  LDL.LU.64 R50, [R1+0x1680] ;  /* 0x0016800001327983 */ /* 0x000f220000300a00 */
[----:B--2---:R-:W-:-:S04]  /*fb60*/  @!P6 LOP3.LUT R53, R53, R52, RZ, 0x3c, !PT ;  /* 0x000000343535e212 */ /* 0x004fc800078e3cff */
[----:B------:R-:W-:-:S04]  /*fb70*/  @!P6 LOP3.LUT R52, R53, R52, RZ, 0x3c, !PT ;  /* 0x000000343534e212 */ /* 0x000fc800078e3cff */
[----:B------:R-:W-:-:S05]  /*fb80*/  @!P6 LOP3.LUT R53, R53, R52, RZ, 0x3c, !PT ;  /* 0x000000343535e212 */ /* 0x000fca00078e3cff */
[----:B------:R-:W2:Y:S01]  /*fb90*/  @!P6 LDG.E.U8 R40, desc[UR18][R52.64] ;  /* 0x000000123428e981 */ /* 0x000ea2000c1e1100 */
[----:B------:R-:W-:Y:S01]  /*fba0*/  ISETP.GE.U32.AND P5, PT, R37, 0x7fffff6a, PT ;  /* 0x7fffff6a2500780c */ /* 0x000fe20003fa6070 */
[----:B------:R-:W-:Y:S01]  /*fbb0*/  VIADD R37, R34, 0xffffffe1 ;  /* 0xffffffe122257836 */ /* 0x000fe20000000000 */
[----:B------:R-:W-:-:S04]  /*fbc0*/  PRMT R39, RZ, 0x7610, R39 ;  /* 0x00007610ff277816 */ /* 0x000fc80000000027 */
[----:B------:R-:W-:Y:S01]  /*fbd0*/  ISETP.GE.U32.AND P0, PT, R37, 0x7fffff62, PT ;  /* 0x7fffff622500780c */ /* 0x000fe20003f06070 */
[----:B---3--:R0:W-:Y:S04]  /*fbe0*/  STL [R1+0x39c], R56 ;  /* 0x00039c3801007387 */ /* 0x0081e80000100800 */
[----:B------:R1:W-:Y:S04]  /*fbf0*/  STL [R1+0x3c0], R57 ;  /* 0x0003c03901007387 */ /* 0x0003e80000100800 */
[----:B------:R-:W3:Y:S04]  /*fc00*/  LDL R58, [R1+0xb5c] ;  /* 0x000b5c00013a7983 */ /* 0x000ee80000100800 */
[----:B0-----:R-:W3:Y:S04]  /*fc10*/  LDL R56, [R1+0xb1c] ;  /* 0x000b1c0001387983 */ /* 0x001ee80000100800 */
[----:B-1----:R-:W3:Y:S04]  /*fc20*/  LDL R57, [R1+0xb20] ;  /* 0x000b200001397983 */ /* 0x002ee80000100800 */
[----:B------:R-:W3:Y:S04]  /*fc30*/  LDL R59, [R1+0xb60] ;  /* 0x000b6000013b7983 */ /* 0x000ee80000100800 */
[----:B------:R-:W3:Y:S04]  /*fc40*/  LDL.LU.64 R52, [R1+0x1678] ;  /* 0x0016780001347983 */ /* 0x000ee80000300a00 */
[----:B--2---:R0:W-:Y:S04]  /*fc50*/  STL [R1+0x394], R40 ;  /* 0x0003942801007387 */ /* 0x0041e80000100800 */
[----:B------:R1:W-:Y:S01]  /*fc60*/  STL [R1+0x398], R41 ;  /* 0x0003982901007387 */ /* 0x0003e20000100800 */
[----:B0-----:R-:W-:-:S03]  /*fc70*/  @!P5 IMAD.MOV.U32 R40, RZ, RZ, R61 ;  /* 0x000000ffff28d224 */ /* 0x001fc600078e003d */
[----:B------:R-:W2:Y:S01]  /*fc80*/  LDL R61, [R1+0xba0] ;  /* 0x000ba000013d7983 */ /* 0x000ea20000100800 */
[----:B-1----:R-:W-:-:S03]  /*fc90*/  @!P5 IMAD.MOV.U32 R41, RZ, RZ, R60 ;  /* 0x000000ffff29d224 */ /* 0x002fc600078e003c */
[----:B------:R-:W2:Y:S04]  /*fca0*/  LDL R60, [R1+0xb9c] ;  /* 0x000b9c00013c7983 */ /* 0x000ea80000100800 */
[----:B------:R4:W2:Y:S02]  /*fcb0*/  @!P5 LDG.E.U8 R39, desc[UR18][R40.64] ;  /* 0x000000122827d981 */ /* 0x0008a4000c1e1100 */
[----:B----4-:R-:W-:Y:S02]  /*fcc0*/  @!P0 IMAD.MOV.U32 R40, RZ, RZ, R55 ;  /* 0x000000ffff288224 */ /* 0x010fe400078e0037 */
[----:B------:R-:W-:Y:S01]  /*fcd0*/  @!P0 IMAD.MOV.U32 R41, RZ, RZ, R54 ;  /* 0x000000ffff298224 */ /* 0x000fe200078e0036 */
[----:B------:R-:W4:Y:S04]  /*fce0*/  LDL R55, [R1+0xbe0] ;  /* 0x000be00001377983 */ /* 0x000f280000100800 */
[----:B------:R-:W4:Y:S01]  /*fcf0*/  LDL R54, [R1+0xbdc] ;  /* 0x000bdc0001367983 */ /* 0x000f220000100800 */
[----:B------:R-:W-:-:S05]  /*fd00*/  VIADD R37, R34, 0xffffffd9 ;  /* 0xffffffd922257836 */ /* 0x000fca0000000000 */
[----:B------:R-:W-:Y:S01]  /*fd10*/  ISETP.GE.U32.AND P3, PT, R37, 0x7fffff5a, PT ;  /* 0x7fffff5a2500780c */ /* 0x000fe20003f66070 */
[----:B------:R-:W-:-:S05]  /*fd20*/  VIADD R37, R34, 0xffffffd1 ;  /* 0xffffffd122257836 */ /* 0x000fca0000000000 */
[----:B------:R-:W-:Y:S01]  /*fd30*/  ISETP.GE.U32.AND P1, PT, R37, 0x7fffff52, PT ;  /* 0x7fffff522500780c */ /* 0x000fe20003f26070 */
[----:B------:R-:W-:-:S05]  /*fd40*/  VIADD R37, R34, 0xffffffc9 ;  /* 0xffffffc922257836 */ /* 0x000fca0000000000 */
[----:B------:R-:W-:Y:S02]  /*fd50*/  ISETP.GE.U32.AND P4, PT, R37, 0x7fffff4a, PT ;  /* 0x7fffff4a2500780c */ /* 0x000fe40003f86070 */
[----:B------:R-:W-:Y:S01]  /*fd60*/  PRMT R36, RZ, 0x7610, R36 ;  /* 0x00007610ff247816 */ /* 0x000fe20000000024 */
[----:B------:R-:W-:Y:S01]  /*fd70*/  VIADD R37, R34, 0xffffffc1 ;  /* 0xffffffc122257836 */ /* 0x000fe20000000000 */
[----:B------:R-:W-:-:S04]  /*fd80*/  PRMT R35, RZ, 0x7610, R35 ;  /* 0x00007610ff237816 */ /* 0x000fc80000000023 */
[----:B------:R3:W4:Y:S01]  /*fd90*/  @!P0 LDG.E.U8 R36, desc[UR18][R40.64] ;  /* 0x0000001228248981 */ /* 0x000722000c1e1100 */
[----:B------:R-:W-:Y:S02]  /*fda0*/  ISETP.GE.U32.AND P6, PT, R37, 0x7fffff42, PT ;  /* 0x7fffff422500780c */ /* 0x000fe40003fc6070 */
[----:B------:R-:W-:Y:S01]  /*fdb0*/  PRMT R32, RZ, 0x7610, R32 ;  /* 0x00007610ff207816 */ /* 0x000fe20000000020 */
[----:B---3--:R-:W-:Y:S02]  /*fdc0*/  @!P3 IMAD.MOV.U32 R40, RZ, RZ, R57 ;  /* 0x000000ffff28b224 */ /* 0x008fe400078e0039 */
[----:B------:R-:W-:Y:S01]  /*fdd0*/  @!P3 IMAD.MOV.U32 R41, RZ, RZ, R56 ;  /* 0x000000ffff29b224 */ /* 0x000fe200078e0038 */
[----:B------:R-:W-:Y:S01]  /*fde0*/  PRMT R28, RZ, 0x7610, R28 ;  /* 0x00007610ff1c7816 */ /* 0x000fe2000000001c */
[----:B------:R-:W3:Y:S04]  /*fdf0*/  LDL R56, [R1+0xc1c] ;  /* 0x000c1c0001387983 */ /* 0x000ee80000100800 */
[----:B------:R0:W3:Y:S04]  /*fe00*/  @!P3 LDG.E.U8 R35, desc[UR18][R40.64] ;  /* 0x000000122823b981 */ /* 0x0000e8000c1e1100 */
[----:B------:R-:W3:Y:S01]  /*fe10*/  LDL R57, [R1+0xc20] ;  /* 0x000c200001397983 */ /* 0x000ee20000100800 */
[----:B0-----:R-:W-:-:S02]  /*fe20*/  @!P1 IMAD.MOV.U32 R40, RZ, RZ, R59 ;  /* 0x000000ffff289224 */ /* 0x001fc400078e003b */
[----:B------:R-:W-:Y:S01]  /*fe30*/  @!P1 IMAD.MOV.U32 R41, RZ, RZ, R58 ;  /* 0x000000ffff299224 */ /* 0x000fe200078e003a */
[----:B------:R-:W3:Y:S04]  /*fe40*/  LDL R59, [R1+0xca0] ;  /* 0x000ca000013b7983 */ /* 0x000ee80000100800 */
[----:B------:R0:W3:Y:S04]  /*fe50*/  @!P1 LDG.E.U8 R32, desc[UR18][R40.64] ;  /* 0x0000001228209981 */ /* 0x0000e8000c1e1100 */
[----:B------:R-:W3:Y:S04]  /*fe60*/  LDL R58, [R1+0xc9c] ;  /* 0x000c9c00013a7983 */ /* 0x000ee80000100800 */
[----:B------:R-:W0:Y:S04]  /*fe70*/  LDL R40, [R1+0xc5c] ;  /* 0x000c5c0001287983 */ /* 0x000e280000100800 */
[----:B------:R-:W0:Y:S01]  /*fe80*/  LDL R41, [R1+0xc60] ;  /* 0x000c600001297983 */ /* 0x000e220000100800 */
[----:B------:R-:W-:-:S02]  /*fe90*/  PRMT R7, RZ, 0x7610, R7 ;  /* 0x00007610ff077816 */ /* 0x000fc40000000007 */
[----:B--2---:R-:W-:-:S04]  /*fea0*/  @!P4 LOP3.LUT R61, R61, R60, RZ, 0x3c, !PT ;  /* 0x0000003c3d3dc212 */ /* 0x004fc800078e3cff */
[----:B------:R-:W-:-:S04]  /*feb0*/  @!P4 LOP3.LUT R60, R61, R60, RZ, 0x3c, !PT ;  /* 0x0000003c3d3cc212 */ /* 0x000fc800078e3cff */
[----:B------:R-:W-:Y:S01]  /*fec0*/  @!P4 LOP3.LUT R61, R61, R60, RZ, 0x3c, !PT ;  /* 0x0000003c3d3dc212 */ /* 0x000fe200078e3cff */
[----:B------:R-:W-:Y:S04]  /*fed0*/  STL [R1+0x390], R39 ;  /* 0x0003902701007387 */ /* 0x000fe80000100800 */
[----:B------:R1:W2:Y:S04]  /*fee0*/  @!P4 LDG.E.U8 R28, desc[UR18][R60.64] ;  /* 0x000000123c1cc981 */ /* 0x0002a8000c1e1100 */
[----:B------:R-:W1:Y:S01]  /*fef0*/  LDL R60, [R1+0xcdc] ;  /* 0x000cdc00013c7983 */ /* 0x000e620000100800 */
[----:B----4-:R-:W-:-:S03]  /*ff00*/  @!P6 LOP3.LUT R55, R55, R54, RZ, 0x3c, !PT ;  /* 0x000000363737e212 */ /* 0x010fc600078e3cff */
[----:B------:R-:W1:Y:S01]  /*ff10*/  LDL R61, [R1+0xce0] ;  /* 0x000ce000013d7983 */ /* 0x000e620000100800 */
[----:B------:R-:W-:-:S04]  /*ff20*/  @!P6 LOP3.LUT R54, R55, R54, RZ, 0x3c, !PT ;  /* 0x000000363736e212 */ /* 0x000fc800078e3cff */
[----:B------:R-:W-:-:S05]  /*ff30*/  @!P6 LOP3.LUT R55, R55, R54, RZ, 0x3c, !PT ;  /* 0x000000363737e212 */ /* 0x000fca00078e3cff */
[----:B------:R-:W4:Y:S01]  /*ff40*/  @!P6 LDG.E.U8 R7, desc[UR18][R54.64] ;  /* 0x000000123607e981 */ /* 0x000f22000c1e1100 */
[----:B------:R-:W-:-:S05]  /*ff50*/  VIADD R37, R34, 0xffffffb9 ;  /* 0xffffffb922257836 */ /* 0x000fca0000000000 */
[----:B------:R-:W-:Y:S01]  /*ff60*/  ISETP.GE.U32.AND P5, PT, R37, 0x7fffff3a, PT ;  /* 0x7fffff3a2500780c */ /* 0x000fe20003fa6070 */
[----:B------:R-:W-:-:S05]  /*ff70*/  VIADD R37, R34, 0xffffffb1 ;  /* 0xffffffb122257836 */ /* 0x000fca0000000000 */
[----:B------:R-:W-:Y:S01]  /*ff80*/  ISETP.GE.U32.AND P0, PT, R37, 0x7fffff32, PT ;  /* 0x7fffff322500780c */ /* 0x000fe20003f06070 */
[----:B------:R-:W-:-:S05]  /*ff90*/  VIADD R37, R34, 0xffffffa9 ;  /* 0xffffffa922257836 */ /* 0x000fca0000000000 */
[----:B------:R-:W-:Y:S01]  /*ffa0*/  ISETP.GE.U32.AND P3, PT, R37, 0x7fffff2a, PT ;  /* 0x7fffff2a2500780c */ /* 0x000fe20003f66070 */
[----:B------:R-:W-:-:S05]  /*ffb0*/  VIADD R37, R34, 0xffffffa1 ;  /* 0xffffffa122257836 */ /* 0x000fca0000000000 */
[----:B------:R-:W-:Y:S02]  /*ffc0*/  ISETP.GE.U32.AND P1, PT, R37, 0x7fffff22, PT ;  /* 0x7fffff222500780c */ /* 0x000fe40003f26070 */
[----:B---3--:R-:W-:-:S04]  /*ffd0*/  @!P5 LOP3.LUT R57, R57, R56, RZ, 0x3c, !PT ;  /* 0x000000383939d212 */ /* 0x008fc800078e3cff */
[C---:B------:R-:W-:Y:S02]  /*ffe0*/  @!P5 LOP3.LUT R56, R57.reuse, R56, RZ, 0x3c, !PT ;  /* 0x000000383938d212 */ /* 0x040fe400078e3cff */
[----:B------:R-:W-:Y:S02]  /*fff0*/  PRMT R21, RZ, 0x7610, R21 ;  /* 0x00007610ff157816 */ /* 0x000fe40000000015 */
[----:B------:R-:W-:Y:S02]  /*10000*/  @!P5 LOP3.LUT R57, R57, R56, RZ, 0x3c, !PT ;  /* 0x000000383939d212 */ /* 0x000fe400078e3cff */
[----:B------:R-:W-:Y:S02]  /*10010*/  PRMT R24, RZ, 0x7610, R24 ;  /* 0x00007610ff187816 */ /* 0x000fe40000000018 */
[----:B------:R-:W-:Y:S01]  /*10020*/  PRMT R33, RZ, 0x7610, R33 ;  /* 0x00007610ff217816 */ /* 0x000fe20000000021 */
[----:B------:R-:W3:Y:S04]  /*10030*/  @!P5 LDG.E.U8 R21, desc[UR18][R56.64] ;  /* 0x000000123815d981 */ /* 0x000ee8000c1e1100 */
[----:B------:R-:W-:Y:S04]  /*10040*/  STL [R1+0x38c], R36 ;  /* 0x00038c2401007387 */ /* 0x000fe80000100800 */
[----:B------:R-:W3:Y:S01]  /*10050*/  LDL.LU.64 R54, [R1+0x1670] ;  /* 0x0016700001367983 */ /* 0x000ee20000300a00 */
[----:B0-----:R-:W-:-:S04]  /*10060*/  @!P0 LOP3.LUT R41, R41, R40, RZ, 0x3c, !PT ;  /* 0x0000002829298212 */ /* 0x001fc800078e3cff */
[----:B------:R-:W-:-:S04]  /*10070*/  @!P0 LOP3.LUT R40, R41, R40, RZ, 0x3c, !PT ;  /* 0x0000002829288212 */ /* 0x000fc800078e3cff */
[----:B------:R-:W-:Y:S01]  /*10080*/  @!P0 LOP3.LUT R41, R41, R40, RZ, 0x3c, !PT ;  /* 0x0000002829298212 */ /* 0x000fe200078e3cff */
[----:B------:R0:W-:Y:S04]  /*10090*/  STL [R1+0x384], R32 ;  /* 0x0003842001007387 */ /* 0x0001e80000100800 */
[----:B------:R-:W3:Y:S04]  /*100a0*/  @!P0 LDG.E.U8 R33, desc[UR18][R40.64] ;  /* 0x0000001228218981 */ /* 0x000ee8000c1e1100 */
[----:B0-----:R-:W3:Y:S01]  /*100b0*/  LDL R32, [R1+0xd1c] ;  /* 0x000d1c0001207983 */ /* 0x001ee20000100800 */
[----:B-1----:R-:W-:-:S04]  /*100c0*/  @!P1 LOP3.LUT R61, R61, R60, RZ, 0x3c, !PT ;  /* 0x0000003c3d3d9212 */ /* 0x002fc800078e3cff */
[----:B------:R-:W-:-:S04]  /*100d0*/  @!P1 LOP3.LUT R60, R61, R60, RZ, 0x3c, !PT ;  /* 0x0000003c3d3c9212 */ /* 0x000fc800078e3cff */
[----:B------:R-:W-:Y:S01]  /*100e0*/  @!P1 LOP3.LUT R61, R61, R60, RZ, 0x3c, !PT ;  /* 0x0000003c3d3d9212 */ /* 0x000fe200078e3cff */
[----:B----4-:R0:W-:Y:S04]  /*100f0*/  STL [R1+0x37c], R7 ;  /* 0x00037c0701007387 */ /* 0x0101e80000100800 */
[----:B------:R-:W4:Y:S04]  /*10100*/  @!P1 LDG.E.U8 R24, desc[UR18][R60.64] ;  /* 0x000000123c189981 */ /* 0x000f28000c1e1100 */
[----:B0-----:R-:W4:Y:S01]  /*10110*/  LDL R7, [R1+0xd20] ;  /* 0x000d200001077983 */ /* 0x001f220000100800 */
[----:B------:R-:W-:Y:S01]  /*10120*/  @!P3 LOP3.LUT R59, R59, R58, RZ, 0x3c, !PT ;  /* 0x0000003a3b3bb212 */ /* 0x000fe200078e3cff */
[----:B------:R-:W-:-:S03]  /*10130*/  VIADD R37, R34, 0xffffff99 ;  /* 0xffffff9922257836 */ /* 0x000fc60000000000 */
[----:B------:R-:W-:Y:S02]  /*10140*/  @!P3 LOP3.LUT R58, R59, R58, RZ, 0x3c, !PT ;  /* 0x0000003a3b3ab212 */ /* 0x000fe400078e3cff */
[----:B------:R-:W-:Y:S01]  /*10150*/  ISETP.GE.U32.AND P4, PT, R37, 0x7fffff1a, PT ;  /* 0x7fffff1a2500780c */ /* 0x000fe20003f86070 */
[----:B------:R-:W-:Y:S01]  /*10160*/  STL [R1+0x388], R35 ;  /* 0x0003882301007387 */ /* 0x000fe20000100800 */
[----:B------:R-:W-:Y:S02]  /*10170*/  PRMT R31, RZ, 0x7610, R31 ;  /* 0x00007610ff1f7816 */ /* 0x000fe4000000001f */
[----:B------:R-:W-:Y:S01]  /*10180*/  @!P3 LOP3.LUT R59, R59, R58, RZ, 0x3c, !PT ;  /* 0x0000003a3b3bb212 */ /* 0x000fe200078e3cff */
[----:B------:R-:W4:Y:S04]  /*10190*/  LDL.LU.64 R56, [R1+0x1668] ;  /* 0x0016680001387983 */ /* 0x000f280000300a00 */
[----:B--2---:R0:W-:Y:S04]  /*101a0*/  STL [R1+0x380], R28 ;  /* 0x0003801c01007387 */ /* 0x0041e80000100800 */
[----:B------:R-:W2:Y:S04]  /*101b0*/  @!P3 LDG.E.U8 R31, desc[UR18][R58.64] ;  /* 0x000000123a1fb981 */ /* 0x000ea8000c1e1100 */
[----:B0-----:R-:W2:Y:S01]  /*101c0*/  LDL R28, [R1+0xd54] ;  /* 0x000d5400011c7983 */ /* 0x001ea20000100800 */
[----:B------:R-:W-:-:S03]  /*101d0*/  PRMT R6, RZ, 0x7610, R6 ;  /* 0x00007610ff067816 */ /* 0x000fc60000000006 */
[----:B---3--:R0:W-:Y:S04]  /*101e0*/  STL [R1+0x360], R21 ;  /* 0x0003601501007387 */ /* 0x0081e80000100800 */
[----:B------:R-:W3:Y:S04]  /*101f0*/  LDL R40, [R1+0xd8c] ;  /* 0x000d8c0001287983 */ /* 0x000ee80000100800 */
[----:B------:R-:W3:Y:S04]  /*10200*/  LDL R41, [R1+0xd90] ;  /* 0x000d900001297983 */ /* 0x000ee80000100800 */
[----:B0-----:R-:W3:Y:S04]  /*10210*/  LDL R21, [R1+0xd58] ;  /* 0x000d580001157983 */ /* 0x001ee80000100800 */
[----:B------:R-:W3:Y:S04]  /*10220*/  LDL.LU.64 R58, [R1+0x1660] ;  /* 0x00166000013a7983 */ /* 0x000ee80000300a00 */
[----:B------:R-:W3:Y:S04]  /*10230*/  LDL.LU.64 R60, [R1+0x1658] ;  /* 0x00165800013c7983 */ /* 0x000ee80000300a00 */
[----:B----4-:R0:W-:Y:S04]  /*10240*/  STL [R1+0x354], R24 ;  /* 0x0003541801007387 */ /* 0x0101e80000100800 */
[----:B0-----:R-:W4:Y:S04]  /*10250*/  LDL R24, [R1+0xdc8] ;  /* 0x000dc80001187983 */ /* 0x001f280000100800 */
[----:B------:R0:W-:Y:S02]  /*10260*/  STL [R1+0x35c], R33 ;  /* 0x00035c2101007387 */ /* 0x0001e40000100800 */
[----:B0-----:R-:W-:-:S02]  /*10270*/  @!P4 IMAD.MOV.U32 R33, RZ, RZ, R32 ;  /* 0x000000ffff21c224 */ /* 0x001fc400078e0020 */
[----:B------:R-:W-:-:S05]  /*10280*/  @!P4 IMAD.MOV.U32 R32, RZ, RZ, R7 ;  /* 0x000000ffff20c224 */ /* 0x000fca00078e0007 */
[----:B------:R2:W4:Y:S01]  /*10290*/  @!P4 LDG.E.U8 R6, desc[UR18][R32.64] ;  /* 0x000000122006c981 */ /* 0x000522000c1e1100 */
[----:B------:R-:W-:-:S05]  /*102a0*/  VIADD R37, R34, 0xffffff91 ;  /* 0xffffff9122257836 */ /* 0x000fca0000000000 */
[----:B------:R-:W-:Y:S02]  /*102b0*/  ISETP.GE.U32.AND P6, PT, R37, 0x7fffff12, PT ;  /* 0x7fffff122500780c */ /* 0x000fe40003fc6070 */
[----:B------:R-:W-:-:S11]  /*102c0*/  PRMT R8, RZ, 0x7610, R8 ;  /* 0x00007610ff087816 */ /* 0x000fd60000000008 */
[----:B--2---:R-:W-:Y:S02]  /*102d0*/  @!P6 IMAD.MOV.U32 R33, RZ, RZ, R28 ;  /* 0x000000ffff21e224 */ /* 0x004fe400078e001c */
[----:B---3--:R-:W-:-:S05]  /*102e0*/  @!P6 IMAD.MOV.U32 R32, RZ, RZ, R21 ;  /* 0x000000ffff20e224 */ /* 0x008fca00078e0015 */
[----:B------:R-:W2:Y:S01]  /*102f0*/  @!P6 LDG.E.U8 R8, desc[UR18][R32.64] ;  /* 0x000000122008e981 */ /* 0x000ea2000c1e1100 */
[----:B------:R-:W-:-:S03]  /*10300*/  VIADD R37, R34, 0xffffff89 ;  /* 0xffffff8922257836 */ /* 0x000fc60000000000 */
[----:B----4-:R0:W-:Y:S04]  /*10310*/  STL [R1+0x350], R6 ;  /* 0x0003500601007387 */ /* 0x0101e80000100800 */
[----:B------:R-:W3:Y:S04]  /*10320*/  LDL R7, [R1+0x208] ;  /* 0x0002080001077983 */ /* 0x000ee80000100800 */
[----:B------:R-:W4:Y:S04]  /*10330*/  LDL R33, [R1+0x244] ;  /* 0x0002440001217983 */ /* 0x000f280000100800 */
[----:B0-----:R-:W3:Y:S04]  /*10340*/  LDL R6, [R1+0x204] ;  /* 0x0002040001067983 */ /* 0x001ee80000100800 */
[----:B------:R-:W4:Y:S01]  /*10350*/  LDL R32, [R1+0x248] ;  /* 0x0002480001207983 */ /* 0x000f220000100800 */
[----:B------:R-:W-:Y:S01]  /*10360*/  ISETP.GE.U32.AND P5, PT, R37, 0x7fffff0a, PT ;  /* 0x7fffff0a2500780c */ /* 0x000fe20003fa6070 */
[C---:B------:R-:W-:Y:S01]  /*10370*/  VIADD R37, R34.reuse, 0xffffff81 ;  /* 0xffffff8122257836 */ /* 0x040fe20000000000 */
[----:B------:R-:W-:Y:S01]  /*10380*/  PRMT R27, RZ, 0x7610, R27 ;  /* 0x00007610ff1b7816 */ /* 0x000fe2000000001b */
[----:B------:R-:W4:Y:S03]  /*10390*/  LDL R21, [R1+0xaa4] ;  /* 0x000aa40001157983 */ /* 0x000f260000100800 */
[----:B------:R-:W-:Y:S01]  /*103a0*/  ISETP.GE.U32.AND P0, PT, R37, 0x7fffff02, PT ;  /* 0x7fffff022500780c */ /* 0x000fe20003f06070 */
[----:B------:R-:W-:-:S05]  /*103b0*/  VIADD R37, R34, 0xfffffff8 ;  /* 0xfffffff822257836 */ /* 0x000fca0000000000 */
[----:B------:R-:W-:Y:S02]  /*103c0*/  ISETP.GE.U32.AND P3, PT, R37, 0x7fffff79, PT ;  /* 0x7fffff792500780c */ /* 0x000fe40003f66070 */
[----:B------:R-:W-:Y:S01]  /*103d0*/  @!P5 LOP3.LUT R41, R41, R40, RZ, 0x3c, !PT ;  /* 0x000000282929d212 */ /* 0x000fe200078e3cff */
[----:B------:R-:W-:-:S03]  /*103e0*/  VIADD R37, R34, 0xfffffff0 ;  /* 0xfffffff022257836 */ /* 0x000fc60000000000 */
[----:B------:R-:W-:Y:S02]  /*103f0*/  @!P5 LOP3.LUT R40, R41, R40, RZ, 0x3c, !PT ;  /* 0x000000282928d212 */ /* 0x000fe400078e3cff */
[----:B------:R-:W-:Y:S02]  /*10400*/  ISETP.GE.U32.AND P1, PT, R37, 0x7fffff71, PT ;  /* 0x7fffff712500780c */ /* 0x000fe40003f26070 */
[----:B------:R-:W-:Y:S02]  /*10410*/  @!P5 LOP3.LUT R41, R41, R40, RZ, 0x3c, !PT ;  /* 0x000000282929d212 */ /* 0x000fe400078e3cff */
[----:B------:R-:W-:Y:S02]  /*10420*/  PRMT R22, RZ, 0x7610, R22 ;  /* 0x00007610ff167816 */ /* 0x000fe40000000016 */
[----:B------:R-:W-:Y:S01]  /*10430*/  PRMT R23, RZ, 0x7610, R23 ;  /* 0x00007610ff177816 */ /* 0x000fe20000000017 */
[----:B------:R-:W4:Y:S01]  /*10440*/  @!P5 LDG.E.U8 R27, desc[UR18][R40.64] ;  /* 0x00000012281bd981 */ /* 0x000f22000c1e1100 */
[----:B------:R-:W-:-:S04]  /*10450*/  PRMT R30, RZ, 0x7610, R30 ;  /* 0x00007610ff1e7816 */ /* 0x000fc8000000001e */
[----:B------:R-:W4:Y:S04]  /*10460*/  @!P0 LDG.E.U8 R23, desc[UR18][R24.64] ;  /* 0x0000001218178981 */ /* 0x000f28000c1e1100 */
[----:B--2---:R0:W-:Y:S04]  /*10470*/  STL [R1+0x34c], R8 ;  /* 0x00034c0801007387 */ /* 0x0041e80000100800 */
[----:B0-----:R-:W2:Y:S01]  /*10480*/  LDL R8, [R1+0xaa8] ;  /* 0x000aa80001087983 */ /* 0x001ea20000100800 */
[----:B---3--:R-:W-:-:S04]  /*10490*/  @!P3 LOP3.LUT R7, R7, R6, RZ, 0x3c, !PT ;  /* 0x000000060707b212 */ /* 0x008fc800078e3cff */
[C---:B------:R-:W-:Y:S01]  /*104a0*/  @!P3 LOP3.LUT R6, R7.reuse, R6, RZ, 0x3c, !PT ;  /* 0x000000060706b212 */ /* 0x040fe200078e3cff */
[----:B----4-:R-:W3:Y:S03]  /*104b0*/  @!P1 LDG.E.U8 R30, desc[UR18][R32.64] ;  /* 0x00000012201e9981 */ /* 0x010ee6000c1e1100 */
[----:B------:R-:W-:-:S05]  /*104c0*/  @!P3 LOP3.LUT R7, R7, R6, RZ, 0x3c, !PT ;  /* 0x000000060707b212 */ /* 0x000fca00078e3cff */
[----:B------:R-:W4:Y:S01]  /*104d0*/  @!P3 LDG.E.U8 R22, desc[UR18][R6.64] ;  /* 0x000000120616b981 */ /* 0x000f22000c1e1100 */
[----:B------:R-:W-:-:S03]  /*104e0*/  VIADD R37, R34, 0xffffffe8 ;  /* 0xffffffe822257836 */ /* 0x000fc60000000000 */
[----:B------:R-:W-:Y:S02]  /*104f0*/  STL [R1+0x358], R31 ;  /* 0x0003581f01007387 */ /* 0x000fe40000100800 */
[----:B------:R-:W-:Y:S02]  /*10500*/  ISETP.GE.U32.AND P4, PT, R37, 0x7fffff69, PT ;  /* 0x7fffff692500780c */ /* 0x000fe40003f86070 */
[----:B------:R-:W2:Y:S04]  /*10510*/  LDL.LU.64 R40, [R1+0x1650] ;  /* 0x0016500001287983 */ /* 0x000ea80000300a00 */
[----:B------:R-:W2:Y:S04]  /*10520*/  LDL R28, [R1+0xae4] ;  /* 0x000ae400011c7983 */ /* 0x000ea80000100800 */
[----:B------:R0:W-:Y:S04]  /*10530*/  STL [R1+0x348], R27 ;  /* 0x0003481b01007387 */ /* 0x0001e80000100800 */
[----:B------:R-:W2:Y:S04]  /*10540*/  LDL R25, [R1+0xb24] ;  /* 0x000b240001197983 */ /* 0x000ea80000100800 */
[----:B------:R-:W2:Y:S04]  /*10550*/  LDL R24, [R1+0xb28] ;  /* 0x000b280001187983 */ /* 0x000ea80000100800 */
[----:B0-----:R-:W2:Y:S04]  /*10560*/  LDL R27, [R1+0xae8] ;  /* 0x000ae800011b7983 */ /* 0x001ea80000100800 */
[----:B------:R-:W2:Y:S01]  /*10570*/  LDL.LU.64 R6, [R1+0x1648] ;  /* 0x0016480001067983 */ /* 0x000ea20000300a00 */
[----:B------:R-:W-:Y:S01]  /*10580*/  PRMT R29, RZ, 0x7610, R29 ;  /* 0x00007610ff1d7816 */ /* 0x000fe2000000001d */
[----:B------:R-:W-:-:S02]  /*10590*/  @!P4 IMAD.MOV.U32 R31, RZ, RZ, R21 ;  /* 0x000000ffff1fc224 */ /* 0x000fc400078e0015 */
[----:B----4-:R0:W-:Y:S04]  /*105a0*/  STL [R1+0x340], R22 ;  /* 0x0003401601007387 */ /* 0x0101e80000100800 */
[----:B0-----:R-:W4:Y:S04]  /*105b0*/  LDL R22, [R1+0xb64] ;  /* 0x000b640001167983 */ /* 0x001f280000100800 */
[----:B------:R0:W-:Y:S04]  /*105c0*/  STL [R1+0x344], R23 ;  /* 0x0003441701007387 */ /* 0x0001e80000100800 */
[----:B0-----:R-:W4:Y:S04]  /*105d0*/  LDL R23, [R1+0xb68] ;  /* 0x000b680001177983 */ /* 0x001f280000100800 */
[----:B---3--:R2:W-:Y:S01]  /*105e0*/  STL [R1+0x33c], R30 ;  /* 0x00033c1e01007387 */ /* 0x0085e20000100800 */
[----:B------:R-:W-:Y:S01]  /*105f0*/  VIADD R37, R34, 0xffffffe0 ;  /* 0xffffffe022257836 */ /* 0x000fe20000000000 */
[----:B------:R-:W-:-:S02]  /*10600*/  PRMT R26, RZ, 0x7610, R26 ;  /* 0x00007610ff1a7816 */ /* 0x000fc4000000001a */
[----:B------:R-:W3:Y:S01]  /*10610*/  LDL R21, [R1+0xba4] ;  /* 0x000ba40001157983 */ /* 0x000ee20000100800 */
[----:B--2---:R-:W-:Y:S01]  /*10620*/  @!P4 IMAD.MOV.U32 R30, RZ, RZ, R8 ;  /* 0x000000ffff1ec224 */ /* 0x004fe200078e0008 */
[----:B------:R-:W-:Y:S02]  /*10630*/  ISETP.GE.U32.AND P6, PT, R37, 0x7fffff61, PT ;  /* 0x7fffff612500780c */ /* 0x000fe40003fc6070 */
[----:B------:R-:W2:Y:S04]  /*10640*/  LDL R8, [R1+0xba8] ;  /* 0x000ba80001087983 */ /* 0x000ea80000100800 */
[----:B------:R-:W2:Y:S01]  /*10650*/  @!P4 LDG.E.U8 R29, desc[UR18][R30.64] ;  /* 0x000000121e1dc981 */ /* 0x000ea2000c1e1100 */
[----:B------:R-:W-:-:S05]  /*10660*/  VIADD R37, R34, 0xffffffd8 ;  /* 0xffffffd822257836 */ /* 0x000fca0000000000 */
[----:B------:R-:W-:Y:S02]  /*10670*/  ISETP.GE.U32.AND P5, PT, R37, 0x7fffff59, PT ;  /* 0x7fffff592500780c */ /* 0x000fe40003fa6070 */
[----:B------:R-:W-:-:S11]  /*10680*/  PRMT R17, RZ, 0x7610, R17 ;  /* 0x00007610ff117816 */ /* 0x000fd60000000011 */
[----:B------:R-:W3:Y:S04]  /*10690*/  @!P5 LDG.E.U8 R17, desc[UR18][R24.64] ;  /* 0x000000121811d981 */ /* 0x000ee8000c1e1100 */
[----:B--2---:R0:W-:Y:S02]  /*106a0*/  STL [R1+0x300], R29 ;  /* 0x0003001d01007387 */ /* 0x0041e40000100800 */
[----:B0-----:R-:W-:Y:S02]  /*106b0*/  @!P6 IMAD.MOV.U32 R29, RZ, RZ, R28 ;  /* 0x000000ffff1de224 */ /* 0x001fe400078e001c */
[----:B------:R-:W-:-:S05]  /*106c0*/  @!P6 IMAD.MOV.U32 R28, RZ, RZ, R27 ;  /* 0x000000ffff1ce224 */ /* 0x000fca00078e001b */
[----:B------:R4:W2:Y:S01]  /*106d0*/  @!P6 LDG.E.U8 R26, desc[UR18][R28.64] ;  /* 0x000000121c1ae981 */ /* 0x0008a2000c1e1100 */
[----:B------:R-:W-:-:S05]  /*106e0*/  VIADD R37, R34, 0xffffffd0 ;  /* 0xffffffd022257836 */ /* 0x000fca0000000000 */
[----:B------:R-:W-:Y:S02]  /*106f0*/  ISETP.GE.U32.AND P0, PT, R37, 0x7fffff51, PT ;  /* 0x7fffff512500780c */ /* 0x000fe40003f06070 */
[----:B------:R-:W-:-:S11]  /*10700*/  PRMT R20, RZ, 0x7610, R20 ;  /* 0x00007610ff147816 */ /* 0x000fd60000000014 */
[----:B----4-:R-:W-:Y:S02]  /*10710*/  @!P0 IMAD.MOV.U32 R29, RZ, RZ, R22 ;  /* 0x000000ffff1d8224 */ /* 0x010fe400078e0016 */
[----:B------:R-:W-:-:S05]  /*10720*/  @!P0 IMAD.MOV.U32 R28, RZ, RZ, R23 ;  /* 0x000000ffff1c8224 */ /* 0x000fca00078e0017 */
[----:B------:R0:W4:Y:S04]  /*10730*/  @!P0 LDG.E.U8 R20, desc[UR18][R28.64] ;  /* 0x000000121c148981 */ /* 0x000128000c1e1100 */
[----:B--2---:R1:W-:Y:S04]  /*10740*/  STL [R1+0x2fc], R26 ;  /* 0x0002fc1a01007387 */ /* 0x0043e80000100800 */
[----:B------:R-:W2:Y:S04]  /*10750*/  LDL R27, [R1+0xbe8] ;  /* 0x000be800011b7983 */ /* 0x000ea80000100800 */
[----:B------:R-:W2:Y:S04]  /*10760*/  LDL R25, [R1+0xc24] ;  /* 0x000c240001197983 */ /* 0x000ea80000100800 */
[----:B-1----:R-:W2:Y:S04]  /*10770*/  LDL R26, [R1+0xbe4] ;  /* 0x000be400011a7983 */ /* 0x002ea80000100800 */
[----:B---3--:R1:W-:Y:S04]  /*10780*/  STL [R1+0x2f8], R17 ;  /* 0x0002f81101007387 */ /* 0x0083e80000100800 */
[----:B------:R-:W3:Y:S04]  /*10790*/  LDL R24, [R1+0xc64] ;  /* 0x000c640001187983 */ /* 0x000ee80000100800 */
[----:B------:R-:W3:Y:S04]  /*107a0*/  LDL R22, [R1+0xc68] ;  /* 0x000c680001167983 */ /* 0x000ee80000100800 */
[----:B-1----:R-:W3:Y:S01]  /*107b0*/  LDL R17, [R1+0xc28] ;  /* 0x000c280001117983 */ /* 0x002ee20000100800 */
[----:B------:R-:W-:Y:S01]  /*107c0*/  VIADD R37, R34, 0xffffffc8 ;  /* 0xffffffc822257836 */ /* 0x000fe20000000000 */
[----:B------:R-:W-:-:S02]  /*107d0*/  PRMT R16, RZ, 0x7610, R16 ;  /* 0x00007610ff107816 */ /* 0x000fc40000000010 */
[----:B------:R-:W-:Y:S01]  /*107e0*/  PRMT R18, RZ, 0x7610, R18 ;  /* 0x00007610ff127816 */ /* 0x000fe20000000012 */
[----:B------:R-:W3:Y:S01]  /*107f0*/  LDL R23, [R1+0x1294] ;  /* 0x0012940001177983 */ /* 0x000ee20000100800 */
[----:B------:R-:W-:Y:S01]  /*10800*/  ISETP.GE.U32.AND P3, PT, R37, 0x7fffff49, PT ;  /* 0x7fffff492500780c */ /* 0x000fe20003f66070 */
[----:B------:R-:W-:-:S05]  /*10810*/  VIADD R37, R34, 0xffffffc0 ;  /* 0xffffffc022257836 */ /* 0x000fca0000000000 */
[----:B------:R-:W-:Y:S01]  /*10820*/  ISETP.GE.U32.AND P1, PT, R37, 0x7fffff41, PT ;  /* 0x7fffff412500780c */ /* 0x000fe20003f26070 */
[----:B------:R-:W-:-:S05]  /*10830*/  VIADD R37, R34, 0xffffffb8 ;  /* 0xffffffb822257836 */ /* 0x000fca0000000000 */
[----:B------:R-:W-:Y:S01]  /*10840*/  ISETP.GE.U32.AND P4, PT, R37, 0x7fffff39, PT ;  /* 0x7fffff392500780c */ /* 0x000fe20003f86070 */
[----:B------:R-:W-:Y:S02]  /*10850*/  VIADD R37, R34, 0xffffffb0 ;  /* 0xffffffb022257836 */ /* 0x000fe40000000000 */
[----:B0-----:R-:W-:-:S03]  /*10860*/  @!P3 IMAD.MOV.U32 R28, RZ, RZ, R8 ;  /* 0x000000ffff1cb224 */ /* 0x001fc600078e0008 */
[----:B------:R-:W-:Y:S01]  /*10870*/  ISETP.GE.U32.AND P6, PT, R37, 0x7fffff31, PT ;  /* 0x7fffff312500780c */ /* 0x000fe20003fc6070 */
[----:B------:R-:W-:Y:S01]  /*10880*/  @!P3 IMAD.MOV.U32 R29, RZ, RZ, R21 ;  /* 0x000000ffff1db224 */ /* 0x000fe200078e0015 */
[----:B------:R-:W-:-:S04]  /*10890*/  PRMT R5, RZ, 0x7610, R5 ;  /* 0x00007610ff057816 */ /* 0x000fc80000000005 */
[----:B------:R-:W3:Y:S01]  /*108a0*/  @!P3 LDG.E.U8 R18, desc[UR18][R28.64] ;  /* 0x000000121c12b981 */ /* 0x000ee2000c1e1100 */
[----:B------:R-:W-:-:S03]  /*108b0*/  PRMT R9, RZ, 0x7610, R9 ;  /* 0x00007610ff097816 */ /* 0x000fc60000000009 */
[----:B----4-:R0:W-:Y:S04]  /*108c0*/  STL [R1+0x2f4], R20 ;  /* 0x0002f41401007387 */ /* 0x0101e80000100800 */
[----:B------:R-:W4:Y:S04]  /*108d0*/  LDL R8, [R1+0xca8] ;  /* 0x000ca80001087983 */ /* 0x000f280000100800 */
[----:B------:R-:W4:Y:S04]  /*108e0*/  LDL R21, [R1+0xca4] ;  /* 0x000ca40001157983 */ /* 0x000f280000100800 */
[----:B0-----:R-:W4:Y:S01]  /*108f0*/  LDL R20, [R1+0x1260] ;  /* 0x0012600001147983 */ /* 0x001f220000100800 */
[----:B--2---:R-:W-:-:S04]  /*10900*/  @!P1 LOP3.LUT R27, R27, R26, RZ, 0x3c, !PT ;  /* 0x0000001a1b1b9212 */ /* 0x004fc800078e3cff */
[----:B------:R-:W-:-:S04]  /*10910*/  @!P1 LOP3.LUT R26, R27, R26, RZ, 0x3c, !PT ;  /* 0x0000001a1b1a9212 */ /* 0x000fc800078e3cff */
[----:B------:R-:W-:-:S05]  /*10920*/  @!P1 LOP3.LUT R27, R27, R26, RZ, 0x3c, !PT ;  /* 0x0000001a1b1b9212 */ /* 0x000fca00078e3cff */
[----:B------:R3:W2:Y:S02]  /*10930*/  @!P1 LDG.E.U8 R16, desc[UR18][R26.64] ;  /* 0x000000121a109981 */ /* 0x0006a4000c1e1100 */
[----:B---3--:R-:W-:Y:S02]  /*10940*/  @!P4 IMAD.MOV.U32 R26, RZ, RZ, R17 ;  /* 0x000000ffff1ac224 */ /* 0x008fe400078e0011 */
[----:B------:R-:W-:Y:S02]  /*10950*/  @!P4 IMAD.MOV.U32 R27, RZ, RZ, R25 ;  /* 0x000000ffff1bc224 */ /* 0x000fe400078e0019 */
[----:B------:R-:W-:-:S03]  /*10960*/  @!P6 IMAD.MOV.U32 R25, RZ, RZ, R24 ;  /* 0x000000ffff19e224 */ /* 0x000fc600078e0018 */
[----:B------:R-:W3:Y:S01]  /*10970*/  @!P4 LDG.E.U8 R5, desc[UR18][R26.64] ;  /* 0x000000121a05c981 */ /* 0x000ee2000c1e1100 */
[----:B------:R-:W-:-:S05]  /*10980*/  @!P6 IMAD.MOV.U32 R24, RZ, RZ, R22 ;  /* 0x000000ffff18e224 */ /* 0x000fca00078e0016 */
[----:B------:R-:W4:Y:S01]  /*10990*/  @!P6 LDG.E.U8 R9, desc[UR18][R24.64] ;  /* 0x000000121809e981 */ /* 0x000f22000c1e1100 */
[----:B------:R-:W-:-:S05]  /*109a0*/  VIADD R37, R34, 0xffffffa8 ;  /* 0xffffffa822257836 */ /* 0x000fca0000000000 */
[----:B------:R-:W-:Y:S01]  /*109b0*/  ISETP.GE.U32.AND P5, PT, R37, 0x7fffff29, PT ;  /* 0x7fffff292500780c */ /* 0x000fe20003fa6070 */
[----:B------:R-:W-:-:S05]  /*109c0*/  VIADD R37, R34, 0xffffffa0 ;  /* 0xffffffa022257836 */ /* 0x000fca0000000000 */
[----:B------:R-:W-:Y:S01]  /*109d0*/  ISETP.GE.U32.AND P0, PT, R37, 0x7fffff21, PT ;  /* 0x7fffff212500780c */ /* 0x000fe20003f06070 */
[----:B------:R-:W-:-:S05]  /*109e0*/  VIADD R37, R34, 0xffffff98 ;  /* 0xffffff9822257836 */ /* 0x000fca0000000000 */
[----:B------:R-:W-:Y:S01]  /*109f0*/  ISETP.GE.U32.AND P3, PT, R37, 0x7fffff19, PT ;  /* 0x7fffff192500780c */ /* 0x000fe20003f66070 */
[----:B------:R-:W-:Y:S01]  /*10a00*/  VIADD R37, R34, 0xffffff90 ;  /* 0xffffff9022257836 */ /* 0x000fe20000000000 */
[----:B------:R0:W-:Y:S04]  /*10a10*/  STL [R1+0x2f0], R18 ;  /* 0x0002f01201007387 */ /* 0x0001e80000100800 */
[----:B------:R-:W-:Y:S01]  /*10a20*/  ISETP.GE.U32.AND P1, PT, R37, 0x7fffff11, PT ;  /* 0x7fffff112500780c */ /* 0x000fe20003f26070 */
[----:B------:R-:W-:Y:S01]  /*10a30*/  IMAD R37, R4, 0x5f, RZ ;  /* 0x0000005f04257824 */ /* 0x000fe200078e02ff */
[----:B0-----:R-:W4:Y:S01]  /*10a40*/  LDL R18, [R1+0x1228] ;  /* 0x0012280001127983 */ /* 0x001f220000100800 */
[----:B------:R-:W-:-:S03]  /*10a50*/  PRMT R19, RZ, 0x7610, R19 ;  /* 0x00007610ff137816 */ /* 0x000fc60000000013 */
[----:B--2---:R0:W-:Y:S04]  /*10a60*/  STL [R1+0x2ec], R16 ;  /* 0x0002ec1001007387 */ /* 0x0041e80000100800 */
[----:B------:R-:W2:Y:S04]  /*10a70*/  LDL R17, [R1+0x1160] ;  /* 0x0011600001117983 */ /* 0x000ea80000100800 */
[----:B0-----:R-:W2:Y:S04]  /*10a80*/  LDL R16, [R1+0x11b8] ;  /* 0x0011b80001107983 */ /* 0x001ea80000100800 */
[----:B---3--:R0:W-:Y:S02]  /*10a90*/  STL [R1+0x2e8], R5 ;  /* 0x0002e80501007387 */ /* 0x0081e40000100800 */
[----:B0-----:R-:W-:-:S05]  /*10aa0*/  IADD3 R5, P4, PT, R37, R2, RZ ;  /* 0x0000000225057210 */ /* 0x001fca0007f9e0ff */
[----:B------:R-:W-:Y:S04]  /*10ab0*/  STL [R1+0xce8], R5 ;  /* 0x000ce80501007387 */ /* 0x000fe80000100800 */
[----:B----4-:R0:W-:Y:S02]  /*10ac0*/  STL [R1+0x2e4], R9 ;  /* 0x0002e40901007387 */ /* 0x0101e40000100800 */
[----:B0-----:R-:W-:Y:S02]  /*10ad0*/  LEA.HI.X.SX32 R9, R37, R3, 0x1, P4 ;  /* 0x0000000325097211 */ /* 0x001fe400020f0eff */
[----:B------:R-:W-:Y:S01]  /*10ae0*/  ISETP.GE.AND P4, PT, R20, RZ, PT ;  /* 0x000000ff1400720c */ /* 0x000fe20003f86270 */
[----:B------:R-:W-:-:S05]  /*10af0*/  @!P5 IMAD.MOV.U32 R20, RZ, RZ, R8 ;  /* 0x000000ffff14d224 */ /* 0x000fca00078e0008 */
[----:B------:R-:W3:Y:S01]  /*10b00*/  @!P5 LDG.E.U8 R19, desc[UR18][R20.64] ;  /* 0x000000121413d981 */ /* 0x000ee2000c1e1100 */
[----:B------:R-:W-:Y:S02]  /*10b10*/  ISETP.GE.AND P6, PT, R23, RZ, PT ;  /* 0x000000ff1700720c */ /* 0x000fe40003fc6270 */
[----:B------:R-:W-:Y:S01]  /*10b20*/  ISETP.GE.AND P5, PT, R18, RZ, PT ;  /* 0x000000ff1200720c */ /* 0x000fe20003fa6270 */
[----:B------:R-:W-:Y:S01]  /*10b30*/  STL [R1+0xce4], R9 ;  /* 0x000ce40901007387 */ /* 0x000fe20000100800 */
[----:B------:R-:W-:Y:S01]  /*10b40*/  PRMT R0, RZ, 0x7610, R0 ;  /* 0x00007610ff007816 */ /* 0x000fe20000000000 */
[----:B------:R-:W-:Y:S02]  /*10b50*/  @!P0 IMAD.MOV.U32 R18, RZ, RZ, R5 ;  /* 0x000000ffff128224 */ /* 0x000fe400078e0005 */
[----:B------:R-:W4:Y:S06]  /*10b60*/  LDL.LU R8, [R1+0x3c] ;  /* 0x00003c0001087983 */ /* 0x000f2c0000300800 */
[----:B------:R-:W-:-:S02]  /*10b70*/  @!P6 IMAD.MOV R13, RZ, RZ, -R13 ;  /* 0x000000ffff0de224 */ /* 0x000fc400078e0a0d */
[----:B------:R-:W-:Y:S01]  /*10b80*/  @!P5 IMAD.MOV R15, RZ, RZ, -R15 ;  /* 0x000000ffff0fd224 */ /* 0x000fe200078e0a0f */
[----:B------:R-:W0:Y:S01]  /*10b90*/  S2R R33, SR_TID.X ;  /* 0x0000000000217919 */ /* 0x000e220000002100 */
[----:B---3--:R1:W-:Y:S02]  /*10ba0*/  STL [R1+0x2e0], R19 ;  /* 0x0002e01301007387 */ /* 0x0083e40000100800 */
[----:B-1----:R-:W-:-:S05]  /*10bb0*/  @!P0 IMAD.MOV.U32 R19, RZ, RZ, R9 ;  /* 0x000000ffff138224 */ /* 0x002fca00078e0009 */
[----:B------:R1:W3:Y:S01]  /*10bc0*/  @!P0 LDG.E.U8 R0, desc[UR18][R18.64] ;  /* 0x0000001212008981 */ /* 0x0002e2000c1e1100 */
[----:B--2---:R-:W-:-:S03]  /*10bd0*/  ISETP.GE.AND P0, PT, R16, RZ, PT ;  /* 0x000000ff1000720c */ /* 0x004fc60003f06270 */
[----:B------:R-:W-:Y:S04]  /*10be0*/  STL [R1+0x1538], R13 ;  /* 0x0015380d01007387 */ /* 0x000fe80000100800 */
[----:B------:R2:W-:Y:S04]  /*10bf0*/  STL [R1+0x153c], R15 ;  /* 0x00153c0f01007387 */ /* 0x0005e80000100800 */
[----:B------:R-:W3:Y:S04]  /*10c00*/  LDL.LU R16, [R1+0x38] ;  /* 0x0000380001107983 */ /* 0x000ee80000300800 */
[----:B------:R-:W3:Y:S01]  /*10c10*/  LDL.LU R21, [R1+0x34] ;  /* 0x0000340001157983 */ /* 0x000ee20000300800 */
[----:B------:R-:W-:Y:S01]  /*10c20*/  ISETP.GE.AND P5, PT, R17, RZ, PT ;  /* 0x000000ff1100720c */ /* 0x000fe20003fa6270 */
[----:B------:R-:W-:Y:S01]  /*10c30*/  @!P4 IMAD.MOV R12, RZ, RZ, -R12 ;  /* 0x000000ffff0cc224 */ /* 0x000fe200078e0a0c */
[----:B------:R-:W-:-:S02]  /*10c40*/  ISETP.NE.AND P4, PT, R11, RZ, PT ;  /* 0x000000ff0b00720c */ /* 0x000fc40003f85270 */
[----:B------:R-:W-:-:S04]  /*10c50*/  LOP3.LUT R11, RZ, R11, RZ, 0x33, !PT ;  /* 0x0000000bff0b7212 */ /* 0x000fc800078e33ff */
[----:B----4-:R-:W-:Y:S01]  /*10c60*/  SEL R37, R11, R8, !P4 ;  /* 0x000000080b257207 */ /* 0x010fe20006000000 */
[----:B------:R-:W-:Y:S01]  /*10c70*/  VIADD R8, R34, 0xffffff88 ;  /* 0xffffff8822087836 */ /* 0x000fe20000000000 */
[----:B0-----:R-:W-:-:S03]  /*10c80*/  LOP3.LUT R33, R33, 0x7f, RZ, 0xc0, !PT ;  /* 0x0000007f21217812 */ /* 0x001fc600078ec0ff */
[----:B------:R-:W-:Y:S02]  /*10c90*/  @!P5 IMAD.MOV R10, RZ, RZ, -R10 ;  /* 0x000000ffff0ad224 */ /* 0x000fe400078e0a0a */
[C---:B------:R-:W-:Y:S01]  /*10ca0*/  IMAD R17, R4.reuse, 0x67, RZ ;  /* 0x0000006704117824 */ /* 0x040fe200078e02ff */
[C---:B------:R-:W-:Y:S01]  /*10cb0*/  SEL R90, R11.reuse, R90, !P4 ;  /* 0x0000005a0b5a7207 */ /* 0x040fe20006000000 */
[C---:B-1----:R-:W-:Y:S01]  /*10cc0*/  IMAD R18, R4.reuse, 0x6f, RZ ;  /* 0x0000006f04127824 */ /* 0x042fe200078e02ff */
[C---:B------:R-:W-:Y:S02]  /*10cd0*/  SEL R88, R11.reuse, R88, !P4 ;  /* 0x000000580b587207 */ /* 0x040fe40006000000 */
[C---:B------:R-:W-:Y:S02]  /*10ce0*/  SEL R84, R11.reuse, R84, !P4 ;  /* 0x000000540b547207 */ /* 0x040fe40006000000 */
[----:B------:R-:W-:Y:S01]  /*10cf0*/  SEL R82, R11, R82, !P4 ;  /* 0x000000520b527207 */ /* 0x000fe20006000000 */
[----:B------:R-:W-:Y:S01]  /*10d00*/  IMAD R22, R37, UR11, RZ ;  /* 0x0000000b25167c24 */ /* 0x000fe2000f8e02ff */
[----:B------:R-:W-:Y:S01]  /*10d10*/  SEL R67, R11, R67, !P4 ;  /* 0x000000430b437207 */ /* 0x000fe20006000000 */
[----:B------:R-:W-:-:S02]  /*10d20*/  IMAD R9, R4, 0x77, RZ ;  /* 0x0000007704097824 */ /* 0x000fc400078e02ff */
[----:B------:R-:W-:Y:S01]  /*10d30*/  @!P0 IMAD.MOV R14, RZ, RZ, -R14 ;  /* 0x000000ffff0e8224 */ /* 0x000fe200078e0a0e */
[----:B------:R-:W-:-:S05]  /*10d40*/  SEL R39, R11, R91, !P4 ;  /* 0x0000005b0b277207 */ /* 0x000fca0006000000 */
[----:B------:R-:W-:Y:S01]  /*10d50*/  IMAD R39, R39, UR5, RZ ;  /* 0x0000000527277c24 */ /* 0x000fe2000f8e02ff */
[C---:B------:R-:W-:Y:S01]  /*10d60*/  SEL R91, R11.reuse, R43, !P4 ;  /* 0x0000002b0b5b7207 */ /* 0x040fe20006000000 */
[----:B------:R-:W-:Y:S01]  /*10d70*/  IMAD R43, R90, UR13, RZ ;  /* 0x0000000d5a2b7c24 */ /* 0x000fe2000f8e02ff */
[C---:B------:R-:W-:Y:S01]  /*10d80*/  SEL R5, R11.reuse, R49, !P4 ;  /* 0x000000310b057207 */ /* 0x040fe20006000000 */
[----:B------:R-:W-:Y:S01]  /*10d90*/  IMAD R49, R82, UR21, RZ ;  /* 0x0000001552317c24 */ /* 0x000fe2000f8e02ff */
[C---:B------:R-:W-:Y:S01]  /*10da0*/  SEL R69, R11.reuse, R69, !P4 ;  /* 0x000000450b457207 */ /* 0x040fe20006000000 */
[----:B------:R-:W0:Y:S01]  /*10db0*/  LDCU UR5, c[0x0][0x3b0] ;  /* 0x00007600ff0577ac */ /* 0x000e220008000800 */
[----:B------:R-:W-:-:S03]  /*10dc0*/  SEL R71, R11, R71, !P4 ;  /* 0x000000470b477207 */ /* 0x000fc60006000000 */
[----:B------:R-:W-:Y:S01]  /*10dd0*/  IMAD R69, R69, UR25, RZ ;  /* 0x0000001945457c24 */ /* 0x000fe2000f8e02ff */
[----:B------:R-:W-:Y:S01]  /*10de0*/  SEL R86, R11, R86, !P4 ;  /* 0x000000560b567207 */ /* 0x000fe20006000000 */
[----:B------:R-:W-:Y:S01]  /*10df0*/  IMAD R71, R71, UR27, RZ ;  /* 0x0000001b47477c24 */ /* 0x000fe2000f8e02ff */
[----:B------:R-:W-:Y:S01]  /*10e00*/  SEL R73, R11, R73, !P4 ;  /* 0x000000490b497207 */ /* 0x000fe20006000000 */
[----:B------:R-:W1:Y:S04]  /*10e10*/  LDCU UR13, c[0x0][0x3b0] ;  /* 0x00007600ff0d77ac */ /* 0x000e680008000800 */
[----:B------:R-:W-:Y:S01]  /*10e20*/  IMAD R73, R73, UR29, RZ ;  /* 0x0000001d49497c24 */ /* 0x000fe2000f8e02ff */
[C---:B------:R-:W-:Y:S02]  /*10e30*/  SEL R87, R11.reuse, R87, !P4 ;  /* 0x000000570b577207 */ /* 0x040fe40006000000 */
[----:B------:R-:W-:-:S02]  /*10e40*/  SEL R75, R11, R75, !P4 ;  /* 0x0000004b0b4b7207 */ /* 0x000fc40006000000 */
[----:B------:R-:W-:-:S03]  /*10e50*/  SEL R76, R11, R76, !P4 ;  /* 0x0000004c0b4c7207 */ /* 0x000fc60006000000 */
[----:B------:R-:W-:Y:S01]  /*10e60*/  IMAD R75, R75, UR31, RZ ;  /* 0x0000001f4b4b7c24 */ /* 0x000fe2000f8e02ff */
[C---:B--2---:R-:W-:Y:S01]  /*10e70*/  SEL R15, R11.reuse, R55, !P4 ;  /* 0x000000370b0f7207 */ /* 0x044fe20006000000 */
[----:B------:R-:W-:Y:S01]  /*10e80*/  IMAD R76, R76, UR33, RZ ;  /* 0x000000214c4c7c24 */ /* 0x000fe2000f8e02ff */
[----:B------:R-:W-:Y:S01]  /*10e90*/  SEL R78, R11, R78, !P4 ;  /* 0x0000004e0b4e7207 */ /* 0x000fe20006000000 */
[----:B------:R-:W-:Y:S01]  /*10ea0*/  IMAD R55, R87, UR14, RZ ;  /* 0x0000000e57377c24 */ /* 0x000fe2000f8e02ff */
[C---:B------:R-:W-:Y:S01]  /*10eb0*/  SEL R66, R11.reuse, R66, !P4 ;  /* 0x000000420b427207 */ /* 0x040fe20006000000 */
[----:B------:R-:W2:Y:S02]  /*10ec0*/  LDCU UR14, c[0x0][0x3b0] ;  /* 0x00007600ff0e77ac */ /* 0x000ea40008000800 */
[----:B------:R-:W-:Y:S01]  /*10ed0*/  IMAD R78, R78, UR35, RZ ;  /* 0x000000234e4e7c24 */ /* 0x000fe2000f8e02ff */
[C---:B------:R-:W-:Y:S01]  /*10ee0*/  SEL R64, R11.reuse, R64, !P4 ;  /* 0x000000400b407207 */ /* 0x040fe20006000000 */
[----:B------:R-:W-:Y:S01]  /*10ef0*/  IMAD R66, R66, UR37, RZ ;  /* 0x0000002542427c24 */ /* 0x000fe2000f8e02ff */
[----:B------:R-:W-:-:S02]  /*10f00*/  SEL R42, R11, R42, !P4 ;  /* 0x0000002a0b2a7207 */ /* 0x000fc40006000000 */
[C---:B------:R-:W-:Y:S01]  /*10f10*/  SEL R83, R11.reuse, R83, !P4 ;  /* 0x000000530b537207 */ /* 0x040fe20006000000 */
[----:B------:R-:W-:Y:S01]  /*10f20*/  IMAD R64, R64, UR39, RZ ;  /* 0x0000002740407c24 */ /* 0x000fe2000f8e02ff */
[C---:B------:R-:W-:Y:S01]  /*10f30*/  SEL R44, R11.reuse, R44, !P4 ;  /* 0x0000002c0b2c7207 */ /* 0x040fe20006000000 */
[----:B------:R-:W-:Y:S01]  /*10f40*/  IMAD R42, R42, UR41, RZ ;  /* 0x000000292a2a7c24 */ /* 0x000fe2000f8e02ff */
[C---:B------:R-:W-:Y:S02]  /*10f50*/  SEL R46, R11.reuse, R46, !P4 ;  /* 0x0000002e0b2e7207 */ /* 0x040fe40006000000 */
[C---:B------:R-:W-:Y:S01]  /*10f60*/  SEL R81, R11.reuse, R81, !P4 ;  /* 0x000000510b517207 */ /* 0x040fe20006000000 */
[----:B------:R-:W-:Y:S01]  /*10f70*/  IMAD R44, R44, UR43, RZ ;  /* 0x0000002b2c2c7c24 */ /* 0x000fe2000f8e02ff */
[C---:B------:R-:W-:Y:S01]  /*10f80*/  SEL R48, R11.reuse, R48, !P4 ;  /* 0x000000300b307207 */ /* 0x040fe20006000000 */
[----:B------:R-:W-:Y:S01]  /*10f90*/  IMAD R46, R46, UR45, RZ ;  /* 0x0000002d2e2e7c24 */ /* 0x000fe2000f8e02ff */
[----:B------:R-:W-:-:S02]  /*10fa0*/  SEL R92, R11, R92, !P4 ;  /* 0x0000005c0b5c7207 */ /* 0x000fc40006000000 */
[C---:B------:R-:W-:Y:S02]  /*10fb0*/  SEL R89, R11.reuse, R89, !P4 ;  /* 0x000000590b597207 */ /* 0x040fe40006000000 */
[C---:B------:R-:W-:Y:S02]  /*10fc0*/  SEL R68, R11.reuse, R68, !P4 ;  /* 0x000000440b447207 */ /* 0x040fe40006000000 */
[C---:B------:R-:W-:Y:S02]  /*10fd0*/  SEL R70, R11.reuse, R70, !P4 ;  /* 0x000000460b467207 */ /* 0x040fe40006000000 */
[C---:B------:R-:W-:Y:S02]  /*10fe0*/  SEL R72, R11.reuse, R72, !P4 ;  /* 0x000000480b487207 */ /* 0x040fe40006000000 */
[C---:B------:R-:W-:Y:S02]  /*10ff0*/  SEL R74, R11.reuse, R74, !P4 ;  /* 0x0000004a0b4a7207 */ /* 0x040fe40006000000 */
        /* <DEDUP_REMOVED lines=17> */
[C---:B------:R-:W-:Y:S01]  /*11110*/  SEL R38, R11.reuse, R38, !P4 ;  /* 0x000000260b267207 */ /* 0x040fe20006000000 */
[----:B---3--:R-:W-:Y:S04]  /*11120*/  STL [R1+0x2dc], R0 ;  /* 0x0002dc0001007387 */ /* 0x008fe80000100800 */
[----:B------:R-:W-:Y:S04]  /*11130*/  STL [R1+0x12c0], R4 ;  /* 0x0012c00401007387 */ /* 0x000fe80000100800 */
[----:B------:R-:W-:Y:S04]  /*11140*/  STL [R1+0x131c], R4 ;  /* 0x00131c0401007387 */ /* 0x000fe80000100800 */
[----:B------:R-:W-:Y:S04]  /*11150*/  STL [R1+0x1334], R4 ;  /* 0x0013340401007387 */ /* 0x000fe80000100800 */
[----:B------:R-:W-:Y:S04]  /*11160*/  STL [R1+0x1368], R4 ;  /* 0x0013680401007387 */ /* 0x000fe80000100800 */
[----:B------:R-:W-:Y:S04]  /*11170*/  STL [R1+0x13a0], R4 ;  /* 0x0013a00401007387 */ /* 0x000fe80000100800 */
[----:B------:R-:W-:Y:S01]  /*11180*/  STL [R1+0x13d8], R4 ;  /* 0x0013d80401007387 */ /* 0x000fe20000100800 */
[----:B------:R-:W-:-:S03]  /*11190*/  SEL R16, R11, R16, !P4 ;  /* 0x000000100b107207 */ /* 0x000fc60006000000 */
[----:B------:R-:W-:Y:S04]  /*111a0*/  STL [R1+0x1410], R4 ;  /* 0x0014100401007387 */ /* 0x000fe80000100800 */
[----:B------:R-:W-:Y:S04]  /*111b0*/  STL [R1+0x1490], R4 ;  /* 0x0014900401007387 */ /* 0x000fe80000100800 */
[----:B------:R-:W-:Y:S04]  /*111c0*/  STL [R1+0x1624], R4 ;  /* 0x0016240401007387 */ /* 0x000fe80000100800 */
[----:B------:R-:W-:Y:S04]  /*111d0*/  STL [R1+0x163c], R8 ;  /* 0x00163c0801007387 */ /* 0x000fe80000100800 */
[----:B------:R-:W-:Y:S04]  /*111e0*/  STL [R1+0x1640], R34 ;  /* 0x0016402201007387 */ /* 0x000fe80000100800 */
[----:B------:R-:W-:Y:S04]  /*111f0*/  STL [R1+0x1540], R33 ;  /* 0x0015402101007387 */ /* 0x000fe80000100800 */
[----:B------:R3:W-:Y:S01]  /*11200*/  STL [R1+0x1544], R10 ;  /* 0x0015440a01007387 */ /* 0x0007e20000100800 */
[----:B------:R-:W-:-:S03]  /*11210*/  SEL R37, R11, R21, !P4 ;  /* 0x000000150b257207 */ /* 0x000fc60006000000 */
[----:B------:R-:W-:Y:S01]  /*11220*/  STL [R1+0x1548], R11 ;  /* 0x0015480b01007387 */ /* 0x000fe20000100800 */
[----:B---3--:R-:W-:Y:S01]  /*11230*/  SEL R10, R11, R59, !P4 ;  /* 0x0000003b0b0a7207 */ /* 0x008fe20006000000 */
[----:B------:R-:W-:Y:S01]  /*11240*/  IMAD R59, R16, UR11, RZ ;  /* 0x0000000b103b7c24 */ /* 0x000fe2000f8e02ff */
[CC--:B------:R-:W-:Y:S01]  /*11250*/  IADD3 R16, P5, PT, R17.reuse, R2.reuse, RZ ;  /* 0x0000000211107210 */ /* 0x0c0fe20007fbe0ff */
[----:B------:R-:W-:Y:S03]  /*11260*/  STL [R1+0x15ac], R90 ;  /* 0x0015ac5a01007387 */ /* 0x000fe60000100800 */
[----:B------:R-:W-:Y:S01]  /*11270*/  LEA.HI.X.SX32 R17, R17, R3, 0x1, P5 ;  /* 0x0000000311117211 */ /* 0x000fe200028f0eff */
[----:B------:R-:W-:Y:S01]  /*11280*/  STL [R1+0x15a4], R88 ;  /* 0x0015a45801007387 */ /* 0x000fe20000100800 */
[----:B------:R-:W-:Y:S01]  /*11290*/  IADD3 R21, P5, PT, R18, R2, RZ ;  /* 0x0000000212157210 */ /* 0x000fe20007fbe0ff */
[----:B------:R-:W-:-:S02]  /*112a0*/  VIADD R0, R34, 0x7f ;  /* 0x0000007f22007836 */ /* 0x000fc40000000000 */
[----:B------:R-:W-:Y:S01]  /*112b0*/  STL [R1+0x160c], R84 ;  /* 0x00160c5401007387 */ /* 0x000fe20000100800 */
[----:B------:R-:W-:-:S03]  /*112c0*/  LEA.HI.X.SX32 R18, R18, R3, 0x1, P5 ;  /* 0x0000000312127211 */ /* 0x000fc600028f0eff */
[----:B------:R-:W-:Y:S04]  /*112d0*/  STL [R1+0x1608], R82 ;  /* 0x0016085201007387 */ /* 0x000fe80000100800 */
[----:B------:R-:W-:Y:S01]  /*112e0*/  STL [R1+0x1558], R67 ;  /* 0x0015584301007387 */ /* 0x000fe20000100800 */
[----:B------:R-:W-:-:S03]  /*112f0*/  IADD3 R19, P5, PT, R9, R2, RZ ;  /* 0x0000000209137210 */ /* 0x000fc60007fbe0ff */
[----:B------:R-:W-:Y:S01]  /*11300*/  STL [R1+0x268], R16 ;  /* 0x0002681001007387 */ /* 0x000fe20000100800 */
[----:B------:R-:W-:-:S03]  /*11310*/  ISETP.GT.AND P0, PT, R0, 0x7f, PT ;  /* 0x0000007f0000780c */ /* 0x000fc60003f04270 */
[----:B------:R-:W-:Y:S01]  /*11320*/  STL [R1+0x154c], R16 ;  /* 0x00154c1001007387 */ /* 0x000fe20000100800 */
[----:B------:R-:W-:-:S03]  /*11330*/  IMAD R0, R4, 0x7f, RZ ;  /* 0x0000007f04007824 */ /* 0x000fc600078e02ff */
[----:B------:R-:W-:Y:S04]  /*11340*/  STL [R1+0x264], R17 ;  /* 0x0002641101007387 */ /* 0x000fe80000100800 */
[----:B------:R-:W-:Y:S01]  /*11350*/  STL [R1+0x1550], R17 ;  /* 0x0015501101007387 */ /* 0x000fe20000100800 */
[----:B------:R-:W-:-:S03]  /*11360*/  LEA.HI.X.SX32 R20, R9, R3, 0x1, P5 ;  /* 0x0000000309147211 */ /* 0x000fc600028f0eff */
        /* <DEDUP_REMOVED lines=21> */
[----:B------:R-:W-:-:S03]  /*114c0*/  LEA.HI.X.SX32 R0, R0, R3, 0x1, P5 ;  /* 0x0000000300007211 */ /* 0x000fc600028f0eff */
        /* <DEDUP_REMOVED lines=9> */
[----:B------:R3:W-:Y:S04]  /*11560*/  STL [R1+0x156c], R0 ;  /* 0x00156c0001007387 */ /* 0x0007e80000100800 */
[----:B------:R-:W-:Y:S04]  /*11570*/  STL [R1+0x1370], R3 ;  /* 0x0013700301007387 */ /* 0x000fe80000100800 */
[----:B------:R-:W-:Y:S01]  /*11580*/  STL [R1+0x1384], R3 ;  /* 0x0013840301007387 */ /* 0x000fe20000100800 */
[----:B------:R-:W-:-:S03]  /*11590*/  IMAD R37, R37, UR11, RZ ;  /* 0x0000000b25257c24 */ /* 0x000fc6000f8e02ff */
[----:B------:R-:W-:Y:S01]  /*115a0*/  STL [R1+0x13a8], R3 ;  /* 0x0013a80301007387 */ /* 0x000fe20000100800 */
[----:B---3--:R-:W-:-:S03]  /*115b0*/  IADD3 R0, P5, PT, R22, R7, RZ ;  /* 0x0000000716007210 */ /* 0x008fc60007fbe0ff */
        /* <DEDUP_REMOVED lines=8> */
[----:B------:R3:W-:Y:S04]  /*11640*/  STL [R1+0x288], R0 ;  /* 0x0002880001007387 */ /* 0x0007e80000100800 */
[----:B------:R-:W-:Y:S01]  /*11650*/  STL [R1+0x2c8], R4 ;  /* 0x0002c80401007387 */ /* 0x000fe20000100800 */
[----:B---3--:R-:W-:-:S02]  /*11660*/  LEA.HI.X.SX32 R0, R22, R6, 0x1, P5 ;  /* 0x0000000616007211 */ /* 0x008fc400028f0eff */
[----:B------:R-:W-:-:S03]  /*11670*/  IADD3 R3, P5, PT, R39, R7, RZ ;  /* 0x0000000727037210 */ /* 0x000fc60007fbe0ff */
[----:B------:R3:W-:Y:S01]  /*11680*/  STL [R1+0x284], R0 ;  /* 0x0002840001007387 */ /* 0x0007e20000100800 */
[----:B------:R-:W-:Y:S02]  /*11690*/  ISETP.LT.AND P0, PT, R33, R34, P0 ;  /* 0x000000222100720c */ /* 0x000fe40000701270 */
[----:B------:R-:W-:Y:S01]  /*116a0*/  SEL R34, R11, R45, !P4 ;  /* 0x0000002d0b227207 */ /* 0x000fe20006000000 */
[----:B------:R-:W-:Y:S01]  /*116b0*/  STL [R1+0x328], R3 ;  /* 0x0003280301007387 */ /* 0x000fe20000100800 */
[----:B---3--:R-:W-:Y:S01]  /*116c0*/  LEA.HI.X.SX32 R0, R37, R6, 0x1, P6 ;  /* 0x0000000625007211 */ /* 0x008fe200030f0eff */
[----:B------:R-:W-:Y:S01]  /*116d0*/  IMAD R45, R88, UR15, RZ ;  /* 0x0000000f582d7c24 */ /* 0x000fe2000f8e02ff */
[----:B------:R-:W-:Y:S02]  /*116e0*/  IADD3 R4, P6, PT, R43, R7, RZ ;  /* 0x000000072b047210 */ /* 0x000fe40007fde0ff */
[C---:B------:R-:W-:Y:S01]  /*116f0*/  SEL R8, R11.reuse, R47, !P4 ;  /* 0x0000002f0b087207 */ /* 0x040fe20006000000 */
[----:B------:R3:W-:Y:S01]  /*11700*/  STL [R1+0x2c4], R0 ;  /* 0x0002c40001007387 */ /* 0x0007e20000100800 */
[----:B------:R-:W-:Y:S01]  /*11710*/  IMAD R47, R84, UR17, RZ ;  /* 0x00000011542f7c24 */ /* 0x000fe2000f8e02ff */
[----:B------:R-:W-:-:S02]  /*11720*/  SEL R33, R11, R51, !P4 ;  /* 0x000000330b217207 */ /* 0x000fc40006000000 */
[C---:B------:R-:W-:Y:S01]  /*11730*/  SEL R12, R11.reuse, R12, !P4 ;  /* 0x0000000c0b0c7207 */ /* 0x040fe20006000000 */
[----:B------:R4:W-:Y:S01]  /*11740*/  STL [R1+0x368], R4 ;  /* 0x0003680401007387 */ /* 0x0009e20000100800 */
[----:B------:R-:W-:Y:S01]  /*11750*/  SEL R14, R11, R14, !P4 ;  /* 0x0000000e0b0e7207 */ /* 0x000fe20006000000 */
[----:B------:R-:W-:Y:S02]  /*11760*/  IMAD R48, R48, UR47, RZ ;  /* 0x0000002f30307c24 */ /* 0x000fe4000f8e02ff */
[----:B------:R-:W-:Y:S01]  /*11770*/  IMAD R62, R62, UR49, RZ ;  /* 0x000000313e3e7c24 */ /* 0x000fe2000f8e02ff */
[----:B---3--:R-:W-:Y:S01]  /*11780*/  LEA.HI.X.SX32 R0, R39, R6, 0x1, P5 ;  /* 0x0000000627007211 */ /* 0x008fe200028f0eff */
[----:B------:R-:W-:Y:S02]  /*11790*/  IMAD R52, R52, UR51, RZ ;  /* 0x0000003334347c24 */ /* 0x000fe4000f8e02ff */
[----:B------:R-:W-:Y:S02]  /*117a0*/  IMAD R54, R54, UR53, RZ ;  /* 0x0000003536367c24 */ /* 0x000fe4000f8e02ff */
[----:B------:R-:W-:Y:S01]  /*117b0*/  IMAD R56, R56, UR55, RZ ;  /* 0x0000003738387c24 */ /* 0x000fe2000f8e02ff */
[----:B----4-:R-:W-:Y:S01]  /*117c0*/  IADD3 R4, P5, PT, R45, R7, RZ ;  /* 0x000000072d047210 */ /* 0x010fe20007fbe0ff */
[----:B------:R3:W-:Y:S01]  /*117d0*/  STL [R1+0x324], R0 ;  /* 0x0003240001007387 */ /* 0x0007e20000100800 */
[----:B------:R-:W-:-:S02]  /*117e0*/  IMAD R58, R58, UR57, RZ ;  /* 0x000000393a3a7c24 */ /* 0x000fc4000f8e02ff */
[----:B------:R-:W-:Y:S01]  /*117f0*/  IMAD R60, R60, UR59, RZ ;  /* 0x0000003b3c3c7c24 */ /* 0x000fe2000f8e02ff */
[----:B------:R-:W-:Y:S01]  /*11800*/  STL [R1+0x3a8], R4 ;  /* 0x0003a80401007387 */ /* 0x000fe20000100800 */
[----:B------:R-:W-:Y:S02]  /*11810*/  IMAD R50, R50, UR61, RZ ;  /* 0x0000003d32327c24 */ /* 0x000fe4000f8e02ff */
[----:B------:R-:W-:Y:S02]  /*11820*/  IMAD R41, R41, UR62, RZ ;  /* 0x0000003e29297c24 */ /* 0x000fe4000f8e02ff */
[----:B------:R-:W-:Y:S01]  /*11830*/  IMAD R40, R40, UR63, RZ ;  /* 0x0000003f28287c24 */ /* 0x000fe2000f8e02ff */
[----:B---3--:R-:W-:Y:S01]  /*11840*/  LEA.HI.X.SX32 R0, R43, R6, 0x1, P6 ;  /* 0x000000062b007211 */ /* 0x008fe200030f0eff */
[----:B------:R-:W-:Y:S01]  /*11850*/  IMAD R38, R38, UR64, RZ ;  /* 0x0000004026267c24 */ /* 0x000fe2000f8e02ff */
[----:B------:R-:W-:Y:S01]  /*11860*/  IADD3 R9, P6, PT, R47, R7, RZ ;  /* 0x000000072f097210 */ /* 0x000fe20007fde0ff */
[----:B------:R-:W-:-:S02]  /*11870*/  IMAD R92, R92, UR11, RZ ;  /* 0x0000000b5c5c7c24 */ /* 0x000fc4000f8e02ff */
[----:B------:R-:W-:Y:S01]  /*11880*/  IMAD R57, R86, UR12, RZ ;  /* 0x0000000c56397c24 */ /* 0x000fe2000f8e02ff */
[----:B------:R3:W-:Y:S01]  /*11890*/  STL [R1+0x364], R0 ;  /* 0x0003640001007387 */ /* 0x0007e20000100800 */
[----:B------:R-:W-:Y:S02]  /*118a0*/  IMAD R51, R67, UR23, RZ ;  /* 0x0000001743337c24 */ /* 0x000fe4000f8e02ff */
[----:B------:R-:W-:Y:S01]  /*118b0*/  IMAD R53, R89, UR16, RZ ;  /* 0x0000001059357c24 */ /* 0x000fe2000f8e02ff */
[----:B------:R4:W-:Y:S01]  /*118c0*/  STL [R1+0x3e8], R9 ;  /* 0x0003e80901007387 */ /* 0x0009e20000100800 */
[----:B------:R-:W-:Y:S01]  /*118d0*/  IMAD R12, R12, UR65, RZ ;  /* 0x000000410c0c7c24 */ /* 0x000fe2000f8e02ff */
[----:B------:R-:W-:Y:S01]  /*118e0*/  PRMT R2, RZ, 0x7610, R2 ;  /* 0x00007610ff027816 */ /* 0x000fe20000000002 */
[----:B------:R-:W-:Y:S01]  /*118f0*/  IMAD R14, R14, UR66, RZ ;  /* 0x000000420e0e7c24 */ /* 0x000fe2000f8e02ff */
[----:B------:R-:W0:Y:S01]  /*11900*/  LDCU UR12, c[0x0][0x3b0] ;  /* 0x00007600ff0c77ac */ /* 0x000e220008000800 */
[----:B---3--:R-:W-:-:S02]  /*11910*/  LEA.HI.X.SX32 R0, R45, R6, 0x1, P5 ;  /* 0x000000062d007211 */ /* 0x008fc400028f0eff */
[----:B------:R-:W-:Y:S01]  /*11920*/  IADD3 R85, P5, PT, R49, R7, RZ ;  /* 0x0000000731557210 */ /* 0x000fe20007fbe0ff */
[----:B------:R-:W-:Y:S01]  /*11930*/  IMAD R37, R79, UR36, RZ ;  /* 0x000000244f257c24 */ /* 0x000fe2000f8e02ff */
[----:B------:R-:W3:Y:S01]  /*11940*/  LDCU UR15, c[0x0][0x3b0] ;  /* 0x00007600ff0f77ac */ /* 0x000ee20008000800 */
[----:B------:R1:W-:Y:S01]  /*11950*/  STL [R1+0x3a4], R0 ;  /* 0x0003a40001007387 */ /* 0x0003e20000100800 */
[----:B----4-:R-:W-:-:S03]  /*11960*/  LEA.HI.X.SX32 R9, R49, R6, 0x1, P5 ;  /* 0x0000000631097211 */ /* 0x010fc600028f0eff */
[----:B------:R-:W-:Y:S01]  /*11970*/  STL [R1+0x428], R85 ;  /* 0x0004285501007387 */ /* 0x000fe20000100800 */
[----:B-1----:R-:W-:Y:S02]  /*11980*/  LEA.HI.X.SX32 R0, R47, R6, 0x1, P6 ;  /* 0x000000062f007211 */ /* 0x002fe400030f0eff */
[----:B------:R-:W-:-:S03]  /*11990*/  IADD3 R35, P6, PT, R51, R7, RZ ;  /* 0x0000000733237210 */ /* 0x000fc60007fde0ff */
[----:B------:R1:W-:Y:S01]  /*119a0*/  STL [R1+0x3e4], R0 ;  /* 0x0003e40001007387 */ /* 0x0003e20000100800 */
[----:B------:R-:W-:-:S03]  /*119b0*/  LEA.HI.X.SX32 R93, R51, R6, 0x1, P6 ;  /* 0x00000006335d7211 */ /* 0x000fc600030f0eff */
[----:B------:R4:W-:Y:S01]  /*119c0*/  STL [R1+0x424], R9 ;  /* 0x0004240901007387 */ /* 0x0009e20000100800 */
[----:B-1----:R-:W-:-:S03]  /*119d0*/  IADD3 R0, P5, PT, R69, R7, RZ ;  /* 0x0000000745007210 */ /* 0x002fc60007fbe0ff */
[----:B------:R-:W-:Y:S01]  /*119e0*/  STL [R1+0x468], R35 ;  /* 0x0004682301007387 */ /* 0x000fe20000100800 */
[----:B----4-:R-:W-:-:S03]  /*119f0*/  IADD3 R9, P6, PT, R71, R7, RZ ;  /* 0x0000000747097210 */ /* 0x010fc60007fde0ff */
[----:B------:R1:W-:Y:S04]  /*11a00*/  STL [R1+0x4a8], R0 ;  /* 0x0004a80001007387 */ /* 0x0003e80000100800 */
[----:B------:R-:W-:Y:S04]  /*11a10*/  STL [R1+0x159c], R86 ;  /* 0x00159c5601007387 */ /* 0x000fe80000100800 */
[----:B------:R-:W-:Y:S01]  /*11a20*/  STL [R1+0x1570], R69 ;  /* 0x0015704501007387 */ /* 0x000fe20000100800 */
[----:B-1----:R-:W-:-:S03]  /*11a30*/  LEA.HI.X.SX32 R0, R69, R6, 0x1, P5 ;  /* 0x0000000645007211 */ /* 0x002fc600028f0eff */
[----:B------:R-:W-:Y:S04]  /*11a40*/  STL [R1+0x4e8], R9 ;  /* 0x0004e80901007387 */ /* 0x000fe80000100800 */
[----:B------:R-:W-:Y:S04]  /*11a50*/  STL [R1+0x464], R93 ;  /* 0x0004645d01007387 */ /* 0x000fe80000100800 */
[----:B------:R1:W-:Y:S04]  /*11a60*/  STL [R1+0x4a4], R0 ;  /* 0x0004a40001007387 */ /* 0x0003e80000100800 */
[----:B------:R-:W-:Y:S01]  /*11a70*/  STL [R1+0x1610], R87 ;  /* 0x0016105701007387 */ /* 0x000fe20000100800 */
[----:B-1----:R-:W-:-:S05]  /*11a80*/  IADD3 R0, P5, PT, R73, R7, RZ ;  /* 0x0000000749007210 */ /* 0x002fca0007fbe0ff */
[----:B------:R1:W-:Y:S04]  /*11a90*/  STL [R1+0x528], R0 ;  /* 0x0005280001007387 */ /* 0x0003e80000100800 */
[----:B------:R-:W-:Y:S01]  /*11aa0*/  STL [R1+0x1574], R71 ;  /* 0x0015744701007387 */ /* 0x000fe20000100800 */
[----:B-1----:R-:W-:Y:S02]  /*11ab0*/  LEA.HI.X.SX32 R0, R71, R6, 0x1, P6 ;  /* 0x0000000647007211 */ /* 0x002fe400030f0eff */
[----:B------:R-:W-:-:S03]  /*11ac0*/  IADD3 R87, P6, PT, R75, R7, RZ ;  /* 0x000000074b577210 */ /* 0x000fc60007fde0ff */
[----:B------:R1:W-:Y:S04]  /*11ad0*/  STL [R1+0x4e4], R0 ;  /* 0x0004e40001007387 */ /* 0x0003e80000100800 */
[----:B------:R-:W-:Y:S01]  /*11ae0*/  STL [R1+0x1578], R73 ;  /* 0x0015784901007387 */ /* 0x000fe20000100800 */
[----:B-1----:R-:W-:Y:S02]  /*11af0*/  LEA.HI.X.SX32 R0, R73, R6, 0x1, P5 ;  /* 0x0000000649007211 */ /* 0x002fe400028f0eff */
[----:B------:R-:W-:-:S03]  /*11b00*/  IADD3 R84, P5, PT, R76, R7, RZ ;  /* 0x000000074c547210 */ /* 0x000fc60007fbe0ff */
[----:B------:R1:W-:Y:S01]  /*11b10*/  STL [R1+0x524], R0 ;  /* 0x0005240001007387 */ /* 0x0003e20000100800 */
[----:B------:R-:W-:-:S03]  /*11b20*/  LEA.HI.X.SX32 R9, R76, R6, 0x1, P5 ;  /* 0x000000064c097211 */ /* 0x000fc600028f0eff */
[----:B------:R-:W-:Y:S01]  /*11b30*/  STL [R1+0x568], R87 ;  /* 0x0005685701007387 */ /* 0x000fe20000100800 */
[----:B-1----:R-:W-:-:S03]  /*11b40*/  LEA.HI.X.SX32 R0, R75, R6, 0x1, P6 ;  /* 0x000000064b007211 */ /* 0x002fc600030f0eff */
[----:B------:R-:W-:Y:S01]  /*11b50*/  STL [R1+0x157c], R75 ;  /* 0x00157c4b01007387 */ /* 0x000fe20000100800 */
[----:B------:R-:W-:-:S03]  /*11b60*/  IADD3 R82, P6, PT, R78, R7, RZ ;  /* 0x000000074e527210 */ /* 0x000fc60007fde0ff */
[----:B------:R-:W-:Y:S04]  /*11b70*/  STL [R1+0x5a8], R84 ;  /* 0x0005a85401007387 */ /* 0x000fe80000100800 */
[----:B------:R1:W-:Y:S04]  /*11b80*/  STL [R1+0x564], R0 ;  /* 0x0005640001007387 */ /* 0x0003e80000100800 */
[----:B------:R-:W-:Y:S01]  /*11b90*/  STL [R1+0x1600], R76 ;  /* 0x0016004c01007387 */ /* 0x000fe20000100800 */
[----:B-1----:R-:W-:-:S03]  /*11ba0*/  IADD3 R0, P5, PT, R66, R7, RZ ;  /* 0x0000000742007210 */ /* 0x002fc60007fbe0ff */
[----:B------:R1:W-:Y:S04]  /*11bb0*/  STL [R1+0x5a4], R9 ;  /* 0x0005a40901007387 */ /* 0x0003e80000100800 */
[----:B------:R-:W-:Y:S04]  /*11bc0*/  STL [R1+0x5e8], R82 ;  /* 0x0005e85201007387 */ /* 0x000fe80000100800 */
[----:B------:R4:W-:Y:S01]  /*11bd0*/  STL [R1+0x628], R0 ;  /* 0x0006280001007387 */ /* 0x0009e20000100800 */
[----:B-1----:R-:W-:-:S03]  /*11be0*/  LEA.HI.X.SX32 R9, R78, R6, 0x1, P6 ;  /* 0x000000064e097211 */ /* 0x002fc600030f0eff */
[----:B------:R-:W-:Y:S04]  /*11bf0*/  STL [R1+0x1594], R83 ;  /* 0x0015945301007387 */ /* 0x000fe80000100800 */
[----:B------:R1:W-:Y:S01]  /*11c00*/  STL [R1+0x1604], R78 ;  /* 0x0016044e01007387 */ /* 0x0003e20000100800 */
[----:B----4-:R-:W-:-:S03]  /*11c10*/  IADD3 R0, P6, PT, R64, R7, RZ ;  /* 0x0000000740007210 */ /* 0x010fc60007fde0ff */
[----:B------:R4:W-:Y:S04]  /*11c20*/  STL [R1+0x5e4], R9 ;  /* 0x0005e40901007387 */ /* 0x0009e80000100800 */
[----:B------:R-:W-:Y:S01]  /*11c30*/  STL [R1+0x15f8], R66 ;  /* 0x0015f84201007387 */ /* 0x000fe20000100800 */
[-C--:B-1----:R-:W-:Y:S02]  /*11c40*/  LEA.HI.X.SX32 R78, R66, R6.reuse, 0x1, P5 ;  /* 0x00000006424e7211 */ /* 0x082fe400028f0eff */
[C---:B------:R-:W-:Y:S01]  /*11c50*/  IADD3 R76, P5, PT, R42.reuse, R7, RZ ;  /* 0x000000072a4c7210 */ /* 0x040fe20007fbe0ff */
[----:B------:R1:W-:Y:S04]  /*11c60*/  STL [R1+0x668], R0 ;  /* 0x0006680001007387 */ /* 0x0003e80000100800 */
[----:B------:R-:W-:Y:S01]  /*11c70*/  STL [R1+0x624], R78 ;  /* 0x0006244e01007387 */ /* 0x000fe20000100800 */
[----:B----4-:R-:W-:-:S03]  /*11c80*/  LEA.HI.X.SX32 R9, R42, R6, 0x1, P5 ;  /* 0x000000062a097211 */ /* 0x010fc600028f0eff */
[----:B------:R-:W-:Y:S01]  /*11c90*/  STL [R1+0x158c], R81 ;  /* 0x00158c5101007387 */ /* 0x000fe20000100800 */
[----:B-1----:R-:W-:-:S03]  /*11ca0*/  LEA.HI.X.SX32 R0, R64, R6, 0x1, P6 ;  /* 0x0000000640007211 */ /* 0x002fc600030f0eff */
[----:B------:R-:W-:Y:S01]  /*11cb0*/  STL [R1+0x6a8], R76 ;  /* 0x0006a84c01007387 */ /* 0x000fe20000100800 */
[----:B------:R-:W-:-:S03]  /*11cc0*/  IADD3 R11, P6, PT, R44, R7, RZ ;  /* 0x000000072c0b7210 */ /* 0x000fc60007fde0ff */
[----:B------:R-:W-:Y:S04]  /*11cd0*/  STL [R1+0x15f4], R64 ;  /* 0x0015f44001007387 */ /* 0x000fe80000100800 */
[----:B------:R1:W-:Y:S04]  /*11ce0*/  STL [R1+0x664], R0 ;  /* 0x0006640001007387 */ /* 0x0003e80000100800 */
[----:B------:R4:W-:Y:S01]  /*11cf0*/  STL [R1+0x6e8], R11 ;  /* 0x0006e80b01007387 */ /* 0x0009e20000100800 */
[----:B-1----:R-:W-:-:S03]  /*11d00*/  IADD3 R0, P5, PT, R46, R7, RZ ;  /* 0x000000072e007210 */ /* 0x002fc60007fbe0ff */
[----:B------:R1:W-:Y:S01]  /*11d10*/  STL [R1+0x6a4], R9 ;  /* 0x0006a40901007387 */ /* 0x0003e20000100800 */
[----:B----4-:R-:W-:-:S03]  /*11d20*/  LEA.HI.X.SX32 R11, R44, R6, 0x1, P6 ;  /* 0x000000062c0b7211 */ /* 0x010fc600030f0eff */
[----:B------:R-:W-:Y:S04]  /*11d30*/  STL [R1+0x15fc], R68 ;  /* 0x0015fc4401007387 */ /* 0x000fe80000100800 */
[----:B------:R4:W-:Y:S01]  /*11d40*/  STL [R1+0x728], R0 ;  /* 0x0007280001007387 */ /* 0x0009e20000100800 */
[----:B-1----:R-:W-:-:S03]  /*11d50*/  IADD3 R9, P6, PT, R48, R7, RZ ;  /* 0x0000000730097210 */ /* 0x002fc60007fde0ff */
[----:B------:R-:W-:Y:S01]  /*11d60*/  STL [R1+0x6e4], R11 ;  /* 0x0006e40b01007387 */ /* 0x000fe20000100800 */
[----:B----4-:R-:W-:-:S03]  /*11d70*/  LEA.HI.X.SX32 R0, R46, R6, 0x1, P5 ;  /* 0x000000062e007211 */ /* 0x010fc600028f0eff */
[----:B------:R-:W-:Y:S01]  /*11d80*/  STL [R1+0x768], R9 ;  /* 0x0007680901007387 */ /* 0x000fe20000100800 */
[----:B------:R-:W-:-:S03]  /*11d90*/  IADD3 R66, P5, PT, R62, R7, RZ ;  /* 0x000000073e427210 */ /* 0x000fc60007fbe0ff */
[----:B------:R1:W-:Y:S01]  /*11da0*/  STL [R1+0x724], R0 ;  /* 0x0007240001007387 */ /* 0x0003e20000100800 */
[----:B------:R-:W-:Y:S01]  /*11db0*/  IMAD R47, R68, UR24, RZ ;  /* 0x00000018442f7c24 */ /* 0x000fe2000f8e02ff */
[-C--:B------:R-:W-:Y:S02]  /*11dc0*/  LEA.HI.X.SX32 R68, R62, R6.reuse, 0x1, P5 ;  /* 0x000000063e447211 */ /* 0x080fe400028f0eff */
[----:B------:R-:W-:Y:S01]  /*11dd0*/  STL [R1+0x7a8], R66 ;  /* 0x0007a84201007387 */ /* 0x000fe20000100800 */
[----:B-1----:R-:W-:Y:S02]  /*11de0*/  LEA.HI.X.SX32 R0, R48, R6, 0x1, P6 ;  /* 0x0000000630007211 */ /* 0x002fe400030f0eff */
[----:B------:R-:W-:-:S03]  /*11df0*/  IADD3 R64, P6, PT, R52, R7, RZ ;  /* 0x0000000734407210 */ /* 0x000fc60007fde0ff */
[----:B------:R1:W-:Y:S01]  /*11e00*/  STL [R1+0x764], R0 ;  /* 0x0007640001007387 */ /* 0x0003e20000100800 */
[----:B------:R-:W-:-:S03]  /*11e10*/  LEA.HI.X.SX32 R9, R52, R6, 0x1, P6 ;  /* 0x0000000634097211 */ /* 0x000fc600030f0eff */
[----:B------:R4:W-:Y:S01]  /*11e20*/  STL [R1+0x15f0], R62 ;  /* 0x0015f03e01007387 */ /* 0x0009e20000100800 */
[----:B-1----:R-:W-:-:S03]  /*11e30*/  IADD3 R0, P5, PT, R54, R7, RZ ;  /* 0x0000000736007210 */ /* 0x002fc60007fbe0ff */
[----:B------:R-:W-:Y:S04]  /*11e40*/  STL [R1+0x7e8], R64 ;  /* 0x0007e84001007387 */ /* 0x000fe80000100800 */
[----:B------:R-:W-:Y:S04]  /*11e50*/  STL [R1+0x7a4], R68 ;  /* 0x0007a44401007387 */ /* 0x000fe80000100800 */
[----:B------:R1:W-:Y:S01]  /*11e60*/  STL [R1+0x828], R0 ;  /* 0x0008280001007387 */ /* 0x0003e20000100800 */
[----:B----4-:R-:W-:-:S03]  /*11e70*/  LEA.HI.X.SX32 R62, R54, R6, 0x1, P5 ;  /* 0x00000006363e7211 */ /* 0x010fc600028f0eff */
[----:B------:R-:W-:Y:S01]  /*11e80*/  STL [R1+0x1580], R52 ;  /* 0x0015803401007387 */ /* 0x000fe20000100800 */
[----:B-1----:R-:W-:-:S03]  /*11e90*/  IADD3 R0, P6, PT, R56, R7, RZ ;  /* 0x0000000738007210 */ /* 0x002fc60007fde0ff */
[----:B------:R1:W-:Y:S04]  /*11ea0*/  STL [R1+0x7e4], R9 ;  /* 0x0007e40901007387 */ /* 0x0003e80000100800 */
[----:B------:R-:W-:Y:S04]  /*11eb0*/  STL [R1+0x1584], R54 ;  /* 0x0015843601007387 */ /* 0x000fe80000100800 */
[----:B------:R4:W-:Y:S01]  /*11ec0*/  STL [R1+0x868], R0 ;  /* 0x0008680001007387 */ /* 0x0009e20000100800 */
[----:B-1----:R-:W-:-:S03]  /*11ed0*/  LEA.HI.X.SX32 R9, R56, R6, 0x1, P6 ;  /* 0x0000000638097211 */ /* 0x002fc600030f0eff */
[----:B------:R-:W-:Y:S01]  /*11ee0*/  STL [R1+0x824], R62 ;  /* 0x0008243e01007387 */ /* 0x000fe20000100800 */
[----:B----4-:R-:W-:-:S05]  /*11ef0*/  IADD3 R0, P5, PT, R58, R7, RZ ;  /* 0x000000073a007210 */ /* 0x010fca0007fbe0ff */
[----:B------:R1:W-:Y:S04]  /*11f00*/  STL [R1+0x8a8], R0 ;  /* 0x0008a80001007387 */ /* 0x0003e80000100800 */
[----:B------:R-:W-:Y:S01]  /*11f10*/  STL [R1+0x15e8], R56 ;  /* 0x0015e83801007387 */ /* 0x000fe20000100800 */
[----:B-1----:R-:W-:-:S03]  /*11f20*/  IADD3 R0, P6, PT, R60, R7, RZ ;  /* 0x000000073c007210 */ /* 0x002fc60007fde0ff */
[----:B------:R1:W-:Y:S04]  /*11f30*/  STL [R1+0x864], R9 ;  /* 0x0008640901007387 */ /* 0x0003e80000100800 */
[----:B------:R4:W-:Y:S04]  /*11f40*/  STL [R1+0x15ec], R58 ;  /* 0x0015ec3a01007387 */ /* 0x0009e80000100800 */
[----:B------:R0:W-:Y:S01]  /*11f50*/  STL [R1+0x8e8], R0 ;  /* 0x0008e80001007387 */ /* 0x0001e20000100800 */
[-C--:B-1----:R-:W-:Y:S02]  /*11f60*/  LEA.HI.X.SX32 R9, R58, R6.reuse, 0x1, P5 ;  /* 0x000000063a097211 */ /* 0x082fe400028f0eff */
[----:B----4-:R-:W-:-:S03]  /*11f70*/  LEA.HI.X.SX32 R58, R60, R6, 0x1, P6 ;  /* 0x000000063c3a7211 */ /* 0x010fc600030f0eff */
[----:B------:R1:W-:Y:S01]  /*11f80*/  STL [R1+0x8a4], R9 ;  /* 0x0008a40901007387 */ /* 0x0003e20000100800 */
[----:B0-----:R-:W-:-:S05]  /*11f90*/  IADD3 R0, P5, PT, R50, R7, RZ ;  /* 0x0000000732007210 */ /* 0x001fca0007fbe0ff */
[----:B------:R0:W-:Y:S01]  /*11fa0*/  STL [R1+0x928], R0 ;  /* 0x0009280001007387 */ /* 0x0001e20000100800 */
[----:B-1----:R-:W-:-:S03]  /*11fb0*/  IADD3 R9, P6, PT, R41, R7, RZ ;  /* 0x0000000729097210 */ /* 0x002fc60007fde0ff */
[----:B------:R-:W-:Y:S01]  /*11fc0*/  STL [R1+0x1588], R50 ;  /* 0x0015883201007387 */ /* 0x000fe20000100800 */
[----:B0-----:R-:W-:-:S03]  /*11fd0*/  LEA.HI.X.SX32 R0, R50, R6, 0x1, P5 ;  /* 0x0000000632007211 */ /* 0x001fc600028f0eff */
[----:B------:R-:W-:Y:S01]  /*11fe0*/  STL [R1+0x968], R9 ;  /* 0x0009680901007387 */ /* 0x000fe20000100800 */
[----:B------:R-:W-:-:S03]  /*11ff0*/  IADD3 R32, P5, PT, R40, R7, RZ ;  /* 0x0000000728207210 */ /* 0x000fc60007fbe0ff */
[----:B------:R-:W-:Y:S04]  /*12000*/  STL [R1+0x8e4], R58 ;  /* 0x0008e43a01007387 */ /* 0x000fe80000100800 */
[----:B------:R0:W-:Y:S01]  /*12010*/  STL [R1+0x924], R0 ;  /* 0x0009240001007387 */ /* 0x0001e20000100800 */
[----:B------:R-:W-:-:S03]  /*12020*/  LEA.HI.X.SX32 R56, R40, R6, 0x1, P5 ;  /* 0x0000000628387211 */ /* 0x000fc600028f0eff */
[----:B------:R-:W-:Y:S01]  /*12030*/  STL [R1+0x1590], R77 ;  /* 0x0015904d01007387 */ /* 0x000fe20000100800 */
[-C--:B------:R-:W-:Y:S02]  /*12040*/  IADD3 R23, P5, PT, R12, R7.reuse, RZ ;  /* 0x000000070c177210 */ /* 0x080fe40007fbe0ff */
[-C--:B0-----:R-:W-:Y:S02]  /*12050*/  LEA.HI.X.SX32 R0, R41, R6.reuse, 0x1, P6 ;  /* 0x0000000629007211 */ /* 0x081fe400030f0eff */
[C---:B------:R-:W-:Y:S01]  /*12060*/  IADD3 R30, P6, PT, R38.reuse, R7, RZ ;  /* 0x00000007261e7210 */ /* 0x040fe20007fde0ff */
[----:B------:R-:W-:Y:S04]  /*12070*/  STL [R1+0x9a8], R32 ;  /* 0x0009a82001007387 */ /* 0x000fe80000100800 */
[----:B------:R0:W-:Y:S04]  /*12080*/  STL [R1+0x964], R0 ;  /* 0x0009640001007387 */ /* 0x0001e80000100800 */
[----:B------:R-:W-:Y:S04]  /*12090*/  STL [R1+0x9e8], R30 ;  /* 0x0009e81e01007387 */ /* 0x000fe80000100800 */
[----:B------:R-:W-:Y:S01]  /*120a0*/  STL [R1+0x9a4], R56 ;  /* 0x0009a43801007387 */ /* 0x000fe20000100800 */
[----:B0-----:R-:W-:-:S03]  /*120b0*/  LEA.HI.X.SX32 R0, R38, R6, 0x1, P6 ;  /* 0x0000000626007211 */ /* 0x001fc600030f0eff */
[----:B------:R-:W-:Y:S04]  /*120c0*/  STL [R1+0x1598], R79 ;  /* 0x0015984f01007387 */ /* 0x000fe80000100800 */
[----:B------:R-:W-:Y:S01]  /*120d0*/  STL [R1+0xa20], R23 ;  /* 0x000a201701007387 */ /* 0x000fe20000100800 */
[----:B------:R-:W-:-:S03]  /*120e0*/  IADD3 R22, P6, PT, R14, R7, RZ ;  /* 0x000000070e167210 */ /* 0x000fc60007fde0ff */
[----:B------:R0:W-:Y:S02]  /*120f0*/  STL [R1+0x9e4], R0 ;  /* 0x0009e40001007387 */ /* 0x0001e40000100800 */
[----:B0-----:R-:W-:Y:S02]  /*12100*/  LEA.HI.X.SX32 R0, R12, R6, 0x1, P5 ;  /* 0x000000060c007211 */ /* 0x001fe400028f0eff */
[----:B------:R-:W-:-:S03]  /*12110*/  IADD3 R24, P5, PT, R59, R7, RZ ;  /* 0x000000073b187210 */ /* 0x000fc60007fbe0ff */
[----:B------:R0:W-:Y:S04]  /*12120*/  STL [R1+0xa1c], R0 ;  /* 0x000a1c0001007387 */ /* 0x0001e80000100800 */
[----:B------:R-:W-:Y:S01]  /*12130*/  STL [R1+0xa58], R22 ;  /* 0x000a581601007387 */ /* 0x000fe20000100800 */
[----:B0-----:R-:W-:-:S03]  /*12140*/  LEA.HI.X.SX32 R0, R14, R6, 0x1, P6 ;  /* 0x000000060e007211 */ /* 0x001fc600030f0eff */
[----:B------:R-:W-:Y:S01]  /*12150*/  STL [R1+0x15a0], R65 ;  /* 0x0015a04101007387 */ /* 0x000fe20000100800 */
[----:B------:R-:W-:-:S03]  /*12160*/  IADD3 R27, P6, PT, R92, R7, RZ ;  /* 0x000000075c1b7210 */ /* 0x000fc60007fde0ff */
[----:B------:R-:W-:Y:S04]  /*12170*/  STL [R1+0x290], R24 ;  /* 0x0002901801007387 */ /* 0x000fe80000100800 */
[----:B------:R0:W-:Y:S01]  /*12180*/  STL [R1+0xa54], R0 ;  /* 0x000a540001007387 */ /* 0x0001e20000100800 */
[-C--:B------:R-:W-:Y:S02]  /*12190*/  LEA.HI.X.SX32 R25, R92, R6.reuse, 0x1, P6 ;  /* 0x000000065c197211 */ /* 0x080fe400030f0eff */
[-C--:B------:R-:W-:Y:S02]  /*121a0*/  IADD3 R36, P6, PT, R55, R7.reuse, RZ ;  /* 0x0000000737247210 */ /* 0x080fe40007fde0ff */
[----:B0-----:R-:W-:Y:S02]  /*121b0*/  LEA.HI.X.SX32 R0, R59, R6, 0x1, P5 ;  /* 0x000000063b007211 */ /* 0x001fe400028f0eff */
[----:B------:R-:W-:-:S03]  /*121c0*/  IADD3 R26, P5, PT, R57, R7, RZ ;  /* 0x00000007391a7210 */ /* 0x000fc60007fbe0ff */
[----:B------:R0:W-:Y:S01]  /*121d0*/  STL [R1+0x28c], R0 ;  /* 0x00028c0001007387 */ /* 0x0001e20000100800 */
[----:B------:R-:W-:-:S03]  /*121e0*/  LEA.HI.X.SX32 R9, R57, R6, 0x1, P5 ;  /* 0x0000000639097211 */ /* 0x000fc600028f0eff */
[----:B------:R-:W-:Y:S04]  /*121f0*/  STL [R1+0x2d0], R27 ;  /* 0x0002d01b01007387 */ /* 0x000fe80000100800 */
[----:B------:R-:W-:Y:S01]  /*12200*/  STL [R1+0x15a8], R63 ;  /* 0x0015a83f01007387 */ /* 0x000fe20000100800 */
[----:B0-----:R-:W-:-:S03]  /*12210*/  IADD3 R0, P5, PT, R53, R7, RZ ;  /* 0x0000000735007210 */ /* 0x001fc60007fbe0ff */
[----:B------:R-:W-:Y:S04]  /*12220*/  STL [R1+0x330], R26 ;  /* 0x0003301a01007387 */ /* 0x000fe80000100800 */
[----:B------:R-:W-:Y:S04]  /*12230*/  STL [R1+0x15b4], R92 ;  /* 0x0015b45c01007387 */ /* 0x000fe80000100800 */
[----:B------:R-:W-:Y:S04]  /*12240*/  STL [R1+0x2cc], R25 ;  /* 0x0002cc1901007387 */ /* 0x000fe80000100800 */
[----:B------:R-:W-:Y:S04]  /*12250*/  STL [R1+0x32c], R9 ;  /* 0x00032c0901007387 */ /* 0x000fe80000100800 */
[----:B------:R-:W-:Y:S04]  /*12260*/  STL [R1+0x370], R36 ;  /* 0x0003702401007387 */ /* 0x000fe80000100800 */
[----:B------:R0:W-:Y:S01]  /*12270*/  STL [R1+0x3b0], R0 ;  /* 0x0003b00001007387 */ /* 0x0001e20000100800 */
[----:B------:R-:W-:-:S03]  /*12280*/  IMAD R51, R83, UR20, RZ ;  /* 0x0000001453337c24 */ /* 0x000fc6000f8e02ff */
[----:B------:R-:W-:Y:S01]  /*12290*/  STL [R1+0x15b0], R55 ;  /* 0x0015b03701007387 */ /* 0x000fe20000100800 */
[----:B0-----:R-:W-:Y:S01]  /*122a0*/  LEA.HI.X.SX32 R0, R55, R6, 0x1, P6 ;  /* 0x0000000637007211 */ /* 0x001fe200030f0eff */
[----:B------:R-:W-:Y:S01]  /*122b0*/  IMAD R49, R81, UR22, RZ ;  /* 0x0000001651317c24 */ /* 0x000fe2000f8e02ff */
[----:B------:R-:W-:-:S03]  /*122c0*/  IADD3 R28, P6, PT, R51, R7, RZ ;  /* 0x00000007331c7210 */ /* 0x000fc60007fde0ff */
[----:B------:R0:W-:Y:S04]  /*122d0*/  STL [R1+0x36c], R0 ;  /* 0x00036c0001007387 */ /* 0x0001e80000100800 */
[----:B------:R-:W-:Y:S01]  /*122e0*/  STL [R1+0x15b8], R53 ;  /* 0x0015b83501007387 */ /* 0x000fe20000100800 */
[----:B0-----:R-:W-:Y:S02]  /*122f0*/  LEA.HI.X.SX32 R0, R53, R6, 0x1, P5 ;  /* 0x0000000635007211 */ /* 0x001fe400028f0eff */
[----:B------:R-:W-:-:S03]  /*12300*/  IADD3 R29, P5, PT, R49, R7, RZ ;  /* 0x00000007311d7210 */ /* 0x000fc60007fbe0ff */
[----:B------:R0:W-:Y:S01]  /*12310*/  STL [R1+0x3ac], R0 ;  /* 0x0003ac0001007387 */ /* 0x0001e20000100800 */
[----:B------:R-:W-:-:S03]  /*12320*/  IMAD R46, R34, UR44, RZ ;  /* 0x0000002c222e7c24 */ /* 0x000fc6000f8e02ff */
[----:B------:R-:W-:Y:S04]  /*12330*/  STL [R1+0x3f0], R28 ;  /* 0x0003f01c01007387 */ /* 0x000fe80000100800 */
[----:B------:R-:W4:Y:S01]  /*12340*/  LDL.LU R34, [R1+0x1640] ;  /* 0x0016400001227983 */ /* 0x000f220000300800 */
[----:B0-----:R-:W-:-:S03]  /*12350*/  LEA.HI.X.SX32 R0, R51, R6, 0x1, P6 ;  /* 0x0000000633007211 */ /* 0x001fc600030f0eff */
[----:B------:R-:W-:Y:S04]  /*12360*/  STL [R1+0x430], R29 ;  /* 0x0004301d01007387 */ /* 0x000fe80000100800 */
[----:B------:R0:W-:Y:S01]  /*12370*/  STL [R1+0x3ec], R0 ;  /* 0x0003ec0001007387 */ /* 0x0001e20000100800 */
[----:B------:R-:W-:Y:S01]  /*12380*/  IMAD R41, R8, UR46, RZ ;  /* 0x0000002e08297c24 */ /* 0x000fe2000f8e02ff */
[----:B0-----:R-:W-:-:S05]  /*12390*/  LEA.HI.X.SX32 R0, R49, R6, 0x1, P5 ;  /* 0x0000000631007211 */ /* 0x001fca00028f0eff */
[----:B------:R0:W-:Y:S04]  /*123a0*/  STL [R1+0x42c], R0 ;  /* 0x00042c0001007387 */ /* 0x0001e80000100800 */
[----:B------:R-:W2:Y:S01]  /*123b0*/  LDL.LU R8, [R1+0x163c] ;  /* 0x00163c0001087983 */ /* 0x000ea20000300800 */
[----:B------:R-:W-:Y:S01]  /*123c0*/  IMAD R45, R70, UR26, RZ ;  /* 0x0000001a462d7c24 */ /* 0x000fe2000f8e02ff */
[-C--:B------:R-:W-:Y:S01]  /*123d0*/  IADD3 R92, P6, PT, R47, R7.reuse, RZ ;  /* 0x000000072f5c7210 */ /* 0x080fe20007fde0ff */
[----:B------:R-:W-:Y:S02]  /*123e0*/  IMAD R44, R72, UR28, RZ ;  /* 0x0000001c482c7c24 */ /* 0x000fe4000f8e02ff */
[----:B------:R-:W-:Y:S01]  /*123f0*/  IMAD R43, R74, UR30, RZ ;  /* 0x0000001e4a2b7c24 */ /* 0x000fe2000f8e02ff */
[----:B------:R-:W-:Y:S01]  /*12400*/  IADD3 R90, P5, PT, R45, R7, RZ ;  /* 0x000000072d5a7210 */ /* 0x000fe20007fbe0ff */
[----:B------:R-:W-:Y:S01]  /*12410*/  IMAD R42, R80, UR32, RZ ;  /* 0x00000020502a7c24 */ /* 0x000fe2000f8e02ff */
[----:B------:R-:W-:-:S02]  /*12420*/  LEA.HI.X.SX32 R53, R47, R6, 0x1, P6 ;  /* 0x000000062f357211 */ /* 0x000fc400030f0eff */
[CC--:B------:R-:W-:Y:S01]  /*12430*/  IADD3 R88, P6, PT, R44.reuse, R7.reuse, RZ ;  /* 0x000000072c587210 */ /* 0x0c0fe20007fde0ff */
[----:B------:R-:W-:Y:S01]  /*12440*/  IMAD R39, R77, UR34, RZ ;  /* 0x000000224d277c24 */ /* 0x000fe2000f8e02ff */
[-C--:B------:R-:W-:Y:S01]  /*12450*/  LEA.HI.X.SX32 R55, R45, R6.reuse, 0x1, P5 ;  /* 0x000000062d377211 */ /* 0x080fe200028f0eff */
[----:B------:R-:W-:Y:S01]  /*12460*/  IMAD R14, R63, UR40, RZ ;  /* 0x000000283f0e7c24 */ /* 0x000fe2000f8e02ff */
[-C--:B------:R-:W-:Y:S01]  /*12470*/  IADD3 R86, P5, PT, R43, R7.reuse, RZ ;  /* 0x000000072b567210 */ /* 0x080fe20007fbe0ff */
[----:B------:R-:W-:Y:S01]  /*12480*/  IMAD R12, R65, UR38, RZ ;  /* 0x00000026410c7c24 */ /* 0x000fe2000f8e02ff */
[-C--:B------:R-:W-:Y:S02]  /*12490*/  LEA.HI.X.SX32 R63, R44, R6.reuse, 0x1, P6 ;  /* 0x000000062c3f7211 */ /* 0x080fe400030f0eff */
[CC--:B------:R-:W-:Y:S02]  /*124a0*/  IADD3 R83, P6, PT, R42.reuse, R7.reuse, RZ ;  /* 0x000000072a537210 */ /* 0x0c0fe40007fde0ff */
[-C--:B------:R-:W-:Y:S01]  /*124b0*/  LEA.HI.X.SX32 R65, R43, R6.reuse, 0x1, P5 ;  /* 0x000000062b417211 */ /* 0x080fe200028f0eff */
[----:B------:R-:W-:Y:S01]  /*124c0*/  STL [R1+0x470], R92 ;  /* 0x0004705c01007387 */ /* 0x000fe20000100800 */
[-C--:B------:R-:W-:Y:S01]  /*124d0*/  IADD3 R81, P5, PT, R39, R7.reuse, RZ ;  /* 0x0000000727517210 */ /* 0x080fe20007fbe0ff */
[----:B------:R-:W-:Y:S01]  /*124e0*/  IMAD R40, R5, UR48, RZ ;  /* 0x0000003005287c24 */ /* 0x000fe2000f8e02ff */
[-C--:B------:R-:W-:Y:S01]  /*124f0*/  LEA.HI.X.SX32 R79, R42, R6.reuse, 0x1, P6 ;  /* 0x000000062a4f7211 */ /* 0x080fe200030f0eff */
[----:B------:R-:W-:Y:S01]  /*12500*/  STL [R1+0x4b0], R90 ;  /* 0x0004b05a01007387 */ /* 0x000fe20000100800 */
[-C--:B------:R-:W-:Y:S01]  /*12510*/  IADD3 R54, P6, PT, R37, R7.reuse, RZ ;  /* 0x0000000725367210 */ /* 0x080fe20007fde0ff */
[----:B------:R-:W-:Y:S01]  /*12520*/  IMAD R48, R91, UR42, RZ ;  /* 0x0000002a5b307c24 */ /* 0x000fe2000f8e02ff */
[----:B------:R-:W-:Y:S01]  /*12530*/  LEA.HI.X.SX32 R77, R39, R6, 0x1, P5 ;  /* 0x00000006274d7211 */ /* 0x000fe200028f0eff */
[----:B------:R-:W-:Y:S01]  /*12540*/  STL [R1+0x46c], R53 ;  /* 0x00046c3501007387 */ /* 0x000fe20000100800 */
[----:B------:R-:W-:-:S03]  /*12550*/  IADD3 R75, P5, PT, R12, R7, RZ ;  /* 0x000000070c4b7210 */ /* 0x000fc60007fbe0ff */
[----:B------:R-:W3:Y:S01]  /*12560*/  LDL.LU R5, [R1+0x1638] ;  /* 0x0016380001057983 */ /* 0x000ee20000300800 */
[----:B------:R-:W-:-:S03]  /*12570*/  LEA.HI.X.SX32 R50, R37, R6, 0x1, P6 ;  /* 0x0000000625327211 */ /* 0x000fc600030f0eff */
[----:B------:R-:W-:Y:S01]  /*12580*/  STL [R1+0x4f0], R88 ;  /* 0x0004f05801007387 */ /* 0x000fe20000100800 */
[----:B------:R-:W-:-:S03]  /*12590*/  IADD3 R71, P6, PT, R14, R7, RZ ;  /* 0x000000070e477210 */ /* 0x000fc60007fde0ff */
[----:B------:R-:W-:Y:S01]  /*125a0*/  STL [R1+0x4ac], R55 ;  /* 0x0004ac3701007387 */ /* 0x000fe20000100800 */
[----:B------:R-:W-:-:S03]  /*125b0*/  LEA.HI.X.SX32 R52, R12, R6, 0x1, P5 ;  /* 0x000000060c347211 */ /* 0x000fc600028f0eff */
[----:B------:R-:W-:Y:S01]  /*125c0*/  STL [R1+0x530], R86 ;  /* 0x0005305601007387 */ /* 0x000fe20000100800 */
[----:B0-----:R-:W-:-:S03]  /*125d0*/  IADD3 R0, P5, PT, R48, R7, RZ ;  /* 0x0000000730007210 */ /* 0x001fc60007fbe0ff */
[----:B------:R-:W-:Y:S01]  /*125e0*/  STL [R1+0x4ec], R63 ;  /* 0x0004ec3f01007387 */ /* 0x000fe20000100800 */
[----:B------:R-:W-:-:S03]  /*125f0*/  LEA.HI.X.SX32 R73, R14, R6, 0x1, P6 ;  /* 0x000000060e497211 */ /* 0x000fc600030f0eff */
[----:B------:R-:W-:Y:S01]  /*12600*/  STL [R1+0x570], R83 ;  /* 0x0005705301007387 */ /* 0x000fe20000100800 */
[----:B------:R-:W-:-:S03]  /*12610*/  IADD3 R20, P6, PT, R46, R7, RZ ;  /* 0x000000072e147210 */ /* 0x000fc60007fde0ff */
[----:B------:R-:W-:Y:S01]  /*12620*/  STL [R1+0x52c], R65 ;  /* 0x00052c4101007387 */ /* 0x000fe20000100800 */
[----:B------:R-:W-:-:S03]  /*12630*/  LEA.HI.X.SX32 R69, R48, R6, 0x1, P5 ;  /* 0x0000000630457211 */ /* 0x000fc600028f0eff */
[----:B------:R-:W-:Y:S01]  /*12640*/  STL [R1+0x5b0], R81 ;  /* 0x0005b05101007387 */ /* 0x000fe20000100800 */
[----:B------:R-:W-:-:S03]  /*12650*/  IMAD R38, R33, UR50, RZ ;  /* 0x0000003221267c24 */ /* 0x000fc6000f8e02ff */
        /* <DEDUP_REMOVED lines=11> */
[----:B------:R-:W-:Y:S01]  /*12710*/  IMAD R39, R15, UR54, RZ ;  /* 0x000000360f277c24 */ /* 0x000fe2000f8e02ff */
[----:B------:R-:W-:Y:S02]  /*12720*/  IADD3 R17, P5, PT, R38, R7, RZ ;  /* 0x0000000726117210 */ /* 0x000fe40007fbe0ff */
        /* <DEDUP_REMOVED lines=20> */
[----:B------:R-:W-:-:S03]  /*12870*/  IADD3 R31, P5, PT, R14, R7, RZ ;  /* 0x000000070e1f7210 */ /* 0x000fc60007fbe0ff */
[----:B------:R-:W-:Y:S01]  /*12880*/  STL [R1+0x76c], R40 ;  /* 0x00076c2801007387 */ /* 0x000fe20000100800 */
[----:B------:R-:W-:-:S03]  /*12890*/  LEA.HI.X.SX32 R15, R37, R6, 0x1, P6 ;  /* 0x00000006250f7211 */ /* 0x000fc600030f0eff */
[----:B------:R-:W-:Y:S01]  /*128a0*/  STL [R1+0x7f0], R11 ;  /* 0x0007f00b01007387 */ /* 0x000fe20000100800 */
[----:B------:R-:W-:-:S03]  /*128b0*/  IADD3 R37, P6, PT, R12, R7, RZ ;  /* 0x000000070c257210 */ /* 0x000fc60007fde0ff */
[----:B------:R-:W-:Y:S04]  /*128c0*/  STL [R1+0x7ac], R21 ;  /* 0x0007ac1501007387 */ /* 0x000fe80000100800 */
[----:B------:R-:W-:Y:S04]  /*128d0*/  STL [R1+0x830], R33 ;  /* 0x0008302101007387 */ /* 0x000fe80000100800 */
[----:B------:R-:W3:Y:S04]  /*128e0*/  LDL R39, [R1+0x288] ;  /* 0x0002880001277983 */ /* 0x000ee80000100800 */
[----:B------:R-:W-:Y:S04]  /*128f0*/  STL [R1+0x7ec], R16 ;  /* 0x0007ec1001007387 */ /* 0x000fe80000100800 */
[----:B------:R-:W-:Y:S04]  /*12900*/  STL [R1+0x870], R13 ;  /* 0x0008700d01007387 */ /* 0x000fe80000100800 */
[----:B------:R-:W-:Y:S04]  /*12910*/  STL [R1+0x82c], R10 ;  /* 0x00082c0a01007387 */ /* 0x000fe80000100800 */
[----:B------:R-:W-:Y:S04]  /*12920*/  STL [R1+0x8b0], R31 ;  /* 0x0008b01f01007387 */ /* 0x000fe80000100800 */
[----:B------:R-:W-:Y:S04]  /*12930*/  STL [R1+0x86c], R15 ;  /* 0x00086c0f01007387 */ /* 0x000fe80000100800 */
[----:B------:R-:W-:Y:S01]  /*12940*/  STL [R1+0x8f0], R37 ;  /* 0x0008f02501007387 */ /* 0x000fe20000100800 */
[----:B----4-:R-:W-:Y:S01]  /*12950*/  VIADD R38, R34, 0xffffff80 ;  /* 0xffffff8022267836 */ /* 0x010fe20000000000 */
[----:B------:R-:W-:-:S05]  /*12960*/  LEA.HI.X.SX32 R34, R14, R6, 0x1, P5 ;  /* 0x000000060e227211 */ /* 0x000fca00028f0eff */
[----:B------:R-:W-:Y:S01]  /*12970*/  STL [R1+0x8ac], R34 ;  /* 0x0008ac2201007387 */ /* 0x000fe20000100800 */
[----:B--2---:R-:W-:Y:S02]  /*12980*/  ISETP.GE.U32.AND P5, PT, R8, 0x7fffff09, PT ;  /* 0x7fffff090800780c */ /* 0x004fe40003fa6070 */
[----:B------:R-:W-:Y:S02]  /*12990*/  LEA.HI.X.SX32 R8, R12, R6, 0x1, P6 ;  /* 0x000000060c087211 */ /* 0x000fe400030f0eff */
[----:B------:R-:W-:Y:S01]  /*129a0*/  ISETP.GE.U32.AND P6, PT, R38, 0x7fffff01, PT ;  /* 0x7fffff012600780c */ /* 0x000fe20003fc6070 */
[----:B------:R-:W2:Y:S04]  /*129b0*/  LDL R12, [R1+0x424] ;  /* 0x00042400010c7983 */ /* 0x000ea80000100800 */
[----:B------:R-:W3:Y:S02]  /*129c0*/  LDL R38, [R1+0x284] ;  /* 0x0002840001267983 */ /* 0x000ee40000100800 */
[----:B---3--:R-:W-:-:S04]  /*129d0*/  @P0 LOP3.LUT R39, R39, R38, RZ, 0x3c, !PT ;  /* 0x0000002627270212 */ /* 0x008fc800078e3cff */
[----:B------:R-:W-:-:S04]  /*129e0*/  @P0 LOP3.LUT R38, R39, R38, RZ, 0x3c, !PT ;  /* 0x0000002627260212 */ /* 0x000fc800078e3cff */
[----:B------:R-:W-:-:S05]  /*129f0*/  @P0 LOP3.LUT R39, R39, R38, RZ, 0x3c, !PT ;  /* 0x0000002627270212 */ /* 0x000fca00078e3cff */
[----:B------:R-:W3:Y:S04]  /*12a00*/  @P0 LDG.E.U8 R2, desc[UR18][R38.64] ;  /* 0x0000001226020981 */ /* 0x000ee8000c1e1100 */
[----:B------:R-:W-:Y:S04]  /*12a10*/  STL [R1+0x8ec], R8 ;  /* 0x0008ec0801007387 */ /* 0x000fe80000100800 */
[----:B---3--:R0:W-:Y:S04]  /*12a20*/  STL [R1+0x2bc], R2 ;  /* 0x0002bc0201007387 */ /* 0x0081e80000100800 */
[----:B0-----:R-:W3:Y:S04]  /*12a30*/  LDL.LU R2, [R1+0x1634] ;  /* 0x0016340001027983 */ /* 0x001ee80000300800 */
[----:B------:R-:W4:Y:S04]  /*12a40*/  LDL R38, [R1+0x2c4] ;  /* 0x0002c40001267983 */ /* 0x000f280000100800 */
[----:B------:R-:W4:Y:S01]  /*12a50*/  LDL R39, [R1+0x2c8] ;  /* 0x0002c80001277983 */ /* 0x000f220000100800 */
[----:B------:R-:W-:-:S02]  /*12a60*/  PRMT R5, RZ, 0x7610, R5 ;  /* 0x00007610ff057816 */ /* 0x000fc40000000005 */
[----:B----4-:R-:W-:-:S04]  /*12a70*/  @P0 LOP3.LUT R39, R39, R38, RZ, 0x3c, !PT ;  /* 0x0000002627270212 */ /* 0x010fc800078e3cff */
[----:B------:R-:W-:-:S04]  /*12a80*/  @P0 LOP3.LUT R38, R39, R38, RZ, 0x3c, !PT ;  /* 0x0000002627260212 */ /* 0x000fc800078e3cff */
[----:B------:R-:W-:-:S05]  /*12a90*/  @P0 LOP3.LUT R39, R39, R38, RZ, 0x3c, !PT ;  /* 0x0000002627270212 */ /* 0x000fca00078e3cff */
[----:B------:R-:W4:Y:S01]  /*12aa0*/  @P0 LDG.E.U8 R5, desc[UR18][R38.64] ;  /* 0x0000001226050981 */ /* 0x000f22000c1e1100 */
[----:B------:R-:W-:-:S03]  /*12ab0*/  PRMT R14, RZ, 0x7610, R14 ;  /* 0x00007610ff0e7816 */ /* 0x000fc6000000000e */
[----:B----4-:R0:W-:Y:S04]  /*12ac0*/  STL [R1+0x2b4], R5 ;  /* 0x0002b40501007387 */ /* 0x0101e80000100800 */
[----:B0-----:R-:W4:Y:S04]  /*12ad0*/  LDL.LU R5, [R1+0x1630] ;  /* 0x0016300001057983 */ /* 0x001f280000300800 */
[----:B------:R-:W2:Y:S01]  /*12ae0*/  LDL R39, [R1+0x324] ;  /* 0x0003240001277983 */ /* 0x000ea20000100800 */
[----:B------:R-:W-:-:S03]  /*12af0*/  @P0 IMAD.MOV.U32 R38, RZ, RZ, R3 ;  /* 0x000000ffff260224 */ /* 0x000fc600078e0003 */
[----:B------:R-:W3:Y:S04]  /*12b00*/  LDL.LU R3, [R1+0x162c] ;  /* 0x00162c0001037983 */ /* 0x000ee80000300800 */
[----:B--2---:R0:W2:Y:S04]  /*12b10*/  @P0 LDG.E.U8 R14, desc[UR18][R38.64] ;  /* 0x00000012260e0981 */ /* 0x0040a8000c1e1100 */
[----:B------:R-:W0:Y:S04]  /*12b20*/  LDL R38, [R1+0x364] ;  /* 0x0003640001267983 */ /* 0x000e280000100800 */
[----:B------:R-:W0:Y:S01]  /*12b30*/  LDL R39, [R1+0x368] ;  /* 0x0003680001277983 */ /* 0x000e220000100800 */
[----:B---3--:R-:W-:-:S02]  /*12b40*/  PRMT R2, RZ, 0x7610, R2 ;  /* 0x00007610ff027816 */ /* 0x008fc40000000002 */
[----:B0-----:R-:W-:-:S04]  /*12b50*/  @P0 LOP3.LUT R39, R39, R38, RZ, 0x3c, !PT ;  /* 0x0000002627270212 */ /* 0x001fc800078e3cff */
[----:B------:R-:W-:-:S04]  /*12b60*/  @P0 LOP3.LUT R38, R39, R38, RZ, 0x3c, !PT ;  /* 0x0000002627260212 */ /* 0x000fc800078e3cff */
[----:B------:R-:W-:-:S05]  /*12b70*/  @P0 LOP3.LUT R39, R39, R38, RZ, 0x3c, !PT ;  /* 0x0000002627270212 */ /* 0x000fca00078e3cff */
[----:B------:R-:W3:Y:S04]  /*12b80*/  @P0 LDG.E.U8 R2, desc[UR18][R38.64] ;  /* 0x0000001226020981 */ /* 0x000ee8000c1e1100 */
[----:B--2---:R0:W-:Y:S04]  /*12b90*/  STL [R1+0x2a4], R14 ;  /* 0x0002a40e01007387 */ /* 0x0041e80000100800 */
[----:B0-----:R-:W2:Y:S04]  /*12ba0*/  LDL R14, [R1+0x528] ;  /* 0x00052800010e7983 */ /* 0x001ea80000100800 */
[----:B---3--:R0:W-:Y:S04]  /*12bb0*/  STL [R1+0x29c], R2 ;  /* 0x00029c0201007387 */ /* 0x0081e80000100800 */
[----:B0-----:R-:W3:Y:S04]  /*12bc0*/  LDL.LU R2, [R1+0x1628] ;  /* 0x0016280001027983 */ /* 0x001ee80000300800 */
[----:B------:R-:W2:Y:S01]  /*12bd0*/  LDL R39, [R1+0x3a4] ;  /* 0x0003a40001277983 */ /* 0x000ea20000100800 */
[----:B----4-:R-:W-:Y:S01]  /*12be0*/  PRMT R5, RZ, 0x7610, R5 ;  /* 0x00007610ff057816 */ /* 0x010fe20000000005 */
[----:B------:R-:W-:-:S02]  /*12bf0*/  @P0 IMAD.MOV.U32 R38, RZ, RZ, R4 ;  /* 0x000000ffff260224 */ /* 0x000fc400078e0004 */
[----:B------:R-:W4:Y:S04]  /*12c00*/  LDL.LU R4, [R1+0x1624] ;  /* 0x0016240001047983 */ /* 0x000f280000300800 */
[----:B--2---:R-:W2:Y:S04]  /*12c10*/  @P0 LDG.E.U8 R5, desc[UR18][R38.64] ;  /* 0x0000001226050981 */ /* 0x004ea8000c1e1100 */
[----:B--2---:R0:W-:Y:S04]  /*12c20*/  STL [R1+0x7c], R5 ;  /* 0x00007c0501007387 */ /* 0x0041e80000100800 */
[----:B0-----:R-:W2:Y:S04]  /*12c30*/  LDL.LU R5, [R1+0x1620] ;  /* 0x0016200001057983 */ /* 0x001ea80000300800 */
[----:B------:R-:W2:Y:S04]  /*12c40*/  LDL R38, [R1+0x3e4] ;  /* 0x0003e40001267983 */ /* 0x000ea80000100800 */
[----:B------:R-:W2:Y:S01]  /*12c50*/  LDL R39, [R1+0x3e8] ;  /* 0x0003e80001277983 */ /* 0x000ea20000100800 */
[----:B------:R-:W-:-:S02]  /*12c60*/  PRMT R3, RZ, 0x7610, R3 ;  /* 0x00007610ff037816 */ /* 0x000fc40000000003 */
[----:B---3--:R-:W-:Y:S02]  /*12c70*/  PRMT R2, RZ, 0x7610, R2 ;  /* 0x00007610ff027816 */ /* 0x008fe40000000002 */
[----:B--2---:R-:W-:-:S04]  /*12c80*/  @P0 LOP3.LUT R39, R39, R38, RZ, 0x3c, !PT ;  /* 0x0000002627270212 */ /* 0x004fc800078e3cff */
[----:B------:R-:W-:-:S04]  /*12c90*/  @P0 LOP3.LUT R38, R39, R38, RZ, 0x3c, !PT ;  /* 0x0000002627260212 */ /* 0x000fc800078e3cff */
[----:B------:R-:W-:-:S05]  /*12ca0*/  @P0 LOP3.LUT R39, R39, R38, RZ, 0x3c, !PT ;  /* 0x0000002627270212 */ /* 0x000fca00078e3cff */
[----:B------:R0:W2:Y:S02]  /*12cb0*/  @P0 LDG.E.U8 R3, desc[UR18][R38.64] ;  /* 0x0000001226030981 */ /* 0x0000a4000c1e1100 */
[----:B0-----:R-:W-:Y:S02]  /*12cc0*/  @P0 IMAD.MOV.U32 R38, RZ, RZ, R85 ;  /* 0x000000ffff260224 */ /* 0x001fe400078e0055 */
[----:B------:R-:W-:-:S05]  /*12cd0*/  @P0 IMAD.MOV.U32 R39, RZ, RZ, R12 ;  /* 0x000000ffff270224 */ /* 0x000fca00078e000c */
[----:B------:R0:W3:Y:S01]  /*12ce0*/  @P0 LDG.E.U8 R2, desc[UR18][R38.64] ;  /* 0x0000001226020981 */ /* 0x0000e2000c1e1100 */
[----:B----4-:R-:W-:Y:S01]  /*12cf0*/  PRMT R4, RZ, 0x7610, R4 ;  /* 0x00007610ff047816 */ /* 0x010fe20000000004 */
[----:B0-----:R-:W-:Y:S02]  /*12d00*/  @P0 IMAD.MOV.U32 R38, RZ, RZ, R35 ;  /* 0x000000ffff260224 */ /* 0x001fe400078e0023 */
[----:B------:R-:W-:-:S05]  /*12d10*/  @P0 IMAD.MOV.U32 R39, RZ, RZ, R93 ;  /* 0x000000ffff270224 */ /* 0x000fca00078e005d */
[----:B------:R-:W4:Y:S04]  /*12d20*/  @P0 LDG.E.U8 R4, desc[UR18][R38.64] ;  /* 0x0000001226040981 */ /* 0x000f28000c1e1100 */
[----:B--2---:R0:W-:Y:S04]  /*12d30*/  STL [R1+0x149c], R3 ;  /* 0x00149c0301007387 */ /* 0x0041e80000100800 */
[----:B0-----:R-:W2:Y:S04]  /*12d40*/  LDL R3, [R1+0x5a4] ;  /* 0x0005a40001037983 */ /* 0x001ea80000100800 */
[----:B------:R-:W2:Y:S04]  /*12d50*/  LDL.LU R85, [R1+0x161c] ;  /* 0x00161c0001557983 */ /* 0x000ea80000300800 */
[----:B---3--:R0:W-:Y:S04]  /*12d60*/  STL [R1+0x14a0], R2 ;  /* 0x0014a00201007387 */ /* 0x0081e80000100800 */
[----:B0-----:R-:W3:Y:S04]  /*12d70*/  LDL R2, [R1+0x564] ;  /* 0x0005640001027983 */ /* 0x001ee80000100800 */
[----:B------:R-:W2:Y:S04]  /*12d80*/  LDL.LU R93, [R1+0x1618] ;  /* 0x00161800015d7983 */ /* 0x000ea80000300800 */
[----:B------:R-:W2:Y:S04]  /*12d90*/  LDL.LU R35, [R1+0x1614] ;  /* 0x0016140001237983 */ /* 0x000ea80000300800 */
[----:B------:R-:W2:Y:S04]  /*12da0*/  LDL R38, [R1+0x4a4] ;  /* 0x0004a40001267983 */ /* 0x000ea80000100800 */
[----:B------:R-:W2:Y:S01]  /*12db0*/  LDL R39, [R1+0x4a8] ;  /* 0x0004a80001277983 */ /* 0x000ea20000100800 */
[----:B------:R-:W-:-:S03]  /*12dc0*/  PRMT R5, RZ, 0x7610, R5 ;  /* 0x00007610ff057816 */ /* 0x000fc60000000005 */
[----:B------:R-:W3:Y:S04]  /*12dd0*/  LDL R12, [R1+0x5e4] ;  /* 0x0005e400010c7983 */ /* 0x000ee80000100800 */
[----:B----4-:R0:W-:Y:S04]  /*12de0*/  STL [R1+0x14a4], R4 ;  /* 0x0014a40401007387 */ /* 0x0101e80000100800 */
[----:B0-----:R-:W4:Y:S01]  /*12df0*/  LDL R4, [R1+0x524] ;  /* 0x0005240001047983 */ /* 0x001f220000100800 */
[----:B--2---:R-:W-:-:S04]  /*12e00*/  @P0 LOP3.LUT R39, R39, R38, RZ, 0x3c, !PT ;  /* 0x0000002627270212 */ /* 0x004fc800078e3cff */
[----:B------:R-:W-:-:S04]  /*12e10*/  @P0 LOP3.LUT R38, R39, R38, RZ, 0x3c, !PT ;  /* 0x0000002627260212 */ /* 0x000fc800078e3cff */
[----:B------:R-:W-:-:S05]  /*12e20*/  @P0 LOP3.LUT R39, R39, R38, RZ, 0x3c, !PT ;  /* 0x0000002627270212 */ /* 0x000fca00078e3cff */
[----:B------:R0:W2:Y:S04]  /*12e30*/  @P0 LDG.E.U8 R5, desc[UR18][R38.64] ;  /* 0x0000001226050981 */ /* 0x0000a8000c1e1100 */
[----:B------:R-:W0:Y:S04]  /*12e40*/  LDL R38, [R1+0x4e4] ;  /* 0x0004e40001267983 */ /* 0x000e280000100800 */
[----:B------:R-:W0:Y:S01]  /*12e50*/  LDL R39, [R1+0x4e8] ;  /* 0x0004e80001277983 */ /* 0x000e220000100800 */
[----:B------:R-:W-:Y:S02]  /*12e60*/  PRMT R85, RZ, 0x7610, R85 ;  /* 0x00007610ff557816 */ /* 0x000fe40000000055 */
[----:B------:R-:W-:-:S02]  /*12e70*/  PRMT R93, RZ, 0x7610, R93 ;  /* 0x00007610ff5d7816 */ /* 0x000fc4000000005d */
[----:B------:R-:W-:Y:S02]  /*12e80*/  PRMT R35, RZ, 0x7610, R35 ;  /* 0x00007610ff237816 */ /* 0x000fe40000000023 */
[----:B------:R-:W-:Y:S02]  /*12e90*/  PRMT R91, RZ, 0x7610, R91 ;  /* 0x00007610ff5b7816 */ /* 0x000fe4000000005b */
[----:B0-----:R-:W-:-:S04]  /*12ea0*/  @P0 LOP3.LUT R39, R39, R38, RZ, 0x3c, !PT ;  /* 0x0000002627270212 */ /* 0x001fc800078e3cff */
[----:B------:R-:W-:-:S04]  /*12eb0*/  @P0 LOP3.LUT R38, R39, R38, RZ, 0x3c, !PT ;  /* 0x0000002627260212 */ /* 0x000fc800078e3cff */
[----:B------:R-:W-:-:S05]  /*12ec0*/  @P0 LOP3.LUT R39, R39, R38, RZ, 0x3c, !PT ;  /* 0x0000002627270212 */ /* 0x000fca00078e3cff */
[----:B------:R0:W2:Y:S02]  /*12ed0*/  @P0 LDG.E.U8 R85, desc[UR18][R38.64] ;  /* 0x0000001226550981 */ /* 0x0000a4000c1e1100 */
[----:B0-----:R-:W-:Y:S02]  /*12ee0*/  @P0 IMAD.MOV.U32 R38, RZ, RZ, R14 ;  /* 0x000000ffff260224 */ /* 0x001fe400078e000e */
[----:B----4-:R-:W-:-:S05]  /*12ef0*/  @P0 IMAD.MOV.U32 R39, RZ, RZ, R4 ;  /* 0x000000ffff270224 */ /* 0x010fca00078e0004 */
[----:B------:R0:W4:Y:S02]  /*12f00*/  @P0 LDG.E.U8 R93, desc[UR18][R38.64] ;  /* 0x00000012265d0981 */ /* 0x000124000c1e1100 */
[----:B0-----:R-:W-:Y:S02]  /*12f10*/  @P0 IMAD.MOV.U32 R38, RZ, RZ, R87 ;  /* 0x000000ffff260224 */ /* 0x001fe400078e0057 */
[----:B---3--:R-:W-:-:S05]  /*12f20*/  @P0 IMAD.MOV.U32 R39, RZ, RZ, R2 ;  /* 0x000000ffff270224 */ /* 0x008fca00078e0002 */
[----:B------:R0:W3:Y:S02]  /*12f30*/  @P0 LDG.E.U8 R35, desc[UR18][R38.64] ;  /* 0x0000001226230981 */ /* 0x0000e4000c1e1100 */
[----:B0-----:R-:W-:Y:S02]  /*12f40*/  @P0 IMAD.MOV.U32 R38, RZ, RZ, R84 ;  /* 0x000000ffff260224 */ /* 0x001fe400078e0054 */
[----:B------:R-:W-:-:S05]  /*12f50*/  @P0 IMAD.MOV.U32 R39, RZ, RZ, R3 ;  /* 0x000000ffff270224 */ /* 0x000fca00078e0003 */
[----:B------:R0:W3:Y:S04]  /*12f60*/  @P0 LDG.E.U8 R91, desc[UR18][R38.64] ;  /* 0x00000012265b0981 */ /* 0x0000e8000c1e1100 */
[----:B--2---:R1:W-:Y:S01]  /*12f70*/  STL [R1+0x14a8], R5 ;  /* 0x0014a80501007387 */ /* 0x0043e20000100800 */
[----:B------:R-:W-:Y:S01]  /*12f80*/  PRMT R89, RZ, 0x7610, R89 ;  /* 0x00007610ff597816 */ /* 0x000fe20000000059 */
[----:B0-----:R-:W-:Y:S02]  /*12f90*/  @P0 IMAD.MOV.U32 R38, RZ, RZ, R82 ;  /* 0x000000ffff260224 */ /* 0x001fe400078e0052 */
[----:B------:R-:W-:-:S05]  /*12fa0*/  @P0 IMAD.MOV.U32 R39, RZ, RZ, R12 ;  /* 0x000000ffff270224 */ /* 0x000fca00078e000c */
[----:B------:R0:W2:Y:S04]  /*12fb0*/  @P0 LDG.E.U8 R89, desc[UR18][R38.64] ;  /* 0x0000001226590981 */ /* 0x0000a8000c1e1100 */
[----:B------:R0:W-:Y:S04]  /*12fc0*/  STL [R1+0x14ac], R85 ;  /* 0x0014ac5501007387 */ /* 0x0001e80000100800 */
[----:B-1----:R-:W2:Y:S04]  /*12fd0*/  LDL R5, [R1+0x6e4] ;  /* 0x0006e40001057983 */ /* 0x002ea80000100800 */
[----:B------:R-:W2:Y:S04]  /*12fe0*/  LDL R14, [R1+0x6e8] ;  /* 0x0006e800010e7983 */ /* 0x000ea80000100800 */
[----:B0-----:R-:W2:Y:S04]  /*12ff0*/  LDL R85, [R1+0x6a4] ;  /* 0x0006a40001557983 */ /* 0x001ea80000100800 */
[----:B----4-:R0:W-:Y:S04]  /*13000*/  STL [R1+0x14b0], R93 ;  /* 0x0014b05d01007387 */ /* 0x0101e80000100800 */
[----:B0-----:R-:W4:Y:S04]  /*13010*/  LDL R93, [R1+0x668] ;  /* 0x00066800015d7983 */ /* 0x001f280000100800 */
[----:B------:R-:W2:Y:S04]  /*13020*/  LDL.LU R87, [R1+0x1610] ;  /* 0x0016100001577983 */ /* 0x000ea80000300800 */
[----:B---3--:R-:W-:Y:S04]  /*13030*/  STL [R1+0x14b4], R35 ;  /* 0x0014b42301007387 */ /* 0x008fe80000100800 */
[----:B------:R-:W3:Y:S04]  /*13040*/  LDL.LU R84, [R1+0x160c] ;  /* 0x00160c0001547983 */ /* 0x000ee80000300800 */
[----:B------:R-:W4:Y:S04]  /*13050*/  LDL R4, [R1+0x724] ;  /* 0x0007240001047983 */ /* 0x000f280000100800 */
[----:B------:R-:W4:Y:S04]  /*13060*/  LDL R2, [R1+0x728] ;  /* 0x0007280001027983 */ /* 0x000f280000100800 */
[----:B------:R0:W-:Y:S04]  /*13070*/  STL [R1+0x14b8], R91 ;  /* 0x0014b85b01007387 */ /* 0x0001e80000100800 */
[----:B0-----:R-:W4:Y:S04]  /*13080*/  LDL R91, [R1+0x664] ;  /* 0x00066400015b7983 */ /* 0x001f280000100800 */
[----:B------:R-:W4:Y:S04]  /*13090*/  LDL.LU R82, [R1+0x1608] ;  /* 0x0016080001527983 */ /* 0x000f280000300800 */
[----:B------:R-:W4:Y:S04]  /*130a0*/  LDL R39, [R1+0x628] ;  /* 0x0006280001277983 */ /* 0x000f280000100800 */
[----:B------:R-:W4:Y:S04]  /*130b0*/  LDL R3, [R1+0x764] ;  /* 0x0007640001037983 */ /* 0x000f280000100800 */
[----:B------:R-:W4:Y:S01]  /*130c0*/  LDL R12, [R1+0x768] ;  /* 0x00076800010c7983 */ /* 0x000f220000100800 */
[----:B--2---:R-:W-:-:S02]  /*130d0*/  PRMT R87, RZ, 0x7610, R87 ;  /* 0x00007610ff577816 */ /* 0x004fc40000000057 */
[----:B---3--:R-:W-:Y:S01]  /*130e0*/  PRMT R84, RZ, 0x7610, R84 ;  /* 0x00007610ff547816 */ /* 0x008fe20000000054 */
[----:B----4-:R-:W-:Y:S02]  /*130f0*/  @P0 IMAD.MOV.U32 R38, RZ, RZ, R39 ;  /* 0x000000ffff260224 */ /* 0x010fe400078e0027 */
[----:B------:R-:W-:-:S05]  /*13100*/  @P0 IMAD.MOV.U32 R39, RZ, RZ, R78 ;  /* 0x000000ffff270224 */ /* 0x000fca00078e004e */
[----:B------:R0:W2:Y:S02]  /*13110*/  @P0 LDG.E.U8 R87, desc[UR18][R38.64] ;  /* 0x0000001226570981 */ /* 0x0000a4000c1e1100 */
[----:B0-----:R-:W-:Y:S02]  /*13120*/  @P0 IMAD.MOV.U32 R38, RZ, RZ, R93 ;  /* 0x000000ffff260224 */ /* 0x001fe400078e005d */
[----:B------:R-:W-:-:S05]  /*13130*/  @P0 IMAD.MOV.U32 R39, RZ, RZ, R91 ;  /* 0x000000ffff270224 */ /* 0x000fca00078e005b */
[----:B------:R0:W3:Y:S04]  /*13140*/  @P0 LDG.E.U8 R84, desc[UR18][R38.64] ;  /* 0x0000001226540981 */ /* 0x0000e8000c1e1100 */
[----:B------:R-:W-:Y:S04]  /*13150*/  STL [R1+0x14bc], R89 ;  /* 0x0014bc5901007387 */ /* 0x000fe80000100800 */
[----:B------:R-:W4:Y:S01]  /*13160*/  LDL.LU R78, [R1+0x1604] ;  /* 0x00160400014e7983 */ /* 0x000f220000300800 */
[----:B0-----:R-:W-:-:S03]  /*13170*/  @P0 IMAD.MOV.U32 R38, RZ, RZ, R76 ;  /* 0x000000ffff260224 */ /* 0x001fc600078e004c */
[----:B--2---:R0:W-:Y:S04]  /*13180*/  STL [R1+0x14c0], R87 ;  /* 0x0014c05701007387 */ /* 0x0041e80000100800 */
[----:B0-----:R-:W2:Y:S04]  /*13190*/  LDL R87, [R1+0x7e4] ;  /* 0x0007e40001577983 */ /* 0x001ea80000100800 */
[----:B---3--:R-:W-:Y:S04]  /*131a0*/  STL [R1+0x14c4], R84 ;  /* 0x0014c45401007387 */ /* 0x008fe80000100800 */
[----:B------:R-:W3:Y:S01]  /*131b0*/  LDL.LU R76, [R1+0x1600] ;  /* 0x00160000014c7983 */ /* 0x000ee20000300800 */
[----:B------:R-:W-:Y:S01]  /*131c0*/  PRMT R82, RZ, 0x7610, R82 ;  /* 0x00007610ff527816 */ /* 0x000fe20000000052 */
[----:B------:R-:W-:Y:S01]  /*131d0*/  @P0 IMAD.MOV.U32 R39, RZ, RZ, R85 ;  /* 0x000000ffff270224 */ /* 0x000fe200078e0055 */
[----:B------:R-:W-:Y:S01]  /*131e0*/  PRMT R80, RZ, 0x7610, R80 ;  /* 0x00007610ff507816 */ /* 0x000fe20000000050 */
[----:B------:R-:W2:Y:S04]  /*131f0*/  LDL R89, [R1+0x828] ;  /* 0x0008280001597983 */ /* 0x000ea80000100800 */
[----:B------:R0:W2:Y:S01]  /*13200*/  @P0 LDG.E.U8 R82, desc[UR18][R38.64] ;  /* 0x0000001226520981 */ /* 0x0000a2000c1e1100 */
[----:B----4-:R-:W-:Y:S01]  /*13210*/  PRMT R78, RZ, 0x7610, R78 ;  /* 0x00007610ff4e7816 */ /* 0x010fe2000000004e */
[----:B0-----:R-:W-:-:S02]  /*13220*/  @P0 IMAD.MOV.U32 R38, RZ, RZ, R14 ;  /* 0x000000ffff260224 */ /* 0x001fc400078e000e */
[----:B------:R-:W-:-:S05]  /*13230*/  @P0 IMAD.MOV.U32 R39, RZ, RZ, R5 ;  /* 0x000000ffff270224 */ /* 0x000fca00078e0005 */
[----:B------:R0:W4:Y:S02]  /*13240*/  @P0 LDG.E.U8 R80, desc[UR18][R38.64] ;  /* 0x0000001226500981 */ /* 0x000124000c1e1100 */
[----:B0-----:R-:W-:Y:S02]  /*13250*/  @P0 IMAD.MOV.U32 R38, RZ, RZ, R2 ;  /* 0x000000ffff260224 */ /* 0x001fe400078e0002 */
[----:B------:R-:W-:-:S05]  /*13260*/  @P0 IMAD.MOV.U32 R39, RZ, RZ, R4 ;  /* 0x000000ffff270224 */ /* 0x000fca00078e0004 */
[----:B------:R0:W4:Y:S02]  /*13270*/  @P0 LDG.E.U8 R78, desc[UR18][R38.64] ;  /* 0x00000012264e0981 */ /* 0x000124000c1e1100 */
[----:B0-----:R-:W-:Y:S02]  /*13280*/  @P0 IMAD.MOV.U32 R38, RZ, RZ, R12 ;  /* 0x000000ffff260224 */ /* 0x001fe400078e000c */
[----:B------:R-:W-:Y:S01]  /*13290*/  @P0 IMAD.MOV.U32 R39, RZ, RZ, R3 ;  /* 0x000000ffff270224 */ /* 0x000fe200078e0003 */
[----:B------:R-:W-:Y:S02]  /*132a0*/  PRMT R74, RZ, 0x7610, R74 ;  /* 0x00007610ff4a7816 */ /* 0x000fe4000000004a */
[----:B------:R-:W-:Y:S02]  /*132b0*/  PRMT R72, RZ, 0x7610, R72 ;  /* 0x00007610ff487816 */ /* 0x000fe40000000048 */
[----:B---3--:R-:W-:-:S06]  /*132c0*/  PRMT R76, RZ, 0x7610, R76 ;  /* 0x00007610ff4c7816 */ /* 0x008fcc000000004c */
[----:B------:R0:W3:Y:S02]  /*132d0*/  @P0 LDG.E.U8 R76, desc[UR18][R38.64] ;  /* 0x00000012264c0981 */ /* 0x0000e4000c1e1100 */
[----:B0-----:R-:W-:Y:S02]  /*132e0*/  @P0 IMAD.MOV.U32 R38, RZ, RZ, R66 ;  /* 0x000000ffff260224 */ /* 0x001fe400078e0042 */
[----:B------:R-:W-:-:S05]  /*132f0*/  @P0 IMAD.MOV.U32 R39, RZ, RZ, R68 ;  /* 0x000000ffff270224 */ /* 0x000fca00078e0044 */
[----:B------:R0:W3:Y:S02]  /*13300*/  @P0 LDG.E.U8 R74, desc[UR18][R38.64] ;  /* 0x00000012264a0981 */ /* 0x0000e4000c1e1100 */
[----:B0-----:R-:W-:Y:S02]  /*13310*/  @P0 IMAD.MOV.U32 R38, RZ, RZ, R64 ;  /* 0x000000ffff260224 */ /* 0x001fe400078e0040 */
[----:B--2---:R-:W-:-:S05]  /*13320*/  @P0 IMAD.MOV.U32 R39, RZ, RZ, R87 ;  /* 0x000000ffff270224 */ /* 0x004fca00078e0057 */
[----:B------:R0:W2:Y:S04]  /*13330*/  @P0 LDG.E.U8 R72, desc[UR18][R38.64] ;  /* 0x0000001226480981 */ /* 0x0000a8000c1e1100 */
[----:B------:R-:W-:Y:S04]  /*13340*/  STL [R1+0x14c8], R82 ;  /* 0x0014c85201007387 */ /* 0x000fe80000100800 */
[----:B------:R-:W2:Y:S04]  /*13350*/  LDL R91, [R1+0x864] ;  /* 0x00086400015b7983 */ /* 0x000ea80000100800 */
[----:B------:R-:W2:Y:S04]  /*13360*/  LDL R14, [R1+0x868] ;  /* 0x00086800010e7983 */ /* 0x000ea80000100800 */
[----:B------:R-:W2:Y:S04]  /*13370*/  LDL R93, [R1+0x8a4] ;  /* 0x0008a400015d7983 */ /* 0x000ea80000100800 */
[----:B------:R-:W2:Y:S04]  /*13380*/  LDL R85, [R1+0x8a8] ;  /* 0x0008a80001557983 */ /* 0x000ea80000100800 */
[----:B----4-:R-:W-:Y:S04]  /*13390*/  STL [R1+0x14cc], R80 ;  /* 0x0014cc5001007387 */ /* 0x010fe80000100800 */
[----:B------:R-:W4:Y:S04]  /*133a0*/  LDL R5, [R1+0x8e8] ;  /* 0x0008e80001057983 */ /* 0x000f280000100800 */
[----:B------:R-:W-:Y:S04]  /*133b0*/  STL [R1+0x14d0], R78 ;  /* 0x0014d04e01007387 */ /* 0x000fe80000100800 */
[----:B------:R-:W4:Y:S04]  /*133c0*/  LDL R4, [R1+0x924] ;  /* 0x0009240001047983 */ /* 0x000f280000100800 */
[----:B------:R-:W4:Y:S01]  /*133d0*/  LDL R2, [R1+0x928] ;  /* 0x0009280001027983 */ /* 0x000f220000100800 */
[----:B0-----:R-:W-:-:S03]  /*133e0*/  @P0 IMAD.MOV.U32 R39, RZ, RZ, R62 ;  /* 0x000000ffff270224 */ /* 0x001fc600078e003e */
[----:B---3--:R-:W-:Y:S04]  /*133f0*/  STL [R1+0x14d4], R76 ;  /* 0x0014d44c01007387 */ /* 0x008fe80000100800 */
[----:B------:R-:W3:Y:S04]  /*13400*/  LDL.LU R68, [R1+0x15fc] ;  /* 0x0015fc0001447983 */ /* 0x000ee80000300800 */
[----:B------:R-:W4:Y:S04]  /*13410*/  LDL.LU R66, [R1+0x15f8] ;  /* 0x0015f80001427983 */ /* 0x000f280000300800 */
[----:B------:R-:W4:Y:S04]  /*13420*/  LDL R3, [R1+0x964] ;  /* 0x0009640001037983 */ /* 0x000f280000100800 */
[----:B------:R-:W4:Y:S04]  /*13430*/  LDL R12, [R1+0x968] ;  /* 0x00096800010c7983 */ /* 0x000f280000100800 */
[----:B------:R-:W-:Y:S04]  /*13440*/  STL [R1+0x14d8], R74 ;  /* 0x0014d84a01007387 */ /* 0x000fe80000100800 */
[----:B------:R-:W4:Y:S04]  /*13450*/  LDL.LU R64, [R1+0x15f4] ;  /* 0x0015f40001407983 */ /* 0x000f280000300800 */
[----:B--2---:R-:W-:Y:S04]  /*13460*/  STL [R1+0x14dc], R72 ;  /* 0x0014dc4801007387 */ /* 0x004fe80000100800 */
[----:B------:R-:W2:Y:S01]  /*13470*/  LDL.LU R62, [R1+0x15f0] ;  /* 0x0015f000013e7983 */ /* 0x000ea20000300800 */
[----:B------:R-:W-:Y:S01]  /*13480*/  PRMT R70, RZ, 0x7610, R70 ;  /* 0x00007610ff467816 */ /* 0x000fe20000000046 */
[----:B------:R-:W-:-:S05]  /*13490*/  @P0 IMAD.MOV.U32 R38, RZ, RZ, R89 ;  /* 0x000000ffff260224 */ /* 0x000fca00078e0059 */
[----:B------:R0:W2:Y:S02]  /*134a0*/  @P0 LDG.E.U8 R70, desc[UR18][R38.64] ;  /* 0x0000001226460981 */ /* 0x0000a4000c1e1100 */
[----:B0-----:R-:W-:Y:S02]  /*134b0*/  @P0 IMAD.MOV.U32 R38, RZ, RZ, R14 ;  /* 0x000000ffff260224 */ /* 0x001fe400078e000e */
[----:B------:R-:W-:Y:S01]  /*134c0*/  @P0 IMAD.MOV.U32 R39, RZ, RZ, R91 ;  /* 0x000000ffff270224 */ /* 0x000fe200078e005b */
[----:B------:R-:W-:Y:S02]  /*134d0*/  PRMT R60, RZ, 0x7610, R60 ;  /* 0x00007610ff3c7816 */ /* 0x000fe4000000003c */
[----:B---3--:R-:W-:Y:S02]  /*134e0*/  PRMT R68, RZ, 0x7610, R68 ;  /* 0x00007610ff447816 */ /* 0x008fe40000000044 */
[----:B----4-:R-:W-:-:S04]  /*134f0*/  PRMT R66, RZ, 0x7610, R66 ;  /* 0x00007610ff427816 */ /* 0x010fc80000000042 */
[----:B------:R0:W3:Y:S02]  /*13500*/  @P0 LDG.E.U8 R68, desc[UR18][R38.64] ;  /* 0x0000001226440981 */ /* 0x0000e4000c1e1100 */
[----:B0-----:R-:W-:Y:S02]  /*13510*/  @P0 IMAD.MOV.U32 R38, RZ, RZ, R85 ;  /* 0x000000ffff260224 */ /* 0x001fe400078e0055 */
[----:B------:R-:W-:Y:S01]  /*13520*/  @P0 IMAD.MOV.U32 R39, RZ, RZ, R93 ;  /* 0x000000ffff270224 */ /* 0x000fe200078e005d */
[----:B------:R-:W-:-:S04]  /*13530*/  PRMT R64, RZ, 0x7610, R64 ;  /* 0x00007610ff407816 */ /* 0x000fc80000000040 */
[----:B------:R0:W4:Y:S02]  /*13540*/  @P0 LDG.E.U8 R66, desc[UR18][R38.64] ;  /* 0x0000001226420981 */ /* 0x000124000c1e1100 */
[----:B0-----:R-:W-:Y:S02]  /*13550*/  @P0 IMAD.MOV.U32 R38, RZ, RZ, R5 ;  /* 0x000000ffff260224 */ /* 0x001fe400078e0005 */
[----:B------:R-:W-:Y:S01]  /*13560*/  @P0 IMAD.MOV.U32 R39, RZ, RZ, R58 ;  /* 0x000000ffff270224 */ /* 0x000fe200078e003a */
[----:B--2---:R-:W-:-:S04]  /*13570*/  PRMT R62, RZ, 0x7610, R62 ;  /* 0x00007610ff3e7816 */ /* 0x004fc8000000003e */
[----:B------:R0:W2:Y:S02]  /*13580*/  @P0 LDG.E.U8 R64, desc[UR18][R38.64] ;  /* 0x0000001226400981 */ /* 0x0000a4000c1e1100 */
[----:B0-----:R-:W-:Y:S02]  /*13590*/  @P0 IMAD.MOV.U32 R38, RZ, RZ, R2 ;  /* 0x000000ffff260224 */ /* 0x001fe400078e0002 */
[----:B------:R-:W-:-:S05]  /*135a0*/  @P0 IMAD.MOV.U32 R39, RZ, RZ, R4 ;  /* 0x000000ffff270224 */ /* 0x000fca00078e0004 */
[----:B------:R0:W2:Y:S02]  /*135b0*/  @P0 LDG.E.U8 R62, desc[UR18][R38.64] ;  /* 0x00000012263e0981 */ /* 0x0000a4000c1e1100 */
[----:B0-----:R-:W-:Y:S02]  /*135c0*/  @P0 IMAD.MOV.U32 R38, RZ, RZ, R12 ;  /* 0x000000ffff260224 */ /* 0x001fe400078e000c */
[----:B------:R-:W-:-:S05]  /*135d0*/  @P0 IMAD.MOV.U32 R39, RZ, RZ, R3 ;  /* 0x000000ffff270224 */ /* 0x000fca00078e0003 */
[----:B------:R0:W2:Y:S04]  /*135e0*/  @P0 LDG.E.U8 R60, desc[UR18][R38.64] ;  /* 0x00000012263c0981 */ /* 0x0000a8000c1e1100 */
[----:B------:R-:W-:Y:S04]  /*135f0*/  STL [R1+0x14e0], R70 ;  /* 0x0014e04601007387 */ /* 0x000fe80000100800 */
[----:B------:R-:W2:Y:S01]  /*13600*/  LDL R14, [R1+0x9e4] ;  /* 0x0009e400010e7983 */ /* 0x000ea20000100800 */
[----:B0-----:R-:W-:Y:S02]  /*13610*/  @P0 IMAD.MOV.U32 R39, RZ, RZ, R56 ;  /* 0x000000ffff270224 */ /* 0x001fe400078e0038 */
[----:B------:R-:W-:Y:S01]  /*13620*/  @P0 IMAD.MOV.U32 R38, RZ, RZ, R32 ;  /* 0x000000ffff260224 */ /* 0x000fe200078e0020 */
[----:B---3--:R-:W-:Y:S04]  /*13630*/  STL [R1+0x14e4], R68 ;  /* 0x0014e44401007387 */ /* 0x008fe80000100800 */
[----:B------:R-:W3:Y:S04]  /*13640*/  LDL R91, [R1+0xa1c] ;  /* 0x000a1c00015b7983 */ /* 0x000ee80000100800 */
[----:B----4-:R-:W-:Y:S04]  /*13650*/  STL [R1+0x14e8], R66 ;  /* 0x0014e84201007387 */ /* 0x010fe80000100800 */
[----:B------:R-:W4:Y:S04]  /*13660*/  LDL.LU R58, [R1+0x15ec] ;  /* 0x0015ec00013a7983 */ /* 0x000f280000300800 */
[----:B------:R-:W3:Y:S04]  /*13670*/  LDL R93, [R1+0xa54] ;  /* 0x000a5400015d7983 */ /* 0x000ee80000100800 */
[----:B------:R-:W3:Y:S04]  /*13680*/  LDL R85, [R1+0x28c] ;  /* 0x00028c0001557983 */ /* 0x000ee80000100800 */
[----:B--2---:R-:W-:Y:S04]  /*13690*/  STL [R1+0x14ec], R64 ;  /* 0x0014ec4001007387 */ /* 0x004fe80000100800 */
[----:B------:R-:W-:Y:S04]  /*136a0*/  STL [R1+0x14f0], R62 ;  /* 0x0014f03e01007387 */ /* 0x000fe80000100800 */
[----:B------:R-:W2:Y:S04]  /*136b0*/  LDL R5, [R1+0x32c] ;  /* 0x00032c0001057983 */ /* 0x000ea80000100800 */
[----:B------:R-:W2:Y:S04]  /*136c0*/  LDL R4, [R1+0x36c] ;  /* 0x00036c0001047983 */ /* 0x000ea80000100800 */
[----:B------:R-:W-:Y:S04]  /*136d0*/  STL [R1+0x14f4], R60 ;  /* 0x0014f43c01007387 */ /* 0x000fe80000100800 */
[----:B------:R-:W2:Y:S04]  /*136e0*/  LDL.LU R56, [R1+0x15e8] ;  /* 0x0015e80001387983 */ /* 0x000ea80000300800 */
[----:B------:R-:W2:Y:S01]  /*136f0*/  LDL.LU R32, [R1+0x15e4] ;  /* 0x0015e40001207983 */ /* 0x000ea20000300800 */
[----:B------:R-:W-:-:S02]  /*13700*/  PRMT R59, RZ, 0x7610, R59 ;  /* 0x00007610ff3b7816 */ /* 0x000fc4000000003b */
[----:B------:R-:W-:Y:S01]  /*13710*/  PRMT R57, RZ, 0x7610, R57 ;  /* 0x00007610ff397816 */ /* 0x000fe20000000039 */
[----:B------:R-:W2:Y:S04]  /*13720*/  LDL R2, [R1+0x3ac] ;  /* 0x0003ac0001027983 */ /* 0x000ea80000100800 */
[----:B------:R0:W2:Y:S04]  /*13730*/  @P0 LDG.E.U8 R59, desc[UR18][R38.64] ;  /* 0x00000012263b0981 */ /* 0x0000a8000c1e1100 */
[----:B------:R-:W2:Y:S04]  /*13740*/  LDL R3, [R1+0x3b0] ;  /* 0x0003b00001037983 */ /* 0x000ea80000100800 */
[----:B------:R-:W2:Y:S01]  /*13750*/  LDL R12, [R1+0x3ec] ;  /* 0x0003ec00010c7983 */ /* 0x000ea20000100800 */
[----:B0-----:R-:W-:-:S02]  /*13760*/  @P0 IMAD.MOV.U32 R38, RZ, RZ, R30 ;  /* 0x000000ffff260224 */ /* 0x001fc400078e001e */
[----:B------:R-:W-:Y:S01]  /*13770*/  @P0 IMAD.MOV.U32 R39, RZ, RZ, R14 ;  /* 0x000000ffff270224 */ /* 0x000fe200078e000e */
[----:B----4-:R-:W-:-:S06]  /*13780*/  PRMT R58, RZ, 0x7610, R58 ;  /* 0x00007610ff3a7816 */ /* 0x010fcc000000003a */
[----:B------:R0:W4:Y:S02]  /*13790*/  @P0 LDG.E.U8 R58, desc[UR18][R38.64] ;  /* 0x00000012263a0981 */ /* 0x000124000c1e1100 */
[----:B0-----:R-:W-:Y:S02]  /*137a0*/  @P0 IMAD.MOV.U32 R38, RZ, RZ, R23 ;  /* 0x000000ffff260224 */ /* 0x001fe400078e0017 */
[----:B---3--:R-:W-:-:S05]  /*137b0*/  @P0 IMAD.MOV.U32 R39, RZ, RZ, R91 ;  /* 0x000000ffff270224 */ /* 0x008fca00078e005b */
[----:B------:R0:W3:Y:S02]  /*137c0*/  @P0 LDG.E.U8 R57, desc[UR18][R38.64] ;  /* 0x0000001226390981 */ /* 0x0000e4000c1e1100 */
[----:B0-----:R-:W-:Y:S02]  /*137d0*/  @P0 IMAD.MOV.U32 R38, RZ, RZ, R22 ;  /* 0x000000ffff260224 */ /* 0x001fe400078e0016 */
[----:B------:R-:W-:Y:S01]  /*137e0*/  @P0 IMAD.MOV.U32 R39, RZ, RZ, R93 ;  /* 0x000000ffff270224 */ /* 0x000fe200078e005d */
[----:B--2---:R-:W-:-:S06]  /*137f0*/  PRMT R56, RZ, 0x7610, R56 ;  /* 0x00007610ff387816 */ /* 0x004fcc0000000038 */
[----:B------:R0:W2:Y:S01]  /*13800*/  @P0 LDG.E.U8 R56, desc[UR18][R38.64] ;  /* 0x0000001226380981 */ /* 0x0000a2000c1e1100 */
[----:B------:R-:W-:Y:S01]  /*13810*/  PRMT R32, RZ, 0x7610, R32 ;  /* 0x00007610ff207816 */ /* 0x000fe20000000020 */
[----:B0-----:R-:W-:Y:S02]  /*13820*/  @P0 IMAD.MOV.U32 R38, RZ, RZ, R24 ;  /* 0x000000ffff260224 */ /* 0x001fe400078e0018 */
[----:B------:R-:W-:-:S05]  /*13830*/  @P0 IMAD.MOV.U32 R39, RZ, RZ, R85 ;  /* 0x000000ffff270224 */ /* 0x000fca00078e0055 */
[----:B------:R0:W2:Y:S04]  /*13840*/  @P0 LDG.E.U8 R32, desc[UR18][R38.64] ;  /* 0x0000001226200981 */ /* 0x0000a8000c1e1100 */
[----:B------:R-:W-:Y:S04]  /*13850*/  STL [R1+0x14f8], R59 ;  /* 0x0014f83b01007387 */ /* 0x000fe80000100800 */
[----:B------:R-:W2:Y:S04]  /*13860*/  LDL.LU R30, [R1+0x15e0] ;  /* 0x0015e000011e7983 */ /* 0x000ea80000300800 */
[----:B------:R-:W2:Y:S01]  /*13870*/  LDL R14, [R1+0x42c] ;  /* 0x00042c00010e7983 */ /* 0x000ea20000100800 */
[----:B0-----:R-:W-:-:S03]  /*13880*/  @P0 IMAD.MOV.U32 R39, RZ, RZ, R25 ;  /* 0x000000ffff270224 */ /* 0x001fc600078e0019 */
[----:B----4-:R-:W-:Y:S04]  /*13890*/  STL [R1+0x14fc], R58 ;  /* 0x0014fc3a01007387 */ /* 0x010fe80000100800 */
[----:B------:R-:W4:Y:S04]  /*138a0*/  LDL.LU R23, [R1+0x15dc] ;  /* 0x0015dc0001177983 */ /* 0x000f280000300800 */
[----:B---3--:R-:W-:Y:S04]  /*138b0*/  STL [R1+0x1500], R57 ;  /* 0x0015003901007387 */ /* 0x008fe80000100800 */
[----:B------:R-:W3:Y:S04]  /*138c0*/  LDL.LU R22, [R1+0x15d8] ;  /* 0x0015d80001167983 */ /* 0x000ee80000300800 */
[----:B--2---:R-:W-:Y:S04]  /*138d0*/  STL [R1+0x1504], R56 ;  /* 0x0015043801007387 */ /* 0x004fe80000100800 */
[----:B------:R-:W2:Y:S04]  /*138e0*/  LDL.LU R24, [R1+0x15d4] ;  /* 0x0015d40001187983 */ /* 0x000ea80000300800 */
[----:B------:R0:W-:Y:S04]  /*138f0*/  STL [R1+0x1508], R32 ;  /* 0x0015082001007387 */ /* 0x0001e80000100800 */
[----:B------:R-:W2:Y:S01]  /*13900*/  LDL.LU R25, [R1+0x15d0] ;  /* 0x0015d00001197983 */ /* 0x000ea20000300800 */
[----:B------:R-:W-:-:S03]  /*13910*/  @P0 IMAD.MOV.U32 R38, RZ, RZ, R27 ;  /* 0x000000ffff260224 */ /* 0x000fc600078e001b */
[----:B------:R-:W2:Y:S01]  /*13920*/  LDL.LU R27, [R1+0x15cc] ;  /* 0x0015cc00011b7983 */ /* 0x000ea20000300800 */
[----:B------:R-:W-:-:S06]  /*13930*/  PRMT R30, RZ, 0x7610, R30 ;  /* 0x00007610ff1e7816 */ /* 0x000fcc000000001e */
[----:B------:R1:W2:Y:S02]  /*13940*/  @P0 LDG.E.U8 R30, desc[UR18][R38.64] ;  /* 0x00000012261e0981 */ /* 0x0002a4000c1e1100 */
[----:B-1----:R-:W-:Y:S02]  /*13950*/  @P0 IMAD.MOV.U32 R38, RZ, RZ, R26 ;  /* 0x000000ffff260224 */ /* 0x002fe400078e001a */
[----:B------:R-:W-:Y:S01]  /*13960*/  @P0 IMAD.MOV.U32 R39, RZ, RZ, R5 ;  /* 0x000000ffff270224 */ /* 0x000fe200078e0005 */
[----:B------:R-:W2:Y:S01]  /*13970*/  LDL.LU R26, [R1+0x15c8] ;  /* 0x0015c800011a7983 */ /* 0x000ea20000300800 */
[----:B----4-:R-:W-:-:S06]  /*13980*/  PRMT R23, RZ, 0x7610, R23 ;  /* 0x00007610ff177816 */ /* 0x010fcc0000000017 */
[----:B------:R1:W4:Y:S02]  /*13990*/  @P0 LDG.E.U8 R23, desc[UR18][R38.64] ;  /* 0x0000001226170981 */ /* 0x000324000c1e1100 */
[----:B-1----:R-:W-:Y:S01]  /*139a0*/  @P0 IMAD.MOV.U32 R38, RZ, RZ, R36 ;  /* 0x000000ffff260224 */ /* 0x002fe200078e0024 */
[----:B---3--:R-:W-:Y:S01]  /*139b0*/  PRMT R22, RZ, 0x7610, R22 ;  /* 0x00007610ff167816 */ /* 0x008fe20000000016 */
[----:B------:R-:W-:Y:S01]  /*139c0*/  @P0 IMAD.MOV.U32 R39, RZ, RZ, R4 ;  /* 0x000000ffff270224 */ /* 0x000fe200078e0004 */
[----:B------:R-:W3:Y:S04]  /*139d0*/  LDL.LU R36, [R1+0x15c4] ;  /* 0x0015c40001247983 */ /* 0x000ee80000300800 */
[----:B------:R1:W4:Y:S02]  /*139e0*/  @P0 LDG.E.U8 R22, desc[UR18][R38.64] ;  /* 0x0000001226160981 */ /* 0x000324000c1e1100 */
[----:B-1----:R-:W-:-:S02]  /*139f0*/  @P0 IMAD.MOV.U32 R38, RZ, RZ, R3 ;  /* 0x000000ffff260224 */ /* 0x002fc400078e0003 */
[----:B------:R-:W-:Y:S01]  /*13a00*/  @P0 IMAD.MOV.U32 R39, RZ, RZ, R2 ;  /* 0x000000ffff270224 */ /* 0x000fe200078e0002 */
[----:B--2---:R-:W-:-:S06]  /*13a10*/  PRMT R24, RZ, 0x7610, R24 ;  /* 0x00007610ff187816 */ /* 0x004fcc0000000018 */
[----:B------:R1:W2:Y:S02]  /*13a20*/  @P0 LDG.E.U8 R24, desc[UR18][R38.64] ;  /* 0x0000001226180981 */ /* 0x0002a4000c1e1100 */
[----:B-1----:R-:W-:Y:S02]  /*13a30*/  @P0 IMAD.MOV.U32 R38, RZ, RZ, R28 ;  /* 0x000000ffff260224 */ /* 0x002fe400078e001c */
[----:B------:R-:W2:Y:S01]  /*13a40*/  LDL.LU R28, [R1+0x15c0] ;  /* 0x0015c000011c7983 */ /* 0x000ea20000300800 */
[----:B------:R-:W-:Y:S01]  /*13a50*/  PRMT R25, RZ, 0x7610, R25 ;  /* 0x00007610ff197816 */ /* 0x000fe20000000019 */
[----:B------:R-:W-:-:S05]  /*13a60*/  @P0 IMAD.MOV.U32 R39, RZ, RZ, R12 ;  /* 0x000000ffff270224 */ /* 0x000fca00078e000c */
[----:B------:R1:W4:Y:S02]  /*13a70*/  @P0 LDG.E.U8 R25, desc[UR18][R38.64] ;  /* 0x0000001226190981 */ /* 0x000324000c1e1100 */
[----:B-1----:R-:W-:Y:S02]  /*13a80*/  @P0 IMAD.MOV.U32 R38, RZ, RZ, R29 ;  /* 0x000000ffff260224 */ /* 0x002fe400078e001d */
[----:B------:R-:W4:Y:S01]  /*13a90*/  LDL.LU R29, [R1+0x15bc] ;  /* 0x0015bc00011d7983 */ /* 0x000f220000300800 */
[----:B------:R-:W-:Y:S01]  /*13aa0*/  PRMT R27, RZ, 0x7610, R27 ;  /* 0x00007610ff1b7816 */ /* 0x000fe2000000001b */
[----:B------:R-:W-:-:S05]  /*13ab0*/  @P0 IMAD.MOV.U32 R39, RZ, RZ, R14 ;  /* 0x000000ffff270224 */ /* 0x000fca00078e000e */
[----:B------:R1:W4:Y:S01]  /*13ac0*/  @P0 LDG.E.U8 R27, desc[UR18][R38.64] ;  /* 0x00000012261b0981 */ /* 0x000322000c1e1100 */
[----:B------:R-:W-:Y:S01]  /*13ad0*/  PRMT R26, RZ, 0x7610, R26 ;  /* 0x00007610ff1a7816 */ /* 0x000fe2000000001a */
[----:B-1----:R-:W-:Y:S02]  /*13ae0*/  @P0 IMAD.MOV.U32 R39, RZ, RZ, R53 ;  /* 0x000000ffff270224 */ /* 0x002fe400078e0035 */
[----:B------:R-:W-:Y:S01]  /*13af0*/  @P0 IMAD.MOV.U32 R38, RZ, RZ, R92 ;  /* 0x000000ffff260224 */ /* 0x000fe200078e005c */
[----:B------:R-:W4:Y:S04]  /*13b00*/  LDL.LU R53, [R1+0x15b8] ;  /* 0x0015b80001357983 */ /* 0x000f280000300800 */
[----:B------:R-:W4:Y:S04]  /*13b10*/  LDL.LU R92, [R1+0x15b4] ;  /* 0x0015b400015c7983 */ /* 0x000f280000300800 */
[----:B------:R1:W4:Y:S02]  /*13b20*/  @P0 LDG.E.U8 R26, desc[UR18][R38.64] ;  /* 0x00000012261a0981 */ /* 0x000324000c1e1100 */
[----:B-1----:R-:W-:-:S02]  /*13b30*/  @P0 IMAD.MOV.U32 R38, RZ, RZ, R90 ;  /* 0x000000ffff260224 */ /* 0x002fc400078e005a */
[----:B------:R-:W-:Y:S02]  /*13b40*/  @P0 IMAD.MOV.U32 R39, RZ, RZ, R55 ;  /* 0x000000ffff270224 */ /* 0x000fe400078e0037 */
[----:B------:R-:W4:Y:S04]  /*13b50*/  LDL.LU R55, [R1+0x15b0] ;  /* 0x0015b00001377983 */ /* 0x000f280000300800 */
[----:B------:R-:W4:Y:S01]  /*13b60*/  LDL.LU R90, [R1+0x15ac] ;  /* 0x0015ac00015a7983 */ /* 0x000f220000300800 */
[----:B---3--:R-:W-:-:S06]  /*13b70*/  PRMT R36, RZ, 0x7610, R36 ;  /* 0x00007610ff247816 */ /* 0x008fcc0000000024 */
[----:B------:R1:W3:Y:S02]  /*13b80*/  @P0 LDG.E.U8 R36, desc[UR18][R38.64] ;  /* 0x0000001226240981 */ /* 0x0002e4000c1e1100 */
[----:B-1----:R-:W-:Y:S02]  /*13b90*/  @P0 IMAD.MOV.U32 R39, RZ, RZ, R63 ;  /* 0x000000ffff270224 */ /* 0x002fe400078e003f */
[----:B------:R-:W-:Y:S01]  /*13ba0*/  @P0 IMAD.MOV.U32 R38, RZ, RZ, R88 ;  /* 0x000000ffff260224 */ /* 0x000fe200078e0058 */
[----:B------:R-:W3:Y:S04]  /*13bb0*/  LDL.LU R63, [R1+0x15a8] ;  /* 0x0015a800013f7983 */ /* 0x000ee80000300800 */
[----:B------:R-:W3:Y:S01]  /*13bc0*/  LDL.LU R88, [R1+0x15a4] ;  /* 0x0015a40001587983 */ /* 0x000ee20000300800 */
[----:B--2---:R-:W-:-:S06]  /*13bd0*/  PRMT R28, RZ, 0x7610, R28 ;  /* 0x00007610ff1c7816 */ /* 0x004fcc000000001c */
[----:B------:R1:W2:Y:S02]  /*13be0*/  @P0 LDG.E.U8 R28, desc[UR18][R38.64] ;  /* 0x00000012261c0981 */ /* 0x0002a4000c1e1100 */
[----:B-1----:R-:W-:Y:S02]  /*13bf0*/  @P0 IMAD.MOV.U32 R39, RZ, RZ, R65 ;  /* 0x000000ffff270224 */ /* 0x002fe400078e0041 */
[----:B------:R-:W-:Y:S01]  /*13c00*/  @P0 IMAD.MOV.U32 R38, RZ, RZ, R86 ;  /* 0x000000ffff260224 */ /* 0x000fe200078e0056 */
[----:B------:R-:W2:Y:S04]  /*13c10*/  LDL.LU R65, [R1+0x15a0] ;  /* 0x0015a00001417983 */ /* 0x000ea80000300800 */
[----:B------:R-:W2:Y:S01]  /*13c20*/  LDL.LU R86, [R1+0x159c] ;  /* 0x00159c0001567983 */ /* 0x000ea20000300800 */
[----:B----4-:R-:W-:-:S06]  /*13c30*/  PRMT R29, RZ, 0x7610, R29 ;  /* 0x00007610ff1d7816 */ /* 0x010fcc000000001d */
[----:B------:R1:W4:Y:S02]  /*13c40*/  @P0 LDG.E.U8 R29, desc[UR18][R38.64] ;  /* 0x00000012261d0981 */ /* 0x000324000c1e1100 */
[----:B-1----:R-:W-:Y:S02]  /*13c50*/  @P0 IMAD.MOV.U32 R39, RZ, RZ, R79 ;  /* 0x000000ffff270224 */ /* 0x002fe400078e004f */
[----:B------:R-:W-:Y:S01]  /*13c60*/  @P0 IMAD.MOV.U32 R38, RZ, RZ, R83 ;  /* 0x000000ffff260224 */ /* 0x000fe200078e0053 */
[----:B------:R-:W4:Y:S04]  /*13c70*/  LDL.LU R79, [R1+0x1598] ;  /* 0x00159800014f7983 */ /* 0x000f280000300800 */
[----:B------:R-:W4:Y:S01]  /*13c80*/  LDL.LU R83, [R1+0x1594] ;  /* 0x0015940001537983 */ /* 0x000f220000300800 */
[----:B------:R-:W-:-:S06]  /*13c90*/  PRMT R92, RZ, 0x7610, R92 ;  /* 0x00007610ff5c7816 */ /* 0x000fcc000000005c */
        /* <DEDUP_REMOVED lines=20> */
[----:B------:R-:W2:Y:S01]  /*13de0*/  LDL.LU R73, [R1+0x1578] ;  /* 0x0015780001497983 */ /* 0x000ea20000300800 */
[----:B------:R-:W-:-:S03]  /*13df0*/  @P0 IMAD.MOV.U32 R38, RZ, RZ, R71 ;  /* 0x000000ffff260224 */ /* 0x000fc600078e0047 */
[----:B------:R-:W2:Y:S01]  /*13e00*/  LDL.LU R71, [R1+0x1574] ;  /* 0x0015740001477983 */ /* 0x000ea20000300800 */
[----:B----4-:R-:W-:-:S06]  /*13e10*/  PRMT R83, RZ, 0x7610, R83 ;  /* 0x00007610ff537816 */ /* 0x010fcc0000000053 */
[----:B------:R1:W4:Y:S02]  /*13e20*/  @P0 LDG.E.U8 R83, desc[UR18][R38.64] ;  /* 0x0000001226530981 */ /* 0x000324000c1e1100 */
[----:B-1----:R-:W-:Y:S02]  /*13e30*/  @P0 IMAD.MOV.U32 R39, RZ, RZ, R69 ;  /* 0x000000ffff270224 */ /* 0x002fe400078e0045 */
[----:B------:R-:W4:Y:S01]  /*13e40*/  LDL.LU R69, [R1+0x1570] ;  /* 0x0015700001457983 */ /* 0x000f220000300800 */
[----:B------:R-:W-:Y:S01]  /*13e50*/  @P0 IMAD.MOV.U32 R38, RZ, RZ, R0 ;  /* 0x000000ffff260224 */ /* 0x000fe200078e0000 */
[----:B------:R-:W-:Y:S02]  /*13e60*/  PRMT R79, RZ, 0x7610, R79 ;  /* 0x00007610ff4f7816 */ /* 0x000fe4000000004f */
[----:B------:R-:W-:Y:S01]  /*13e70*/  PRMT R77, RZ, 0x7610, R77 ;  /* 0x00007610ff4d7816 */ /* 0x000fe2000000004d */
[----:B------:R-:W4:Y:S01]  /*13e80*/  LDL.LU R0, [R1+0x156c] ;  /* 0x00156c0001007983 */ /* 0x000f220000300800 */
[----:B------:R-:W-:-:S03]  /*13e90*/  PRMT R81, RZ, 0x7610, R81 ;  /* 0x00007610ff517816 */ /* 0x000fc60000000051 */
[----:B------:R-:W4:Y:S04]  /*13ea0*/  LDL.LU R12, [R1+0x1c0] ;  /* 0x0001c000010c7983 */ /* 0x000f280000300800 */
[----:B------:R1:W4:Y:S02]  /*13eb0*/  @P0 LDG.E.U8 R81, desc[UR18][R38.64] ;  /* 0x0000001226510981 */ /* 0x000324000c1e1100 */
[----:B-1----:R-:W-:Y:S02]  /*13ec0*/  @P0 IMAD.MOV.U32 R38, RZ, RZ, R20 ;  /* 0x000000ffff260224 */ /* 0x002fe400078e0014 */
[----:B------:R-:W-:Y:S02]  /*13ed0*/  @P0 IMAD.MOV.U32 R39, RZ, RZ, R9 ;  /* 0x000000ffff270224 */ /* 0x000fe400078e0009 */
[----:B------:R-:W4:Y:S04]  /*13ee0*/  LDL.LU R9, [R1+0x1568] ;  /* 0x0015680001097983 */ /* 0x000f280000300800 */
[----:B------:R1:W4:Y:S04]  /*13ef0*/  @P0 LDG.E.U8 R79, desc[UR18][R38.64] ;  /* 0x00000012264f0981 */ /* 0x000328000c1e1100 */
[----:B------:R-:W4:Y:S01]  /*13f00*/  LDL.LU R20, [R1+0x1564] ;  /* 0x0015640001147983 */ /* 0x000f220000300800 */
[----:B-1----:R-:W-:-:S02]  /*13f10*/  @P0 IMAD.MOV.U32 R38, RZ, RZ, R18 ;  /* 0x000000ffff260224 */ /* 0x002fc400078e0012 */
[----:B------:R-:W-:Y:S02]  /*13f20*/  @P0 IMAD.MOV.U32 R39, RZ, RZ, R19 ;  /* 0x000000ffff270224 */ /* 0x000fe400078e0013 */
[----:B------:R-:W4:Y:S04]  /*13f30*/  LDL.LU R19, [R1+0x1560] ;  /* 0x0015600001137983 */ /* 0x000f280000300800 */
[----:B------:R-:W4:Y:S04]  /*13f40*/  LDL.LU R18, [R1+0x155c] ;  /* 0x00155c0001127983 */ /* 0x000f280000300800 */
[----:B------:R1:W4:Y:S04]  /*13f50*/  @P0 LDG.E.U8 R77, desc[UR18][R38.64] ;  /* 0x00000012264d0981 */ /* 0x000328000c1e1100 */
[----:B------:R-:W4:Y:S01]  /*13f60*/  LDL.LU R14, [R1+0x1bc] ;  /* 0x0001bc00010e7983 */ /* 0x000f220000300800 */
[----:B-1----:R-:W-:-:S03]  /*13f70*/  @P0 IMAD.MOV.U32 R38, RZ, RZ, R67 ;  /* 0x000000ffff260224 */ /* 0x002fc600078e0043 */
[----:B------:R-:W4:Y:S01]  /*13f80*/  LDL.LU R67, [R1+0x1558] ;  /* 0x0015580001437983 */ /* 0x000f220000300800 */
[----:B------:R-:W-:-:S03]  /*13f90*/  @P0 IMAD.MOV.U32 R39, RZ, RZ, R40 ;  /* 0x000000ffff270224 */ /* 0x000fc600078e0028 */
[----:B------:R-:W4:Y:S01]  /*13fa0*/  LDL.LU R40, [R1+0x1b8] ;  /* 0x0001b80001287983 */ /* 0x000f220000300800 */
[----:B---3--:R-:W-:-:S06]  /*13fb0*/  PRMT R75, RZ, 0x7610, R75 ;  /* 0x00007610ff4b7816 */ /* 0x008fcc000000004b */
[----:B------:R1:W3:Y:S02]  /*13fc0*/  @P0 LDG.E.U8 R75, desc[UR18][R38.64] ;  /* 0x00000012264b0981 */ /* 0x0002e4000c1e1100 */
[----:B-1----:R-:W-:Y:S02]  /*13fd0*/  @P0 IMAD.MOV.U32 R38, RZ, RZ, R17 ;  /* 0x000000ffff260224 */ /* 0x002fe400078e0011 */
[----:B------:R-:W-:Y:S02]  /*13fe0*/  @P0 IMAD.MOV.U32 R39, RZ, RZ, R21 ;  /* 0x000000ffff270224 */ /* 0x000fe400078e0015 */
[----:B------:R-:W3:Y:S04]  /*13ff0*/  LDL.LU R21, [R1+0x1554] ;  /* 0x0015540001157983 */ /* 0x000ee80000300800 */
[----:B------:R-:W3:Y:S01]  /*14000*/  LDL.LU R17, [R1+0x1550] ;  /* 0x0015500001117983 */ /* 0x000ee20000300800 */
[----:B--2---:R-:W-:-:S06]  /*14010*/  PRMT R73, RZ, 0x7610, R73 ;  /* 0x00007610ff497816 */ /* 0x004fcc0000000049 */
[----:B------:R1:W2:Y:S01]  /*14020*/  @P0 LDG.E.U8 R73, desc[UR18][R38.64] ;  /* 0x0000001226490981 */ /* 0x0002a2000c1e1100 */
[----:B------:R-:W-:Y:S01]  /*14030*/  PRMT R71, RZ, 0x7610, R71 ;  /* 0x00007610ff477816 */ /* 0x000fe20000000047 */
[----:B-1----:R-:W-:Y:S02]  /*14040*/  @P0 IMAD.MOV.U32 R39, RZ, RZ, R16 ;  /* 0x000000ffff270224 */ /* 0x002fe400078e0010 */
[----:B------:R-:W-:Y:S01]  /*14050*/  @P0 IMAD.MOV.U32 R38, RZ, RZ, R11 ;  /* 0x000000ffff260224 */ /* 0x000fe200078e000b */
[----:B------:R-:W2:Y:S04]  /*14060*/  LDL.LU R16, [R1+0x154c] ;  /* 0x00154c0001107983 */ /* 0x000ea80000300800 */
[----:B------:R-:W2:Y:S01]  /*14070*/  LDL.LU R11, [R1+0x1548] ;  /* 0x00154800010b7983 */ /* 0x000ea20000300800 */
[----:B----4-:R-:W-:-:S03]  /*14080*/  PRMT R69, RZ, 0x7610, R69 ;  /* 0x00007610ff457816 */ /* 0x010fc60000000045 */
[----:B------:R1:W4:Y:S02]  /*14090*/  @P0 LDG.E.U8 R71, desc[UR18][R38.64] ;  /* 0x0000001226470981 */ /* 0x000324000c1e1100 */
[----:B-1----:R-:W-:Y:S02]  /*140a0*/  @P0 IMAD.MOV.U32 R38, RZ, RZ, R33 ;  /* 0x000000ffff260224 */ /* 0x002fe400078e0021 */
[----:B------:R-:W-:Y:S02]  /*140b0*/  @P0 IMAD.MOV.U32 R39, RZ, RZ, R10 ;  /* 0x000000ffff270224 */ /* 0x000fe400078e000a */
[----:B------:R-:W4:Y:S04]  /*140c0*/  LDL.LU R10, [R1+0x1544] ;  /* 0x00154400010a7983 */ /* 0x000f280000300800 */
[----:B------:R1:W4:Y:S04]  /*140d0*/  @P0 LDG.E.U8 R69, desc[UR18][R38.64] ;  /* 0x0000001226450981 */ /* 0x000328000c1e1100 */
[----:B------:R-:W4:Y:S01]  /*140e0*/  LDL.LU R33, [R1+0x1540] ;  /* 0x0015400001217983 */ /* 0x000f220000300800 */
[----:B-1----:R-:W-:-:S02]  /*140f0*/  @P0 IMAD.MOV.U32 R39, RZ, RZ, R15 ;  /* 0x000000ffff270224 */ /* 0x002fc400078e000f */
[----:B------:R-:W-:Y:S01]  /*14100*/  @P0 IMAD.MOV.U32 R38, RZ, RZ, R13 ;  /* 0x000000ffff260224 */ /* 0x000fe200078e000d */
[----:B------:R-:W4:Y:S04]  /*14110*/  LDL.LU R15, [R1+0x153c] ;  /* 0x00153c00010f7983 */ /* 0x000f280000300800 */
[----:B------:R-:W4:Y:S01]  /*14120*/  LDL.LU R13, [R1+0x1538] ;  /* 0x00153800010d7983 */ /* 0x000f220000300800 */
[----:B------:R-:W-:Y:S02]  /*14130*/  PRMT R65, RZ, 0x7610, R65 ;  /* 0x00007610ff417816 */ /* 0x000fe40000000041 */
[----:B------:R-:W-:Y:S02]  /*14140*/  PRMT R63, RZ, 0x7610, R63 ;  /* 0x00007610ff3f7816 */ /* 0x000fe4000000003f */
[----:B------:R-:W-:-:S02]  /*14150*/  PRMT R35, RZ, 0x7610, R35 ;  /* 0x00007610ff237816 */ /* 0x000fc40000000023 */
[----:B------:R-:W-:-:S06]  /*14160*/  PRMT R67, RZ, 0x7610, R67 ;  /* 0x00007610ff437816 */ /* 0x000fcc0000000043 */
        /* <DEDUP_REMOVED lines=9> */
[----:B------:R3:W4:Y:S01]  /*14200*/  @P0 LDG.E.U8 R63, desc[UR18][R38.64] ;  /* 0x00000012263f0981 */ /* 0x000722000c1e1100 */
[----:B------:R-:W-:Y:S02]  /*14210*/  PRMT R61, RZ, 0x7610, R61 ;  /* 0x00007610ff3d7816 */ /* 0x000fe4000000003d */
[----:B------:R-:W-:Y:S01]  /*14220*/  PRMT R55, RZ, 0x7610, R55 ;  /* 0x00007610ff377816 */ /* 0x000fe20000000037 */
[----:B---3--:R-:W-:-:S02]  /*14230*/  @!P3 IMAD.MOV.U32 R39, RZ, RZ, R17 ;  /* 0x000000ffff27b224 */ /* 0x008fc400078e0011 */
[----:B------:R-:W3:Y:S01]  /*14240*/  LDL.LU R17, [R1+0x1528] ;  /* 0x0015280001117983 */ /* 0x000ee20000300800 */
[----:B--2---:R-:W-:-:S03]  /*14250*/  @!P3 IMAD.MOV.U32 R38, RZ, RZ, R16 ;  /* 0x000000ffff26b224 */ /* 0x004fc600078e0010 */
[----:B------:R-:W2:Y:S01]  /*14260*/  LDL.LU R16, [R1+0x1524] ;  /* 0x0015240001107983 */ /* 0x000ea20000300800 */
[C---:B------:R-:W-:Y:S02]  /*14270*/  SEL R12, R11.reuse, R12, !P4 ;  /* 0x0000000c0b0c7207 */ /* 0x040fe40006000000 */
[C---:B------:R-:W-:Y:S01]  /*14280*/  SEL R14, R11.reuse, R14, !P4 ;  /* 0x0000000e0b0e7207 */ /* 0x040fe20006000000 */
[----:B------:R1:W2:Y:S02]  /*14290*/  @!P3 LDG.E.U8 R35, desc[UR18][R38.64] ;  /* 0x000000122623b981 */ /* 0x0002a4000c1e1100 */
[----:B------:R-:W-:Y:S01]  /*142a0*/  IMAD R37, R12, UR5, RZ ;  /* 0x000000050c257c24 */ /* 0x000fe2000f8e02ff */
[----:B------:R-:W4:Y:S01]  /*142b0*/  LDCU UR5, c[0x0][0x3b0] ;  /* 0x00007600ff0577ac */ /* 0x000f220008000800 */
[----:B------:R-:W-:-:S03]  /*142c0*/  SEL R12, R11, R40, !P4 ;  /* 0x000000280b0c7207 */ /* 0x000fc60006000000 */
[----:B------:R-:W-:Y:S01]  /*142d0*/  IADD3 R2, P3, PT, R37, R7, RZ ;  /* 0x0000000725027210 */ /* 0x000fe20007f7e0ff */
[----:B-1----:R-:W-:-:S03]  /*142e0*/  IMAD R38, R14, UR12, RZ ;  /* 0x0000000c0e267c24 */ /* 0x002fc6000f8e02ff */
[----:B------:R-:W-:Y:S01]  /*142f0*/  LEA.HI.X.SX32 R3, R37, R6, 0x1, P3 ;  /* 0x0000000625037211 */ /* 0x000fe200018f0eff */
[----:B------:R-:W-:Y:S01]  /*14300*/  IMAD R37, R12, UR13, RZ ;  /* 0x0000000d0c257c24 */ /* 0x000fe2000f8e02ff */
[----:B------:R1:W-:Y:S01]  /*14310*/  STL [R1+0x930], R2 ;  /* 0x0009300201007387 */ /* 0x0003e20000100800 */
[----:B------:R-:W-:Y:S01]  /*14320*/  PRMT R52, RZ, 0x7610, R52 ;  /* 0x00007610ff347816 */ /* 0x000fe20000000034 */
[----:B------:R-:W2:Y:S01]  /*14330*/  LDCU UR12, c[0x0][0x3b0] ;  /* 0x00007600ff0c77ac */ /* 0x000ea20008000800 */
[CC--:B------:R-:W-:Y:S01]  /*14340*/  IADD3 R5, P3, PT, R38.reuse, R7.reuse, RZ ;  /* 0x0000000726057210 */ /* 0x0c0fe20007f7e0ff */
[----:B------:R-:W-:Y:S01]  /*14350*/  @P0 IMAD.MOV.U32 R12, RZ, RZ, R2 ;  /* 0x000000ffff0c0224 */ /* 0x000fe200078e0002 */
[----:B----4-:R-:W-:Y:S01]  /*14360*/  SEL R10, R11, R10, !P4 ;  /* 0x0000000a0b0a7207 */ /* 0x010fe20006000000 */
[----:B------:R-:W4:Y:S01]  /*14370*/  LDCU UR13, c[0x0][0x3b0] ;  /* 0x00007600ff0d77ac */ /* 0x000f220008000800 */
[----:B0-----:R-:W-:Y:S01]  /*14380*/  LEA.HI.X.SX32 R32, R38, R6, 0x1, P3 ;  /* 0x0000000626207211 */ /* 0x001fe200018f0eff */
[----:B------:R0:W-:Y:S01]  /*14390*/  STL [R1+0x92c], R3 ;  /* 0x00092c0301007387 */ /* 0x0001e20000100800 */
[----:B-1----:R-:W-:-:S03]  /*143a0*/  IADD3 R2, P3, PT, R37, R7, RZ ;  /* 0x0000000725027210 */ /* 0x002fc60007f7e0ff */
[----:B------:R-:W2:Y:S01]  /*143b0*/  LDL R85, [R1+0xf64] ;  /* 0x000f640001557983 */ /* 0x000ea20000100800 */
[C---:B------:R-:W-:Y:S01]  /*143c0*/  SEL R14, R11.reuse, R13, !P4 ;  /* 0x0000000d0b0e7207 */ /* 0x040fe20006000000 */
[----:B------:R-:W-:Y:S01]  /*143d0*/  @P0 IMAD.MOV.U32 R13, RZ, RZ, R3 ;  /* 0x000000ffff0d0224 */ /* 0x000fe200078e0003 */
[----:B------:R-:W-:-:S03]  /*143e0*/  SEL R15, R11, R15, !P4 ;  /* 0x0000000f0b0f7207 */ /* 0x000fc60006000000 */
[----:B------:R-:W-:Y:S01]  /*143f0*/  IMAD R14, R14, UR14, RZ ;  /* 0x0000000e0e0e7c24 */ /* 0x000fe2000f8e02ff */
[-C--:B0-----:R-:W-:Y:S01]  /*14400*/  LEA.HI.X.SX32 R3, R37, R6.reuse, 0x1, P3 ;  /* 0x0000000625037211 */ /* 0x081fe200018f0eff */
[----:B------:R0:W3:Y:S01]  /*14410*/  @P0 LDG.E.U8 R61, desc[UR18][R12.64] ;  /* 0x000000120c3d0981 */ /* 0x0000e2000c1e1100 */
[----:B------:R-:W-:Y:S01]  /*14420*/  IMAD R15, R15, UR5, RZ ;  /* 0x000000050f0f7c24 */ /* 0x000fe2000f8e02ff */
[----:B------:R-:W-:Y:S01]  /*14430*/  PRMT R51, RZ, 0x7610, R51 ;  /* 0x00007610ff337816 */ /* 0x000fe20000000033 */
[----:B------:R-:W-:Y:S01]  /*14440*/  IMAD R10, R10, UR15, RZ ;  /* 0x0000000f0a0a7c24 */ /* 0x000fe2000f8e02ff */
[CC--:B------:R-:W-:Y:S01]  /*14450*/  IADD3 R4, P3, PT, R14.reuse, R7.reuse, RZ ;  /* 0x000000070e047210 */ /* 0x0c0fe20007f7e0ff */
[----:B------:R-:W-:Y:S01]  /*14460*/  STL [R1+0x970], R5 ;  /* 0x0009700501007387 */ /* 0x000fe20000100800 */
[----:B------:R-:W-:Y:S01]  /*14470*/  PRMT R50, RZ, 0x7610, R50 ;  /* 0x00007610ff327816 */ /* 0x000fe20000000032 */
[----:B------:R-:W1:Y:S02]  /*14480*/  LDCU UR5, c[0x0][0x3b0] ;  /* 0x00007600ff0577ac */ /* 0x000e640008000800 */
[----:B------:R0:W-:Y:S02]  /*14490*/  STL [R1+0x96c], R32 ;  /* 0x00096c2001007387 */ /* 0x0001e40000100800 */
[----:B0-----:R-:W-:Y:S01]  /*144a0*/  @P0 IMAD.MOV.U32 R12, RZ, RZ, R5 ;  /* 0x000000ffff0c0224 */ /* 0x001fe200078e0005 */
[----:B------:R-:W-:Y:S01]  /*144b0*/  PRMT R49, RZ, 0x7610, R49 ;  /* 0x00007610ff317816 */ /* 0x000fe20000000031 */
[----:B------:R-:W-:Y:S01]  /*144c0*/  @P0 IMAD.MOV.U32 R13, RZ, RZ, R32 ;  /* 0x000000ffff0d0224 */ /* 0x000fe200078e0020 */
[----:B------:R-:W-:Y:S01]  /*144d0*/  STL [R1+0x9b0], R2 ;  /* 0x0009b00201007387 */ /* 0x000fe20000100800 */
[----:B------:R-:W-:Y:S01]  /*144e0*/  PRMT R54, RZ, 0x7610, R54 ;  /* 0x00007610ff367816 */ /* 0x000fe20000000036 */
[----:B------:R-:W0:Y:S01]  /*144f0*/  LDCU UR14, c[0x0][0x3b0] ;  /* 0x00007600ff0e77ac */ /* 0x000e220008000800 */
[----:B------:R-:W-:Y:S01]  /*14500*/  LEA.HI.X.SX32 R32, R14, R6, 0x1, P3 ;  /* 0x000000060e207211 */ /* 0x000fe200018f0eff */
[----:B------:R0:W-:Y:S01]  /*14510*/  STL [R1+0x9ac], R3 ;  /* 0x0009ac0301007387 */ /* 0x0001e20000100800 */
[----:B------:R-:W-:-:S03]  /*14520*/  IADD3 R5, P3, PT, R15, R7, RZ ;  /* 0x000000070f057210 */ /* 0x000fc60007f7e0ff */
[----:B------:R1:W3:Y:S04]  /*14530*/  @P0 LDG.E.U8 R55, desc[UR18][R12.64] ;  /* 0x000000120c370981 */ /* 0x0002e8000c1e1100 */
[----:B------:R0:W-:Y:S04]  /*14540*/  STL [R1+0x9f0], R4 ;  /* 0x0009f00401007387 */ /* 0x0001e80000100800 */
[----:B------:R-:W-:Y:S01]  /*14550*/  STL [R1+0x9ec], R32 ;  /* 0x0009ec2001007387 */ /* 0x000fe20000100800 */
[----:B-1----:R-:W-:-:S03]  /*14560*/  @P0 IMAD.MOV.U32 R13, RZ, RZ, R3 ;  /* 0x000000ffff0d0224 */ /* 0x002fc600078e0003 */
[----:B0-----:R-:W3:Y:S04]  /*14570*/  LDL.LU R3, [R1+0x2d4] ;  /* 0x0002d40001037983 */ /* 0x001ee80000300800 */
[----:B------:R-:W-:Y:S04]  /*14580*/  STL [R1+0xa28], R5 ;  /* 0x000a280501007387 */ /* 0x000fe80000100800 */
[----:B------:R-:W4:Y:S01]  /*14590*/  LDL R40, [R1+0xf88] ;  /* 0x000f880001287983 */ /* 0x000f220000100800 */
[----:B------:R-:W-:Y:S01]  /*145a0*/  @P0 IMAD.MOV.U32 R12, RZ, RZ, R2 ;  /* 0x000000ffff0c0224 */ /* 0x000fe200078e0002 */
[----:B------:R-:W-:-:S04]  /*145b0*/  LEA.HI.X.SX32 R14, R15, R6, 0x1, P3 ;  /* 0x000000060f0e7211 */ /* 0x000fc800018f0eff */
[----:B------:R0:W4:Y:S01]  /*145c0*/  @P0 LDG.E.U8 R52, desc[UR18][R12.64] ;  /* 0x000000120c340981 */ /* 0x000122000c1e1100 */
[C---:B------:R-:W-:Y:S01]  /*145d0*/  IADD3 R2, P3, PT, R10.reuse, R7, RZ ;  /* 0x000000070a027210 */ /* 0x040fe20007f7e0ff */
[----:B0-----:R-:W-:Y:S02]  /*145e0*/  @P0 IMAD.MOV.U32 R12, RZ, RZ, R4 ;  /* 0x000000ffff0c0224 */ /* 0x001fe400078e0004 */
[----:B------:R-:W-:Y:S01]  /*145f0*/  @P0 IMAD.MOV.U32 R13, RZ, RZ, R32 ;  /* 0x000000ffff0d0224 */ /* 0x000fe200078e0020 */
[----:B------:R-:W-:-:S04]  /*14600*/  LEA.HI.X.SX32 R4, R10, R6, 0x1, P3 ;  /* 0x000000060a047211 */ /* 0x000fc800018f0eff */
[----:B------:R0:W4:Y:S02]  /*14610*/  @P0 LDG.E.U8 R51, desc[UR18][R12.64] ;  /* 0x000000120c330981 */ /* 0x000124000c1e1100 */
[----:B0-----:R-:W-:Y:S02]  /*14620*/  @P0 IMAD.MOV.U32 R12, RZ, RZ, R5 ;  /* 0x000000ffff0c0224 */ /* 0x001fe400078e0005 */
[----:B------:R-:W-:-:S05]  /*14630*/  @P0 IMAD.MOV.U32 R13, RZ, RZ, R14 ;  /* 0x000000ffff0d0224 */ /* 0x000fca00078e000e */
[----:B------:R0:W4:Y:S04]  /*14640*/  @P0 LDG.E.U8 R50, desc[UR18][R12.64] ;  /* 0x000000120c320981 */ /* 0x000128000c1e1100 */
[----:B------:R-:W-:Y:S01]  /*14650*/  STL [R1+0xa24], R14 ;  /* 0x000a240e01007387 */ /* 0x000fe20000100800 */
[----:B0-----:R-:W-:Y:S02]  /*14660*/  @P0 IMAD.MOV.U32 R12, RZ, RZ, R2 ;  /* 0x000000ffff0c0224 */ /* 0x001fe400078e0002 */
[----:B------:R-:W-:Y:S01]  /*14670*/  @P0 IMAD.MOV.U32 R13, RZ, RZ, R4 ;  /* 0x000000ffff0d0224 */ /* 0x000fe200078e0004 */
[----:B------:R0:W-:Y:S04]  /*14680*/  STL [R1+0xa60], R2 ;  /* 0x000a600201007387 */ /* 0x0001e80000100800 */
[----:B------:R1:W4:Y:S04]  /*14690*/  @P0 LDG.E.U8 R49, desc[UR18][R12.64] ;  /* 0x000000120c310981 */ /* 0x000328000c1e1100 */
[----:B------:R0:W-:Y:S01]  /*146a0*/  STL [R1+0xa5c], R4 ;  /* 0x000a5c0401007387 */ /* 0x0001e20000100800 */
[----:B-1----:R-:W-:-:S02]  /*146b0*/  @!P1 IMAD.MOV.U32 R13, RZ, RZ, R18 ;  /* 0x000000ffff0d9224 */ /* 0x002fc400078e0012 */
[----:B------:R-:W-:Y:S01]  /*146c0*/  @!P1 IMAD.MOV.U32 R12, RZ, RZ, R21 ;  /* 0x000000ffff0c9224 */ /* 0x000fe200078e0015 */
[----:B------:R-:W4:Y:S04]  /*146d0*/  LDL.LU R18, [R1+0x1520] ;  /* 0x0015200001127983 */ /* 0x000f280000300800 */
[----:B------:R-:W4:Y:S04]  /*146e0*/  LDL.LU R21, [R1+0x151c] ;  /* 0x00151c0001157983 */ /* 0x000f280000300800 */
[----:B------:R1:W4:Y:S01]  /*146f0*/  @!P1 LDG.E.U8 R54, desc[UR18][R12.64] ;  /* 0x000000120c369981 */ /* 0x000322000c1e1100 */
[----:B------:R-:W-:Y:S01]  /*14700*/  PRMT R53, RZ, 0x7610, R53 ;  /* 0x00007610ff357816 */ /* 0x000fe20000000035 */
[----:B-1----:R-:W-:-:S02]  /*14710*/  @!P5 IMAD.MOV.U32 R13, RZ, RZ, R20 ;  /* 0x000000ffff0dd224 */ /* 0x002fc400078e0014 */
[----:B------:R-:W4:Y:S01]  /*14720*/  LDL.LU R20, [R1+0x1518] ;  /* 0x0015180001147983 */ /* 0x000f220000300800 */
[----:B------:R-:W-:-:S03]  /*14730*/  @!P5 IMAD.MOV.U32 R12, RZ, RZ, R19 ;  /* 0x000000ffff0cd224 */ /* 0x000fc600078e0013 */
[----:B------:R-:W4:Y:S04]  /*14740*/  LDL.LU R19, [R1+0x1514] ;  /* 0x0015140001137983 */ /* 0x000f280000300800 */
[----:B------:R1:W4:Y:S01]  /*14750*/  @!P5 LDG.E.U8 R53, desc[UR18][R12.64] ;  /* 0x000000120c35d981 */ /* 0x000322000c1e1100 */
[----:B------:R-:W-:Y:S01]  /*14760*/  PRMT R48, RZ, 0x7610, R48 ;  /* 0x00007610ff307816 */ /* 0x000fe20000000030 */
[----:B-1----:R-:W-:Y:S02]  /*14770*/  @!P6 IMAD.MOV.U32 R13, RZ, RZ, R0 ;  /* 0x000000ffff0de224 */ /* 0x002fe400078e0000 */
[----:B------:R-:W-:-:S05]  /*14780*/  @!P6 IMAD.MOV.U32 R12, RZ, RZ, R9 ;  /* 0x000000ffff0ce224 */ /* 0x000fca00078e0009 */
[----:B------:R1:W4:Y:S01]  /*14790*/  @!P6 LDG.E.U8 R48, desc[UR18][R12.64] ;  /* 0x000000120c30e981 */ /* 0x000322000c1e1100 */
[----:B--2---:R-:W-:-:S03]  /*147a0*/  ISETP.GE.AND P3, PT, R85, RZ, PT ;  /* 0x000000ff5500720c */ /* 0x004fc60003f66270 */
[----:B------:R-:W2:Y:S04]  /*147b0*/  LDL R85, [R1+0xfac] ;  /* 0x000fac0001557983 */ /* 0x000ea80000100800 */
[----:B------:R-:W2:Y:S04]  /*147c0*/  LDL.LU R0, [R1+0x1510] ;  /* 0x0015100001007983 */ /* 0x000ea80000300800 */
[----:B------:R-:W2:Y:S04]  /*147d0*/  LDL.LU R9, [R1+0x150c] ;  /* 0x00150c0001097983 */ /* 0x000ea80000300800 */
[----:B0-----:R-:W2:Y:S01]  /*147e0*/  LDL R2, [R1+0x1024] ;  /* 0x0010240001027983 */ /* 0x001ea20000100800 */
[----:B---3--:R-:W-:-:S03]  /*147f0*/  SEL R10, R11, R3, !P4 ;  /* 0x000000030b0a7207 */ /* 0x008fc60006000000 */
[----:B------:R-:W3:Y:S01]  /*14800*/  LDL R3, [R1+0x1128] ;  /* 0x0011280001037983 */ /* 0x000ee20000100800 */
[----:B----4-:R-:W-:-:S03]  /*14810*/  ISETP.GE.AND P6, PT, R40, RZ, PT ;  /* 0x000000ff2800720c */ /* 0x010fc60003fc6270 */
[----:B------:R-:W4:Y:S01]  /*14820*/  LDL R40, [R1+0x10c0] ;  /* 0x0010c00001287983 */ /* 0x000f220000100800 */
[----:B------:R-:W-:Y:S01]  /*14830*/  ISETP.GT.U32.AND P1, PT, R8, R17, PT ;  /* 0x000000110800720c */ /* 0x000fe20003f24070 */
[----:B------:R-:W-:Y:S02]  /*14840*/  @!P3 IMAD.MOV R16, RZ, RZ, -R16 ;  /* 0x000000ffff10b224 */ /* 0x000fe400078e0a10 */
[----:B------:R-:W-:-:S03]  /*14850*/  IMAD R10, R10, UR11, RZ ;  /* 0x0000000b0a0a7c24 */ /* 0x000fc6000f8e02ff */
[----:B------:R-:W-:-:S05]  /*14860*/  SEL R16, R11, R16, !P4 ;  /* 0x000000100b107207 */ /* 0x000fca0006000000 */
[----:B------:R-:W-:Y:S02]  /*14870*/  IMAD R16, R16, UR11, RZ ;  /* 0x0000000b10107c24 */ /* 0x000fe4000f8e02ff */
[----:B------:R-:W-:-:S04]  /*14880*/  @!P1 IMAD.IADD R17, R17, 0x1, -R8 ;  /* 0x0000000111119824 */ /* 0x000fc800078e0a08 */
[----:B------:R-:W-:Y:S01]  /*14890*/  @!P6 IMAD.MOV R17, RZ, RZ, -R17 ;  /* 0x000000ffff11e224 */ /* 0x000fe200078e0a11 */
[----:B------:R-:W-:-:S04]  /*148a0*/  PRMT R47, RZ, 0x7610, R47 ;  /* 0x00007610ff2f7816 */ /* 0x000fc8000000002f */
[----:B------:R-:W-:Y:S02]  /*148b0*/  SEL R17, R11, R17, !P4 ;  /* 0x000000110b117207 */ /* 0x000fe40006000000 */
[----:B------:R-:W-:-:S03]  /*148c0*/  PRMT R46, RZ, 0x7610, R46 ;  /* 0x00007610ff2e7816 */ /* 0x000fc6000000002e */
[----:B------:R-:W-:Y:S01]  /*148d0*/  IMAD R17, R17, UR5, RZ ;  /* 0x0000000511117c24 */ /* 0x000fe2000f8e02ff */
[----:B------:R-:W0:Y:S01]  /*148e0*/  LDCU UR5, c[0x0][0x3b0] ;  /* 0x00007600ff0577ac */ /* 0x000e220008000800 */
[C---:B------:R-:W-:Y:S02]  /*148f0*/  ISETP.GT.U32.AND P5, PT, R8.reuse, R18, PT ;  /* 0x000000120800720c */ /* 0x040fe40003fa4070 */
[----:B------:R-:W-:-:S11]  /*14900*/  ISETP.GT.U32.AND P3, PT, R8, R21, PT ;  /* 0x000000150800720c */ /* 0x000fd60003f64070 */
[--C-:B------:R-:W-:Y:S01]  /*14910*/  @!P5 IMAD.IADD R18, R18, 0x1, -R8.reuse ;  /* 0x000000011212d824 */ /* 0x100fe200078e0a08 */
[-C--:B------:R-:W-:Y:S01]  /*14920*/  IADD3 R4, P5, PT, R16, R7.reuse, RZ ;  /* 0x0000000710047210 */ /* 0x080fe20007fbe0ff */
[--C-:B------:R-:W-:Y:S01]  /*14930*/  @!P3 IMAD.IADD R21, R21, 0x1, -R8.reuse ;  /* 0x000000011515b824 */ /* 0x100fe200078e0a08 */
[----:B-1----:R-:W-:Y:S02]  /*14940*/  IADD3 R12, P3, PT, R10, R7, RZ ;  /* 0x000000070a0c7210 */ /* 0x002fe40007f7e0ff */
[----:B------:R-:W-:Y:S02]  /*14950*/  ISETP.GT.U32.AND P1, PT, R8, R20, PT ;  /* 0x000000140800720c */ /* 0x000fe40003f24070 */
[-C--:B------:R-:W-:Y:S02]  /*14960*/  LEA.HI.X.SX32 R13, R10, R6.reuse, 0x1, P3 ;  /* 0x000000060a0d7211 */ /* 0x080fe400018f0eff */
[----:B------:R-:W-:Y:S02]  /*14970*/  ISETP.GT.U32.AND P3, PT, R8, R19, PT ;  /* 0x000000130800720c */ /* 0x000fe40003f64070 */
[----:B------:R-:W-:Y:S01]  /*14980*/  LEA.HI.X.SX32 R5, R16, R6, 0x1, P5 ;  /* 0x0000000610057211 */ /* 0x000fe200028f0eff */
[----:B------:R1:W-:Y:S04]  /*14990*/  STL [R1+0x298], R12 ;  /* 0x0002980c01007387 */ /* 0x0003e80000100800 */
[----:B------:R1:W4:Y:S02]  /*149a0*/  @P0 LDG.E.U8 R47, desc[UR18][R12.64] ;  /* 0x000000120c2f0981 */ /* 0x000324000c1e1100 */
[----:B------:R-:W-:-:S04]  /*149b0*/  @!P1 IMAD.IADD R20, R20, 0x1, -R8 ;  /* 0x0000000114149824 */ /* 0x000fc800078e0a08 */
[----:B------:R-:W-:Y:S01]  /*149c0*/  @!P3 IMAD.IADD R19, R19, 0x1, -R8 ;  /* 0x000000011313b824 */ /* 0x000fe200078e0a08 */
[----:B------:R-:W-:Y:S01]  /*149d0*/  STL [R1+0x2d8], R4 ;  /* 0x0002d80401007387 */ /* 0x000fe20000100800 */
[----:B-1----:R-:W-:-:S03]  /*149e0*/  @P0 IMAD.MOV.U32 R12, RZ, RZ, R4 ;  /* 0x000000ffff0c0224 */ /* 0x002fc600078e0004 */
[----:B------:R1:W-:Y:S04]  /*149f0*/  STL [R1+0x294], R13 ;  /* 0x0002940d01007387 */ /* 0x0003e80000100800 */
[----:B------:R-:W-:Y:S01]  /*14a00*/  STL [R1+0x2d4], R5 ;  /* 0x0002d40501007387 */ /* 0x000fe20000100800 */
[----:B-1----:R-:W-:Y:S01]  /*14a10*/  @P0 IMAD.MOV.U32 R13, RZ, RZ, R5 ;  /* 0x000000ffff0d0224 */ /* 0x002fe200078e0005 */
[----:B------:R-:W-:-:S04]  /*14a20*/  PRMT R45, RZ, 0x7610, R45 ;  /* 0x00007610ff2d7816 */ /* 0x000fc8000000002d */
[----:B------:R1:W4:Y:S01]  /*14a30*/  @P0 LDG.E.U8 R46, desc[UR18][R12.64] ;  /* 0x000000120c2e0981 */ /* 0x000322000c1e1100 */
[----:B------:R-:W-:Y:S02]  /*14a40*/  PRMT R43, RZ, 0x7610, R43 ;  /* 0x00007610ff2b7816 */ /* 0x000fe4000000002b */
[----:B------:R-:W-:Y:S02]  /*14a50*/  PRMT R42, RZ, 0x7610, R42 ;  /* 0x00007610ff2a7816 */ /* 0x000fe4000000002a */
[----:B------:R-:W-:Y:S02]  /*14a60*/  PRMT R41, RZ, 0x7610, R41 ;  /* 0x00007610ff297816 */ /* 0x000fe40000000029 */
[----:B------:R-:W-:Y:S02]  /*14a70*/  PRMT R44, RZ, 0x7610, R44 ;  /* 0x00007610ff2c7816 */ /* 0x000fe4000000002c */
[----:B--2---:R-:W-:Y:S02]  /*14a80*/  ISETP.GE.AND P5, PT, R85, RZ, PT ;  /* 0x000000ff5500720c */ /* 0x004fe40003fa6270 */
[----:B------:R-:W-:-:S11]  /*14a90*/  ISETP.GE.AND P1, PT, R2, RZ, PT ;  /* 0x000000ff0200720c */ /* 0x000fd60003f26270 */
[----:B------:R-:W-:Y:S01]  /*14aa0*/  @!P5 IMAD.MOV R18, RZ, RZ, -R18 ;  /* 0x000000ffff12d224 */ /* 0x000fe200078e0a12 */
[----:B------:R-:W-:-:S04]  /*14ab0*/  IADD3 R2, P6, PT, R17, R7, RZ ;  /* 0x0000000711027210 */ /* 0x000fc80007fde0ff */
[----:B------:R-:W-:Y:S01]  /*14ac0*/  SEL R18, R11, R18, !P4 ;  /* 0x000000120b127207 */ /* 0x000fe20006000000 */
[----:B------:R-:W-:-:S04]  /*14ad0*/  @!P1 IMAD.MOV R21, RZ, RZ, -R21 ;  /* 0x000000ffff159224 */ /* 0x000fc800078e0a15 */
[----:B------:R-:W-:Y:S01]  /*14ae0*/  IMAD R18, R18, UR12, RZ ;  /* 0x0000000c12127c24 */ /* 0x000fe2000f8e02ff */
[----:B------:R2:W-:Y:S01]  /*14af0*/  STL [R1+0x338], R2 ;  /* 0x0003380201007387 */ /* 0x0005e20000100800 */
[----:B-1----:R-:W-:Y:S01]  /*14b00*/  @P0 IMAD.MOV.U32 R12, RZ, RZ, R2 ;  /* 0x000000ffff0c0224 */ /* 0x002fe200078e0002 */
[----:B------:R-:W-:Y:S01]  /*14b10*/  SEL R21, R11, R21, !P4 ;  /* 0x000000150b157207 */ /* 0x000fe20006000000 */
[----:B------:R-:W1:Y:S04]  /*14b20*/  LDCU UR12, c[0x0][0x3b0] ;  /* 0x00007600ff0c77ac */ /* 0x000e680008000800 */
[----:B------:R-:W-:Y:S01]  /*14b30*/  IMAD R21, R21, UR13, RZ ;  /* 0x0000000d15157c24 */ /* 0x000fe2000f8e02ff */
[----:B------:R-:W0:Y:S01]  /*14b40*/  LDCU UR13, c[0x0][0x3b0] ;  /* 0x00007600ff0d77ac */ /* 0x000e220008000800 */
[----:B--2---:R-:W-:-:S02]  /*14b50*/  IADD3 R2, P1, PT, R18, R7, RZ ;  /* 0x0000000712027210 */ /* 0x004fc40007f3e0ff */
[----:B---3--:R-:W-:Y:S02]  /*14b60*/  ISETP.GE.AND P3, PT, R3, RZ, PT ;  /* 0x000000ff0300720c */ /* 0x008fe40003f66270 */
[----:B----4-:R-:W-:Y:S02]  /*14b70*/  ISETP.GE.AND P5, PT, R40, RZ, PT ;  /* 0x000000ff2800720c */ /* 0x010fe40003fa6270 */
[----:B------:R-:W-:-:S09]  /*14b80*/  LEA.HI.X.SX32 R3, R17, R6, 0x1, P6 ;  /* 0x0000000611037211 */ /* 0x000fd200030f0eff */
[----:B------:R-:W-:Y:S01]  /*14b90*/  @!P3 IMAD.MOV R20, RZ, RZ, -R20 ;  /* 0x000000ffff14b224 */ /* 0x000fe200078e0a14 */
[----:B------:R2:W-:Y:S01]  /*14ba0*/  STL [R1+0x334], R3 ;  /* 0x0003340301007387 */ /* 0x0005e20000100800 */
[----:B------:R-:W-:-:S03]  /*14bb0*/  @P0 IMAD.MOV.U32 R13, RZ, RZ, R3 ;  /* 0x000000ffff0d0224 */ /* 0x000fc600078e0003 */
[----:B------:R-:W-:Y:S01]  /*14bc0*/  SEL R20, R11, R20, !P4 ;  /* 0x000000140b147207 */ /* 0x000fe20006000000 */
[----:B------:R-:W-:Y:S01]  /*14bd0*/  @!P5 IMAD.MOV R19, RZ, RZ, -R19 ;  /* 0x000000ffff13d224 */ /* 0x000fe200078e0a13 */
[----:B------:R3:W4:Y:S01]  /*14be0*/  @P0 LDG.E.U8 R45, desc[UR18][R12.64] ;  /* 0x000000120c2d0981 */ /* 0x000722000c1e1100 */
[----:B--2---:R-:W-:-:S03]  /*14bf0*/  LEA.HI.X.SX32 R3, R18, R6, 0x1, P1 ;  /* 0x0000000612037211 */ /* 0x004fc600008f0eff */
[----:B------:R-:W-:Y:S01]  /*14c00*/  SEL R19, R11, R19, !P4 ;  /* 0x000000130b137207 */ /* 0x000fe20006000000 */
[----:B------:R-:W-:Y:S01]  /*14c10*/  IMAD R20, R20, UR14, RZ ;  /* 0x0000000e14147c24 */ /* 0x000fe2000f8e02ff */
[----:B------:R-:W-:Y:S01]  /*14c20*/  IADD3 R10, P1, PT, R21, R7, RZ ;  /* 0x00000007150a7210 */ /* 0x000fe20007f3e0ff */
[----:B---3--:R-:W-:-:S03]  /*14c30*/  @P0 IMAD.MOV.U32 R12, RZ, RZ, R2 ;  /* 0x000000ffff0c0224 */ /* 0x008fc600078e0002 */
[-C--:B------:R-:W-:Y:S01]  /*14c40*/  LEA.HI.X.SX32 R14, R21, R6.reuse, 0x1, P1 ;  /* 0x00000006150e7211 */ /* 0x080fe200008f0eff */
[----:B------:R-:W-:Y:S02]  /*14c50*/  @P0 IMAD.MOV.U32 R13, RZ, RZ, R3 ;  /* 0x000000ffff0d0224 */ /* 0x000fe400078e0003 */
[----:B0-----:R-:W-:Y:S01]  /*14c60*/  IMAD R19, R19, UR5, RZ ;  /* 0x0000000513137c24 */ /* 0x001fe2000f8e02ff */
[C---:B------:R-:W-:Y:S01]  /*14c70*/  IADD3 R4, P3, PT, R20.reuse, R7, RZ ;  /* 0x0000000714047210 */ /* 0x040fe20007f7e0ff */
[----:B------:R0:W-:Y:S04]  /*14c80*/  STL [R1+0x378], R2 ;  /* 0x0003780201007387 */ /* 0x0001e80000100800 */
[----:B------:R2:W3:Y:S01]  /*14c90*/  @P0 LDG.E.U8 R43, desc[UR18][R12.64] ;  /* 0x000000120c2b0981 */ /* 0x0004e2000c1e1100 */
[----:B------:R-:W-:-:S02]  /*14ca0*/  LEA.HI.X.SX32 R5, R20, R6, 0x1, P3 ;  /* 0x0000000614057211 */ /* 0x000fc400018f0eff */
[C---:B0-----:R-:W-:Y:S01]  /*14cb0*/  IADD3 R2, P5, PT, R19.reuse, R7, RZ ;  /* 0x0000000713027210 */ /* 0x041fe20007fbe0ff */
[----:B------:R0:W-:Y:S01]  /*14cc0*/  STL [R1+0x374], R3 ;  /* 0x0003740301007387 */ /* 0x0001e20000100800 */
[----:B--2---:R-:W-:Y:S02]  /*14cd0*/  @P0 IMAD.MOV.U32 R12, RZ, RZ, R10 ;  /* 0x000000ffff0c0224 */ /* 0x004fe400078e000a */
[----:B------:R-:W-:Y:S01]  /*14ce0*/  @P0 IMAD.MOV.U32 R13, RZ, RZ, R14 ;  /* 0x000000ffff0d0224 */ /* 0x000fe200078e000e */
[----:B------:R2:W-:Y:S01]  /*14cf0*/  STL [R1+0x3b8], R10 ;  /* 0x0003b80a01007387 */ /* 0x0005e20000100800 */
[----:B0-----:R-:W-:-:S03]  /*14d00*/  LEA.HI.X.SX32 R3, R19, R6, 0x1, P5 ;  /* 0x0000000613037211 */ /* 0x001fc600028f0eff */
[----:B------:R-:W-:Y:S04]  /*14d10*/  STL [R1+0x3f8], R4 ;  /* 0x0003f80401007387 */ /* 0x000fe80000100800 */
[----:B------:R0:W3:Y:S01]  /*14d20*/  @P0 LDG.E.U8 R42, desc[UR18][R12.64] ;  /* 0x000000120c2a0981 */ /* 0x0000e2000c1e1100 */
[----:B--2---:R-:W-:-:S03]  /*14d30*/  VIADD R10, R0, 0xd6 ;  /* 0x000000d6000a7836 */ /* 0x004fc60000000000 */
[----:B------:R-:W-:Y:S04]  /*14d40*/  STL [R1+0x3b4], R14 ;  /* 0x0003b40e01007387 */ /* 0x000fe80000100800 */
[----:B------:R-:W-:Y:S01]  /*14d50*/  STL [R1+0x438], R2 ;  /* 0x0004380201007387 */ /* 0x000fe20000100800 */
[----:B0-----:R-:W-:Y:S02]  /*14d60*/  @P0 IMAD.MOV.U32 R12, RZ, RZ, R4 ;  /* 0x000000ffff0c0224 */ /* 0x001fe400078e0004 */
[----:B------:R-:W-:Y:S01]  /*14d70*/  @P0 IMAD.MOV.U32 R13, RZ, RZ, R5 ;  /* 0x000000ffff0d0224 */ /* 0x000fe200078e0005 */
[----:B------:R0:W-:Y:S04]  /*14d80*/  STL [R1+0x3f4], R5 ;  /* 0x0003f40501007387 */ /* 0x0001e80000100800 */
[----:B------:R-:W-:Y:S04]  /*14d90*/  STL [R1+0x434], R3 ;  /* 0x0004340301007387 */ /* 0x000fe80000100800 */
[----:B------:R2:W-:Y:S01]  /*14da0*/  STL [R1+0xf30], R10 ;  /* 0x000f300a01007387 */ /* 0x0005e20000100800 */
[----:B0-----:R-:W-:-:S03]  /*14db0*/  VIADD R5, R0, 0xd7 ;  /* 0x000000d700057836 */ /* 0x001fc60000000000 */
[----:B------:R0:W3:Y:S01]  /*14dc0*/  @P0 LDG.E.U8 R41, desc[UR18][R12.64] ;  /* 0x000000120c290981 */ /* 0x0000e2000c1e1100 */
[----:B--2---:R-:W-:Y:S01]  /*14dd0*/  IABS R10, R10 ;  /* 0x0000000a000a7213 */ /* 0x004fe20000000000 */
[----:B0-----:R-:W-:Y:S02]  /*14de0*/  @P0 IMAD.MOV.U32 R12, RZ, RZ, R2 ;  /* 0x000000ffff0c0224 */ /* 0x001fe400078e0002 */
[----:B------:R-:W-:Y:S02]  /*14df0*/  @P0 IMAD.MOV.U32 R13, RZ, RZ, R3 ;  /* 0x000000ffff0d0224 */ /* 0x000fe400078e0003 */
[----:B------:R-:W-:-:S03]  /*14e00*/  IMAD.HI.U32 R15, R9, R10, RZ ;  /* 0x0000000a090f7227 */ /* 0x000fc600078e00ff */
[----:B------:R0:W2:Y:S01]  /*14e10*/  @P0 LDG.E.U8 R44, desc[UR18][R12.64] ;  /* 0x000000120c2c0981 */ /* 0x0000a2000c1e1100 */
[----:B------:R-:W-:Y:S02]  /*14e20*/  IMAD.MOV R15, RZ, RZ, -R15 ;  /* 0x000000ffff0f7224 */ /* 0x000fe400078e0a0f */
[C---:B------:R-:W-:Y:S02]  /*14e30*/  VIADD R4, R0.reuse, 0xda ;  /* 0x000000da00047836 */ /* 0x040fe40000000000 */
[C---:B------:R-:W-:Y:S01]  /*14e40*/  VIADD R3, R0.reuse, 0xdb ;  /* 0x000000db00037836 */ /* 0x040fe20000000000 */
[----:B0-----:R-:W-:Y:S01]  /*14e50*/  IABS R12, R5 ;  /* 0x00000005000c7213 */ /* 0x001fe20000000000 */
[----:B------:R-:W-:Y:S01]  /*14e60*/  VIADD R2, R0, 0xdc ;  /* 0x000000dc00027836 */ /* 0x000fe20000000000 */
[----:B------:R0:W-:Y:S01]  /*14e70*/  STL [R1+0xf34], R5 ;  /* 0x000f340501007387 */ /* 0x0001e20000100800 */
[----:B------:R-:W-:Y:S02]  /*14e80*/  IMAD R10, R8, R15, R10 ;  /* 0x0000000f080a7224 */ /* 0x000fe400078e020a */
[----:B------:R-:W-:Y:S01]  /*14e90*/  IMAD.HI.U32 R17, R9, R12, RZ ;  /* 0x0000000c09117227 */ /* 0x000fe200078e00ff */
[----:B------:R0:W-:Y:S01]  /*14ea0*/  STL [R1+0xf3c], R4 ;  /* 0x000f3c0401007387 */ /* 0x0001e20000100800 */
[----:B------:R-:W-:-:S02]  /*14eb0*/  IABS R13, R4 ;  /* 0x00000004000d7213 */ /* 0x000fc40000000000 */
[----:B------:R-:W-:Y:S01]  /*14ec0*/  IMAD.MOV R17, RZ, RZ, -R17 ;  /* 0x000000ffff117224 */ /* 0x000fe200078e0a11 */
[----:B------:R0:W-:Y:S04]  /*14ed0*/  STL [R1+0xf38], R3 ;  /* 0x000f380301007387 */ /* 0x0001e80000100800 */
[----:B------:R-:W-:Y:S01]  /*14ee0*/  STL [R1+0xf40], R2 ;  /* 0x000f400201007387 */ /* 0x000fe20000100800 */
[----:B------:R-:W-:-:S03]  /*14ef0*/  IMAD.HI.U32 R18, R9, R13, RZ ;  /* 0x0000000d09127227 */ /* 0x000fc600078e00ff */
[----:B------:R-:W-:Y:S01]  /*14f00*/  STL [R1+0x1300], R10 ;  /* 0x0013000a01007387 */ /* 0x000fe20000100800 */
[----:B------:R-:W-:-:S03]  /*14f10*/  IMAD R12, R8, R17, R12 ;  /* 0x00000011080c7224 */ /* 0x000fc600078e020c */
[----:B------:R-:W-:Y:S01]  /*14f20*/  STL [R1+0x1320], R10 ;  /* 0x0013200a01007387 */ /* 0x000fe20000100800 */
[----:B------:R-:W-:-:S03]  /*14f30*/  IABS R14, R3 ;  /* 0x00000003000e7213 */ /* 0x000fc60000000000 */
[----:B------:R-:W-:Y:S01]  /*14f40*/  STL [R1+0x1340], R10 ;  /* 0x0013400a01007387 */ /* 0x000fe20000100800 */
[----:B------:R-:W-:-:S03]  /*14f50*/  IMAD.MOV R18, RZ, RZ, -R18 ;  /* 0x000000ffff127224 */ /* 0x000fc600078e0a12 */
[----:B------:R-:W-:Y:S04]  /*14f60*/  STL [R1+0x1354], R10 ;  /* 0x0013540a01007387 */ /* 0x000fe80000100800 */
[----:B------:R-:W-:Y:S04]  /*14f70*/  STL [R1+0x138c], R10 ;  /* 0x00138c0a01007387 */ /* 0x000fe80000100800 */
[----:B------:R-:W-:Y:S04]  /*14f80*/  STL [R1+0x13c4], R10 ;  /* 0x0013c40a01007387 */ /* 0x000fe80000100800 */
[----:B------:R-:W-:Y:S01]  /*14f90*/  STL [R1+0x13fc], R10 ;  /* 0x0013fc0a01007387 */ /* 0x000fe20000100800 */
[----:B------:R-:W-:-:S03]  /*14fa0*/  IMAD.HI.U32 R19, R9, R14, RZ ;  /* 0x0000000e09137227 */ /* 0x000fc600078e00ff */
[----:B------:R-:W-:Y:S01]  /*14fb0*/  STL [R1+0x12f4], R12 ;  /* 0x0012f40c01007387 */ /* 0x000fe20000100800 */
[----:B------:R-:W-:-:S03]  /*14fc0*/  IMAD R13, R8, R18, R13 ;  /* 0x00000012080d7224 */ /* 0x000fc600078e020d */
[----:B------:R-:W-:Y:S04]  /*14fd0*/  STL [R1+0x1310], R12 ;  /* 0x0013100c01007387 */ /* 0x000fe80000100800 */
        /* <DEDUP_REMOVED lines=12> */
[----:B------:R-:W-:Y:S04]  /*150a0*/  STL [R1+0x1348], R13 ;  /* 0x0013480d01007387 */ /* 0x000fe80000100800 */
[----:B------:R-:W-:Y:S01]  /*150b0*/  STL [R1+0x135c], R13 ;  /* 0x00135c0d01007387 */ /* 0x000fe20000100800 */
[----:B------:R-:W-:-:S03]  /*150c0*/  IMAD.MOV R20, RZ, RZ, -R20 ;  /* 0x000000ffff147224 */ /* 0x000fc600078e0a14 */
[----:B------:R-:W-:Y:S01]  /*150d0*/  STL [R1+0x1374], R13 ;  /* 0x0013740d01007387 */ /* 0x000fe20000100800 */
[----:B------:R-:W-:-:S03]  /*150e0*/  VIADD R21, R0, 0xdd ;  /* 0x000000dd00157836 */ /* 0x000fc60000000000 */
[----:B------:R-:W-:Y:S04]  /*150f0*/  STL [R1+0x13ac], R13 ;  /* 0x0013ac0d01007387 */ /* 0x000fe80000100800 */
[----:B------:R-:W-:Y:S04]  /*15100*/  STL [R1+0x13e4], R13 ;  /* 0x0013e40d01007387 */ /* 0x000fe80000100800 */
[----:B------:R-:W-:Y:S01]  /*15110*/  STL [R1+0x141c], R13 ;  /* 0x00141c0d01007387 */ /* 0x000fe20000100800 */
[----:B------:R-:W-:-:S03]  /*15120*/  IMAD R16, R8, R20, R16 ;  /* 0x0000001408107224 */ /* 0x000fc600078e0210 */
[----:B------:R-:W-:Y:S04]  /*15130*/  STL [R1+0x12f0], R14 ;  /* 0x0012f00e01007387 */ /* 0x000fe80000100800 */
[----:B------:R-:W-:Y:S01]  /*15140*/  STL [R1+0x1378], R14 ;  /* 0x0013780e01007387 */ /* 0x000fe20000100800 */
[----:B------:R-:W-:-:S03]  /*15150*/  IABS R15, R21 ;  /* 0x00000015000f7213 */ /* 0x000fc60000000000 */
[----:B------:R-:W-:Y:S04]  /*15160*/  STL [R1+0x1394], R14 ;  /* 0x0013940e01007387 */ /* 0x000fe80000100800 */
[----:B------:R-:W-:Y:S04]  /*15170*/  STL [R1+0x13b0], R14 ;  /* 0x0013b00e01007387 */ /* 0x000fe80000100800 */
[----:B------:R-:W-:Y:S04]  /*15180*/  STL [R1+0x13cc], R14 ;  /* 0x0013cc0e01007387 */ /* 0x000fe80000100800 */
[----:B------:R-:W-:Y:S04]  /*15190*/  STL [R1+0x13e8], R14 ;  /* 0x0013e80e01007387 */ /* 0x000fe80000100800 */
[----:B------:R-:W-:Y:S01]  /*151a0*/  STL [R1+0x1404], R14 ;  /* 0x0014040e01007387 */ /* 0x000fe20000100800 */
[----:B0-----:R-:W-:-:S03]  /*151b0*/  VIADD R5, R0, 0xde ;  /* 0x000000de00057836 */ /* 0x001fc60000000000 */
[----:B------:R-:W-:Y:S04]  /*151c0*/  STL [R1+0x1420], R14 ;  /* 0x0014200e01007387 */ /* 0x000fe80000100800 */
[----:B------:R-:W-:Y:S04]  /*151d0*/  STL [R1+0x12f8], R16 ;  /* 0x0012f81001007387 */ /* 0x000fe80000100800 */
[----:B------:R0:W-:Y:S01]  /*151e0*/  STL [R1+0xf2c], R21 ;  /* 0x000f2c1501007387 */ /* 0x0001e20000100800 */
[C---:B------:R-:W-:Y:S01]  /*151f0*/  VIADD R4, R0.reuse, 0xdf ;  /* 0x000000df00047836 */ /* 0x040fe20000000000 */
[----:B------:R-:W-:Y:S01]  /*15200*/  IABS R17, R5 ;  /* 0x0000000500117213 */ /* 0x000fe20000000000 */
[----:B------:R-:W-:-:S02]  /*15210*/  VIADD R3, R0, 0xe2 ;  /* 0x000000e200037836 */ /* 0x000fc40000000000 */
[----:B0-----:R-:W-:-:S04]  /*15220*/  IMAD.HI.U32 R21, R9, R15, RZ ;  /* 0x0000000f09157227 */ /* 0x001fc800078e00ff */
[----:B------:R-:W-:Y:S02]  /*15230*/  IMAD.MOV R21, RZ, RZ, -R21 ;  /* 0x000000ffff157224 */ /* 0x000fe400078e0a15 */
[----:B------:R-:W-:Y:S01]  /*15240*/  VIADD R2, R0, 0xe3 ;  /* 0x000000e300027836 */ /* 0x000fe20000000000 */
[----:B------:R-:W-:Y:S01]  /*15250*/  STL [R1+0xf28], R5 ;  /* 0x000f280501007387 */ /* 0x000fe20000100800 */
[----:B------:R-:W-:Y:S02]  /*15260*/  IMAD R15, R8, R21, R15 ;  /* 0x00000015080f7224 */ /* 0x000fe400078e020f */
[----:B------:R-:W-:Y:S01]  /*15270*/  IMAD.HI.U32 R39, R9, R17, RZ ;  /* 0x0000001109277227 */ /* 0x000fe200078e00ff */
[----:B------:R-:W-:Y:S01]  /*15280*/  STL [R1+0xf24], R4 ;  /* 0x000f240401007387 */ /* 0x000fe20000100800 */
[----:B------:R-:W-:-:S03]  /*15290*/  IABS R18, R4 ;  /* 0x0000000400127213 */ /* 0x000fc60000000000 */
[----:B------:R-:W-:Y:S01]  /*152a0*/  STL [R1+0xf20], R3 ;  /* 0x000f200301007387 */ /* 0x000fe20000100800 */
[----:B------:R-:W-:-:S03]  /*152b0*/  IMAD.MOV R39, RZ, RZ, -R39 ;  /* 0x000000ffff277224 */ /* 0x000fc600078e0a27 */
[----:B------:R0:W-:Y:S01]  /*152c0*/  STL [R1+0xf1c], R2 ;  /* 0x000f1c0201007387 */ /* 0x0001e20000100800 */
[----:B------:R-:W-:-:S03]  /*152d0*/  IABS R19, R3 ;  /* 0x0000000300137213 */ /* 0x000fc60000000000 */
[----:B------:R-:W-:Y:S04]  /*152e0*/  STL [R1+0x1304], R15 ;  /* 0x0013040f01007387 */ /* 0x000fe80000100800 */
[----:B------:R-:W-:Y:S01]  /*152f0*/  STL [R1+0x1330], R15 ;  /* 0x0013300f01007387 */ /* 0x000fe20000100800 */
[----:B------:R-:W-:-:S03]  /*15300*/  IMAD R17, R8, R39, R17 ;  /* 0x0000002708117224 */ /* 0x000fc600078e0211 */
[----:B------:R-:W-:Y:S01]  /*15310*/  STL [R1+0x1360], R15 ;  /* 0x0013600f01007387 */ /* 0x000fe20000100800 */
[----:B------:R-:W-:-:S03]  /*15320*/  IMAD.HI.U32 R38, R9, R18, RZ ;  /* 0x0000001209267227 */ /* 0x000fc600078e00ff */
[----:B------:R-:W-:Y:S01]  /*15330*/  STL [R1+0x137c], R15 ;  /* 0x00137c0f01007387 */ /* 0x000fe20000100800 */
[----:B------:R-:W-:-:S03]  /*15340*/  IABS R20, R2 ;  /* 0x0000000200147213 */ /* 0x000fc60000000000 */
[----:B------:R-:W-:Y:S01]  /*15350*/  STL [R1+0x1398], R15 ;  /* 0x0013980f01007387 */ /* 0x000fe20000100800 */
[----:B------:R-:W-:-:S03]  /*15360*/  IMAD.HI.U32 R37, R9, R19, RZ ;  /* 0x0000001309257227 */ /* 0x000fc600078e00ff */
[----:B------:R-:W-:Y:S04]  /*15370*/  STL [R1+0x13b4], R15 ;  /* 0x0013b40f01007387 */ /* 0x000fe80000100800 */
[----:B------:R-:W-:Y:S01]  /*15380*/  STL [R1+0x13d0], R15 ;  /* 0x0013d00f01007387 */ /* 0x000fe20000100800 */
[----:B------:R-:W-:-:S03]  /*15390*/  IMAD.MOV R38, RZ, RZ, -R38 ;  /* 0x000000ffff267224 */ /* 0x000fc600078e0a26 */
[----:B------:R-:W-:Y:S01]  /*153a0*/  STL [R1+0x13ec], R15 ;  /* 0x0013ec0f01007387 */ /* 0x000fe20000100800 */
[----:B------:R-:W-:-:S03]  /*153b0*/  IMAD.MOV R37, RZ, RZ, -R37 ;  /* 0x000000ffff257224 */ /* 0x000fc600078e0a25 */
[----:B------:R-:W-:Y:S01]  /*153c0*/  STL [R1+0x1408], R15 ;  /* 0x0014080f01007387 */ /* 0x000fe20000100800 */
[----:B------:R-:W-:-:S03]  /*153d0*/  IMAD.HI.U32 R40, R9, R20, RZ ;  /* 0x0000001409287227 */ /* 0x000fc600078e00ff */
[----:B------:R-:W-:Y:S04]  /*153e0*/  STL [R1+0x1424], R15 ;  /* 0x0014240f01007387 */ /* 0x000fe80000100800 */
[----:B------:R-:W-:Y:S01]  /*153f0*/  STL [R1+0x1308], R17 ;  /* 0x0013081101007387 */ /* 0x000fe20000100800 */
[----:B------:R-:W-:-:S03]  /*15400*/  IMAD R18, R8, R38, R18 ;  /* 0x0000002608127224 */ /* 0x000fc600078e0212 */
[----:B------:R-:W-:Y:S01]  /*15410*/  STL [R1+0x1364], R17 ;  /* 0x0013641101007387 */ /* 0x000fe20000100800 */
[----:B------:R-:W-:-:S03]  /*15420*/  IMAD R19, R8, R37, R19 ;  /* 0x0000002508137224 */ /* 0x000fc600078e0213 */
[----:B------:R-:W-:Y:S01]  /*15430*/  STL [R1+0x1380], R17 ;  /* 0x0013801101007387 */ /* 0x000fe20000100800 */
[----:B------:R-:W-:-:S03]  /*15440*/  IMAD.MOV R21, RZ, RZ, -R40 ;  /* 0x000000ffff157224 */ /* 0x000fc600078e0a28 */
[----:B------:R-:W-:Y:S01]  /*15450*/  STL [R1+0x139c], R17 ;  /* 0x00139c1101007387 */ /* 0x000fe20000100800 */
[----:B0-----:R-:W-:-:S03]  /*15460*/  VIADD R2, R0, 0xe4 ;  /* 0x000000e400027836 */ /* 0x001fc60000000000 */
[----:B------:R-:W-:Y:S04]  /*15470*/  STL [R1+0x13b8], R17 ;  /* 0x0013b81101007387 */ /* 0x000fe80000100800 */
[----:B------:R-:W-:Y:S01]  /*15480*/  STL [R1+0x13d4], R17 ;  /* 0x0013d41101007387 */ /* 0x000fe20000100800 */
[----:B------:R-:W-:-:S03]  /*15490*/  VIADD R5, R0, 0xe5 ;  /* 0x000000e500057836 */ /* 0x000fc60000000000 */
[----:B------:R-:W-:Y:S01]  /*154a0*/  STL [R1+0x13f0], R17 ;  /* 0x0013f01101007387 */ /* 0x000fe20000100800 */
[----:B------:R-:W-:-:S03]  /*154b0*/  IMAD R20, R8, R21, R20 ;  /* 0x0000001508147224 */ /* 0x000fc600078e0214 */
[----:B------:R-:W-:Y:S01]  /*154c0*/  STL [R1+0x140c], R17 ;  /* 0x00140c1101007387 */ /* 0x000fe20000100800 */
[----:B------:R-:W-:-:S03]  /*154d0*/  VIADD R4, R0, 0xe6 ;  /* 0x000000e600047836 */ /* 0x000fc60000000000 */
[----:B------:R-:W-:Y:S01]  /*154e0*/  STL [R1+0x1428], R17 ;  /* 0x0014281101007387 */ /* 0x000fe20000100800 */
[----:B------:R-:W-:Y:S01]  /*154f0*/  IABS R21, R2 ;  /* 0x0000000200157213 */ /* 0x000fe20000000000 */
[C---:B------:R-:W-:Y:S02]  /*15500*/  VIADD R3, R0.reuse, 0xe7 ;  /* 0x000000e700037836 */ /* 0x040fe40000000000 */
[----:B------:R-:W-:Y:S04]  /*15510*/  STL [R1+0x1314], R18 ;  /* 0x0013141201007387 */ /* 0x000fe80000100800 */
[----:B------:R-:W-:Y:S04]  /*15520*/  STL [R1+0x1318], R19 ;  /* 0x0013181301007387 */ /* 0x000fe80000100800 */
[----:B------:R0:W-:Y:S04]  /*15530*/  STL [R1+0xf18], R2 ;  /* 0x000f180201007387 */ /* 0x0001e80000100800 */
[----:B------:R-:W-:Y:S01]  /*15540*/  STL [R1+0xf14], R5 ;  /* 0x000f140501007387 */ /* 0x000fe20000100800 */
[----:B0-----:R-:W-:-:S03]  /*15550*/  VIADD R2, R0, 0xea ;  /* 0x000000ea00027836 */ /* 0x001fc60000000000 */
[----:B------:R-:W-:Y:S04]  /*15560*/  STL [R1+0xf10], R4 ;  /* 0x000f100401007387 */ /* 0x000fe80000100800 */
[----:B------:R0:W-:Y:S04]  /*15570*/  STL [R1+0xf0c], R3 ;  /* 0x000f0c0301007387 */ /* 0x0001e80000100800 */
[----:B------:R0:W-:Y:S04]  /*15580*/  STL [R1+0xf08], R2 ;  /* 0x000f080201007387 */ /* 0x0001e80000100800 */
[----:B------:R-:W2:Y:S01]  /*15590*/  LDL.LU R78, [R1+0x658] ;  /* 0x00065800014e7983 */ /* 0x000ea20000300800 */
[----:B------:R-:W-:-:S03]  /*155a0*/  IABS R40, R2 ;  /* 0x0000000200287213 */ /* 0x000fc60000000000 */
[----:B------:R-:W3:Y:S01]  /*155b0*/  LDL.LU R80, [R1+0x654] ;  /* 0x0006540001507983 */ /* 0x000ee20000300800 */
[----:B------:R-:W-:-:S03]  /*155c0*/  IABS R37, R3 ;  /* 0x0000000300257213 */ /* 0x000fc60000000000 */
[----:B------:R-:W4:Y:S01]  /*155d0*/  LDL.LU R82, [R1+0x650] ;  /* 0x0006500001527983 */ /* 0x000f220000300800 */
[----:B------:R-:W-:-:S03]  /*155e0*/  IABS R38, R4 ;  /* 0x0000000400267213 */ /* 0x000fc60000000000 */
[----:B------:R-:W4:Y:S01]  /*155f0*/  LDL.LU R84, [R1+0x648] ;  /* 0x0006480001547983 */ /* 0x000f220000300800 */
[----:B0-----:R-:W-:-:S03]  /*15600*/  IMAD.HI.U32 R3, R9, R21, RZ ;  /* 0x0000001509037227 */ /* 0x001fc600078e00ff */
[----:B------:R-:W4:Y:S04]  /*15610*/  LDL.LU R87, [R1+0x640] ;  /* 0x0006400001577983 */ /* 0x000f280000300800 */
[----:B------:R-:W4:Y:S01]  /*15620*/  LDL.LU R2, [R1+0x638] ;  /* 0x0006380001027983 */ /* 0x000f220000300800 */
[----:B------:R-:W-:-:S03]  /*15630*/  IMAD.MOV R56, RZ, RZ, -R3 ;  /* 0x000000ffff387224 */ /* 0x000fc600078e0a03 */
[----:B------:R-:W4:Y:S01]  /*15640*/  LDL.LU R91, [R1+0x634] ;  /* 0x00063400015b7983 */ /* 0x000f220000300800 */
[----:B------:R-:W-:-:S03]  /*15650*/  IMAD.HI.U32 R32, R9, R38, RZ ;  /* 0x0000002609207227 */ /* 0x000fc600078e00ff */
[----:B------:R-:W4:Y:S01]  /*15660*/  LDL.LU R93, [R1+0x618] ;  /* 0x00061800015d7983 */ /* 0x000f220000300800 */
[----:B------:R-:W-:-:S03]  /*15670*/  IMAD.HI.U32 R4, R9, R37, RZ ;  /* 0x0000002509047227 */ /* 0x000fc600078e00ff */
[----:B------:R-:W4:Y:S01]  /*15680*/  LDL.LU R85, [R1+0x614] ;  /* 0x0006140001557983 */ /* 0x000f220000300800 */
[----:B------:R-:W-:-:S04]  /*15690*/  IMAD.HI.U32 R3, R9, R40, RZ ;  /* 0x0000002809037227 */ /* 0x000fc800078e00ff */
[----:B------:R-:W-:Y:S02]  /*156a0*/  IMAD R21, R8, R56, R21 ;  /* 0x0000003808157224 */ /* 0x000fe400078e0215 */
[----:B------:R-:W-:Y:S02]  /*156b0*/  IMAD.MOV R56, RZ, RZ, -R32 ;  /* 0x000000ffff387224 */ /* 0x000fe400078e0a20 */
[----:B------:R-:W-:Y:S02]  /*156c0*/  IMAD.MOV R32, RZ, RZ, -R4 ;  /* 0x000000ffff207224 */ /* 0x000fe400078e0a04 */
[----:B------:R-:W-:Y:S02]  /*156d0*/  IMAD.MOV R4, RZ, RZ, -R3 ;  /* 0x000000ffff047224 */ /* 0x000fe400078e0a03 */
[----:B------:R-:W4:Y:S01]  /*156e0*/  LDL.LU R3, [R1+0x608] ;  /* 0x0006080001037983 */ /* 0x000f220000300800 */
[----:B------:R-:W-:Y:S01]  /*156f0*/  IABS R39, R5 ;  /* 0x0000000500277213 */ /* 0x000fe20000000000 */
[----:B------:R-:W-:-:S04]  /*15700*/  @!UP1 UIADD3 UR4, UPT, UPT, -UR4, 0x100000, URZ ;  /* 0x0010000004049890 */ /* 0x000fc8000fffe1ff */
[----:B------:R-:W-:Y:S02]  /*15710*/  @!UP1 USHF.L.U32 UR5, UR4, 0xb, URZ ;  /* 0x0000000b04059899 */ /* 0x000fe400080006ff */
[----:B------:R-:W-:Y:S01]  /*15720*/  @!UP1 USHF.L.U32 UR4, UR4, 0x1, URZ ;  /* 0x0000000104049899 */ /* 0x000fe200080006ff */
[----:B------:R-:W-:Y:S01]  /*15730*/  IMAD.HI.U32 R5, R9, R39, RZ ;  /* 0x0000002709057227 */ /* 0x000fe200078e00ff */
[----:B------:R-:W-:-:S03]  /*15740*/  VOTEU.ALL UP1, P2 ;  /* 0x0000000000ff7886 */ /* 0x000fc60001020000 */
[----:B------:R-:W-:-:S04]  /*15750*/  IMAD.MOV R5, RZ, RZ, -R5 ;  /* 0x000000ffff057224 */ /* 0x000fc800078e0a05 */
[----:B------:R-:W-:-:S03]  /*15760*/  IMAD R39, R8, R5, R39 ;  /* 0x0000000508277224 */ /* 0x000fc600078e0227 */
[----:B------:R0:W1:Y:S01]  /*15770*/  @!UP1 SYNCS.EXCH.64 URZ, [UR9+0x18008], UR4 ;  /* 0x0180080409ff95b2 */ /* 0x0000620008000100 */
[----:B------:R-:W4:Y:S01]  /*15780*/  LDL.LU R5, [R1+0x600] ;  /* 0x0006000001057983 */ /* 0x000f220000300800 */
[----:B------:R-:W-:-:S03]  /*15790*/  IMAD R40, R8, R4, R40 ;  /* 0x0000000408287224 */ /* 0x000fc600078e0228 */
[----:B------:R-:W4:Y:S04]  /*157a0*/  LDL.LU R89, [R1+0x5f8] ;  /* 0x0005f80001597983 */ /* 0x000f280000300800 */
[----:B------:R-:W4:Y:S01]  /*157b0*/  LDL.LU R4, [R1+0x5e0] ;  /* 0x0005e00001047983 */ /* 0x000f220000300800 */
[C---:B------:R-:W-:Y:S02]  /*157c0*/  IMAD R37, R8.reuse, R32, R37 ;  /* 0x0000002008257224 */ /* 0x040fe400078e0225 */
[----:B------:R-:W-:Y:S01]  /*157d0*/  IMAD R38, R8, R56, R38 ;  /* 0x0000003808267224 */ /* 0x000fe200078e0226 */
[----:B------:R-:W4:Y:S01]  /*157e0*/  LDL.LU R60, [R1+0x5d8] ;  /* 0x0005d800013c7983 */ /* 0x000f220000300800 */
[----:B0-----:R-:W0:Y:S01]  /*157f0*/  LDCU UR4, c[0x0][0x3b0] ;  /* 0x00007600ff0477ac */ /* 0x001e220008000800 */
[----:B------:R-:W-:Y:S01]  /*15800*/  PRMT R13, RZ, 0x7610, R13 ;  /* 0x00007610ff0d7816 */ /* 0x000fe2000000000d */
[----:B------:R-:W0:Y:S01]  /*15810*/  LDCU UR5, c[0x0][0x3b0] ;  /* 0x00007600ff0577ac */ /* 0x000e220008000800 */
[----:B--2---:R-:W-:Y:S04]  /*15820*/  STS.U8 [R33+UR9+0x10000], R78 ;  /* 0x0100004e21007988 */ /* 0x004fe80008000009 */
[----:B---3--:R-:W-:Y:S04]  /*15830*/  STS.U8 [R33+UR9+0x10400], R80 ;  /* 0x0104005021007988 */ /* 0x008fe80008000009 */
[----:B----4-:R-:W-:Y:S04]  /*15840*/  STS.U8 [R33+UR9+0x10800], R82 ;  /* 0x0108005221007988 */ /* 0x010fe80008000009 */
[----:B------:R-:W-:Y:S04]  /*15850*/  STS.U8 [R33+UR9+0x10c00], R84 ;  /* 0x010c005421007988 */ /* 0x000fe80008000009 */
[----:B------:R-:W-:Y:S04]  /*15860*/  STS.U8 [R33+UR9+0x11000], R87 ;  /* 0x0110005721007988 */ /* 0x000fe80008000009 */
[----:B------:R2:W-:Y:S04]  /*15870*/  STS.U8 [R33+UR9+0x11400], R2 ;  /* 0x0114000221007988 */ /* 0x0005e80008000009 */
[----:B------:R3:W-:Y:S04]  /*15880*/  STS.U8 [R33+UR9+0x11800], R91 ;  /* 0x0118005b21007988 */ /* 0x0007e80008000009 */
[----:B--2---:R-:W2:Y:S04]  /*15890*/  LDL.LU R2, [R1+0x5c8] ;  /* 0x0005c80001027983 */ /* 0x004ea80000300800 */
[----:B------:R-:W4:Y:S04]  /*158a0*/  LDL.LU R62, [R1+0x5d4] ;  /* 0x0005d400013e7983 */ /* 0x000f280000300800 */
[----:B---3--:R-:W3:Y:S04]  /*158b0*/  LDL.LU R91, [R1+0x5c4] ;  /* 0x0005c400015b7983 */ /* 0x008ee80000300800 */
[----:B------:R-:W3:Y:S04]  /*158c0*/  LDL.LU R64, [R1+0x5b8] ;  /* 0x0005b80001407983 */ /* 0x000ee80000300800 */
[----:B------:R-:W3:Y:S04]  /*158d0*/  LDL.LU R66, [R1+0x5a0] ;  /* 0x0005a00001427983 */ /* 0x000ee80000300800 */
[----:B------:R-:W3:Y:S04]  /*158e0*/  LDL.LU R68, [R1+0x598] ;  /* 0x0005980001447983 */ /* 0x000ee80000300800 */
[----:B------:R-:W3:Y:S04]  /*158f0*/  LDL.LU R70, [R1+0x590] ;  /* 0x0005900001467983 */ /* 0x000ee80000300800 */
[----:B------:R-:W3:Y:S04]  /*15900*/  LDL.LU R72, [R1+0x588] ;  /* 0x0005880001487983 */ /* 0x000ee80000300800 */
[----:B------:R-:W3:Y:S04]  /*15910*/  LDL.LU R74, [R1+0x584] ;  /* 0x00058400014a7983 */ /* 0x000ee80000300800 */
[----:B------:R-:W3:Y:S04]  /*15920*/  LDL.LU R76, [R1+0x578] ;  /* 0x00057800014c7983 */ /* 0x000ee80000300800 */
[----:B------:R0:W-:Y:S04]  /*15930*/  STS.U8 [R33+UR9+0x11c00], R93 ;  /* 0x011c005d21007988 */ /* 0x0001e80008000009 */
[----:B------:R-:W3:Y:S04]  /*15940*/  LDL.LU R84, [R1+0x574] ;  /* 0x0005740001547983 */ /* 0x000ee80000300800 */
[----:B------:R-:W-:Y:S04]  /*15950*/  STS.U8 [R33+UR9+0x12000], R85 ;  /* 0x0120005521007988 */ /* 0x000fe80008000009 */
[----:B0-----:R-:W3:Y:S04]  /*15960*/  LDL.LU R93, [R1+0x558] ;  /* 0x00055800015d7983 */ /* 0x001ee80000300800 */
[----:B------:R0:W-:Y:S04]  /*15970*/  STS.U8 [R33+UR9+0x12400], R3 ;  /* 0x0124000321007988 */ /* 0x0001e80008000009 */
[----:B0-----:R-:W3:Y:S04]  /*15980*/  LDL.LU R3, [R1+0x550] ;  /* 0x0005500001037983 */ /* 0x001ee80000300800 */
[----:B------:R0:W-:Y:S04]  /*15990*/  STS.U8 [R33+UR9+0x12800], R5 ;  /* 0x0128000521007988 */ /* 0x0001e80008000009 */
[----:B------:R-:W3:Y:S04]  /*159a0*/  LDL.LU R85, [R1+0x548] ;  /* 0x0005480001557983 */ /* 0x000ee80000300800 */
[----:B------:R1:W-:Y:S04]  /*159b0*/  STS.U8 [R33+UR9+0x12c00], R31 ;  /* 0x012c001f21007988 */ /* 0x0003e80008000009 */
[----:B0-----:R-:W3:Y:S04]  /*159c0*/  LDL.LU R5, [R1+0x540] ;  /* 0x0005400001057983 */ /* 0x001ee80000300800 */
[----:B------:R-:W3:Y:S01]  /*159d0*/  LDL.LU R78, [R1+0x534] ;  /* 0x00053400014e7983 */ /* 0x000ee20000300800 */
[----:B-1----:R-:W-:-:S03]  /*159e0*/  LOP3.LUT R31, R33, 0x10, RZ, 0x3c, !PT ;  /* 0x00000010211f7812 */ /* 0x002fc600078e3cff */
[----:B------:R-:W3:Y:S04]  /*159f0*/  LDL.LU R80, [R1+0x538] ;  /* 0x0005380001507983 */ /* 0x000ee80000300800 */
[----:B------:R-:W3:Y:S04]  /*15a00*/  LDL.LU R82, [R1+0x518] ;  /* 0x0005180001527983 */ /* 0x000ee80000300800 */
[----:B------:R0:W-:Y:S04]  /*15a10*/  STS.U8 [R33+UR9+0x13000], R89 ;  /* 0x0130005921007988 */ /* 0x0001e80008000009 */
[----:B------:R-:W3:Y:S04]  /*15a20*/  LDL.LU R87, [R1+0x510] ;  /* 0x0005100001577983 */ /* 0x000ee80000300800 */
[----:B------:R1:W-:Y:S04]  /*15a30*/  STS.U8 [R33+UR9+0x13400], R4 ;  /* 0x0134000421007988 */ /* 0x0003e80008000009 */
[----:B0-----:R-:W3:Y:S04]  /*15a40*/  LDL.LU R89, [R1+0x508] ;  /* 0x0005080001597983 */ /* 0x001ee80000300800 */
[----:B------:R-:W-:Y:S04]  /*15a50*/  STS.U8 [R33+UR9+0x13800], R60 ;  /* 0x0138003c21007988 */ /* 0x000fe80008000009 */
[----:B-1----:R-:W3:Y:S04]  /*15a60*/  LDL.LU R4, [R1+0x500] ;  /* 0x0005000001047983 */ /* 0x002ee80000300800 */
[----:B--2---:R0:W-:Y:S04]  /*15a70*/  STS.U8 [R33+UR9+0x13c00], R2 ;  /* 0x013c000221007988 */ /* 0x0041e80008000009 */
[----:B----4-:R-:W-:Y:S04]  /*15a80*/  STS.U8 [R31+UR9+0x10080], R62 ;  /* 0x0100803e1f007988 */ /* 0x010fe80008000009 */
[----:B---3--:R1:W-:Y:S04]  /*15a90*/  STS.U8 [R31+UR9+0x10480], R91 ;  /* 0x0104805b1f007988 */ /* 0x0083e80008000009 */
[----:B0-----:R-:W2:Y:S04]  /*15aa0*/  LDL.LU R2, [R1+0x4fc] ;  /* 0x0004fc0001027983 */ /* 0x001ea80000300800 */
[----:B------:R-:W-:Y:S04]  /*15ab0*/  STS.U8 [R31+UR9+0x10880], R64 ;  /* 0x010880401f007988 */ /* 0x000fe80008000009 */
[----:B------:R-:W-:Y:S04]  /*15ac0*/  STS.U8 [R31+UR9+0x10c80], R66 ;  /* 0x010c80421f007988 */ /* 0x000fe80008000009 */
[----:B------:R-:W-:Y:S04]  /*15ad0*/  STS.U8 [R31+UR9+0x11080], R68 ;  /* 0x011080441f007988 */ /* 0x000fe80008000009 */
[----:B------:R-:W-:Y:S04]  /*15ae0*/  STS.U8 [R31+UR9+0x11480], R70 ;  /* 0x011480461f007988 */ /* 0x000fe80008000009 */
[----:B------:R-:W-:Y:S04]  /*15af0*/  STS.U8 [R31+UR9+0x11880], R72 ;  /* 0x011880481f007988 */ /* 0x000fe80008000009 */
[----:B------:R-:W-:Y:S04]  /*15b00*/  STS.U8 [R31+UR9+0x11c80], R74 ;  /* 0x011c804a1f007988 */ /* 0x000fe80008000009 */
[----:B------:R-:W-:Y:S04]  /*15b10*/  STS.U8 [R31+UR9+0x12080], R76 ;  /* 0x0120804c1f007988 */ /* 0x000fe80008000009 */
[----:B------:R-:W-:Y:S04]  /*15b20*/  STS.U8 [R31+UR9+0x12480], R84 ;  /* 0x012480541f007988 */ /* 0x000fe80008000009 */
[----:B-1----:R-:W3:Y:S04]  /*15b30*/  LDL.LU R91, [R1+0x4f8] ;  /* 0x0004f800015b7983 */ /* 0x002ee80000300800 */
[----:B------:R-:W-:Y:S04]  /*15b40*/  STS.U8 [R31+UR9+0x12880], R93 ;  /* 0x0128805d1f007988 */ /* 0x000fe80008000009 */
[----:B------:R-:W-:Y:S04]  /*15b50*/  STS.U8 [R31+UR9+0x12c80], R34 ;  /* 0x012c80221f007988 */ /* 0x000fe80008000009 */
[----:B------:R0:W-:Y:S04]  /*15b60*/  STS.U8 [R31+UR9+0x13080], R3 ;  /* 0x013080031f007988 */ /* 0x0001e80008000009 */
[----:B0-----:R-:W4:Y:S01]  /*15b70*/  LDL.LU R3, [R1+0x4f4] ;  /* 0x0004f40001037983 */ /* 0x001f220000300800 */
[----:B------:R-:W-:-:S03]  /*15b80*/  LOP3.LUT R34, R33, 0x20, RZ, 0x3c, !PT ;  /* 0x0000002021227812 */ /* 0x000fc600078e3cff */
[----:B------:R-:W4:Y:S04]  /*15b90*/  LDL.LU R93, [R1+0x4e0] ;  /* 0x0004e000015d7983 */ /* 0x000f280000300800 */
[----:B------:R0:W-:Y:S04]  /*15ba0*/  STS.U8 [R31+UR9+0x13480], R85 ;  /* 0x013480551f007988 */ /* 0x0001e80008000009 */
[----:B------:R1:W-:Y:S04]  /*15bb0*/  STS.U8 [R31+UR9+0x13880], R5 ;  /* 0x013880051f007988 */ /* 0x0003e80008000009 */
[----:B------:R-:W-:Y:S04]  /*15bc0*/  STS.U8 [R31+UR9+0x13c80], R78 ;  /* 0x013c804e1f007988 */ /* 0x000fe80008000009 */
[----:B------:R-:W-:Y:S04]  /*15bd0*/  STS.U8 [R34+UR9+0x10100], R80 ;  /* 0x0101005022007988 */ /* 0x000fe80008000009 */
[----:B------:R-:W4:Y:S04]  /*15be0*/  LDL.LU R84, [R1+0x4dc] ;  /* 0x0004dc0001547983 */ /* 0x000f280000300800 */
[----:B------:R-:W-:Y:S04]  /*15bf0*/  STS.U8 [R34+UR9+0x10500], R82 ;  /* 0x0105005222007988 */ /* 0x000fe80008000009 */
[----:B0-----:R-:W4:Y:S04]  /*15c00*/  LDL.LU R85, [R1+0x4d8] ;  /* 0x0004d80001557983 */ /* 0x001f280000300800 */
[----:B------:R-:W-:Y:S04]  /*15c10*/  STS.U8 [R34+UR9+0x10900], R87 ;  /* 0x0109005722007988 */ /* 0x000fe80008000009 */
[----:B-1----:R-:W4:Y:S04]  /*15c20*/  LDL.LU R5, [R1+0x4d0] ;  /* 0x0004d00001057983 */ /* 0x002f280000300800 */
[----:B------:R-:W-:Y:S04]  /*15c30*/  STS.U8 [R34+UR9+0x10d00], R89 ;  /* 0x010d005922007988 */ /* 0x000fe80008000009 */
[----:B------:R0:W-:Y:S04]  /*15c40*/  STS.U8 [R34+UR9+0x11100], R4 ;  /* 0x0111000422007988 */ /* 0x0001e80008000009 */
[----:B------:R-:W4:Y:S04]  /*15c50*/  LDL.LU R59, [R1+0x4d4] ;  /* 0x0004d400013b7983 */ /* 0x000f280000300800 */
[----:B0-----:R-:W4:Y:S04]  /*15c60*/  LDL.LU R4, [R1+0x4cc] ;  /* 0x0004cc0001047983 */ /* 0x001f280000300800 */
[----:B------:R-:W4:Y:S04]  /*15c70*/  LDL.LU R60, [R1+0x4c8] ;  /* 0x0004c800013c7983 */ /* 0x000f280000300800 */
[----:B--2---:R0:W-:Y:S04]  /*15c80*/  STS.U8 [R34+UR9+0x11500], R2 ;  /* 0x0115000222007988 */ /* 0x0041e80008000009 */
[----:B0-----:R-:W2:Y:S04]  /*15c90*/  LDL.LU R2, [R1+0x4c0] ;  /* 0x0004c00001027983 */ /* 0x001ea80000300800 */
[----:B------:R-:W2:Y:S04]  /*15ca0*/  LDL.LU R62, [R1+0x4c4] ;  /* 0x0004c400013e7983 */ /* 0x000ea80000300800 */
        /* <DEDUP_REMOVED lines=9> */
[----:B---3--:R0:W-:Y:S04]  /*15d40*/  STS.U8 [R34+UR9+0x11900], R91 ;  /* 0x0119005b22007988 */ /* 0x0081e80008000009 */
[----:B------:R-:W3:Y:S04]  /*15d50*/  LDL.LU R89, [R1+0x488] ;  /* 0x0004880001597983 */ /* 0x000ee80000300800 */
[----:B0-----:R-:W3:Y:S04]  /*15d60*/  LDL.LU R91, [R1+0x480] ;  /* 0x00048000015b7983 */ /* 0x001ee80000300800 */
[----:B----4-:R0:W-:Y:S04]  /*15d70*/  STS.U8 [R34+UR9+0x11d00], R3 ;  /* 0x011d000322007988 */ /* 0x0101e80008000009 */
[----:B0-----:R-:W4:Y:S04]  /*15d80*/  LDL.LU R3, [R1+0x484] ;  /* 0x0004840001037983 */ /* 0x001f280000300800 */
[----:B------:R0:W-:Y:S01]  /*15d90*/  STS.U8 [R34+UR9+0x12100], R93 ;  /* 0x0121005d22007988 */ /* 0x0001e20008000009 */
[----:B------:R-:W-:-:S03]  /*15da0*/  LOP3.LUT R32, R33, 0x30, RZ, 0x3c, !PT ;  /* 0x0000003021207812 */ /* 0x000fc600078e3cff */
[----:B0-----:R-:W4:Y:S04]  /*15db0*/  LDL.LU R93, [R1+0x47c] ;  /* 0x00047c00015d7983 */ /* 0x001f280000300800 */
[----:B------:R0:W-:Y:S04]  /*15dc0*/  STS.U8 [R34+UR9+0x12500], R84 ;  /* 0x0125005422007988 */ /* 0x0001e80008000009 */
[----:B------:R1:W-:Y:S04]  /*15dd0*/  STS.U8 [R34+UR9+0x12900], R85 ;  /* 0x0129005522007988 */ /* 0x0003e80008000009 */
[----:B------:R0:W-:Y:S04]  /*15de0*/  STS.U8 [R34+UR9+0x12d00], R5 ;  /* 0x012d000522007988 */ /* 0x0001e80008000009 */
[----:B------:R-:W4:Y:S04]  /*15df0*/  LDL.LU R80, [R1+0x478] ;  /* 0x0004780001507983 */ /* 0x000f280000300800 */
[----:B------:R-:W4:Y:S04]  /*15e00*/  LDL.LU R82, [R1+0x460] ;  /* 0x0004600001527983 */ /* 0x000f280000300800 */
[----:B------:R-:W-:Y:S04]  /*15e10*/  STS.U8 [R34+UR9+0x13100], R59 ;  /* 0x0131003b22007988 */ /* 0x000fe80008000009 */
[----:B0-----:R-:W4:Y:S04]  /*15e20*/  LDL.LU R84, [R1+0x474] ;  /* 0x0004740001547983 */ /* 0x001f280000300800 */
[----:B------:R0:W-:Y:S04]  /*15e30*/  STS.U8 [R34+UR9+0x13500], R4 ;  /* 0x0135000422007988 */ /* 0x0001e80008000009 */
[----:B-1----:R-:W4:Y:S04]  /*15e40*/  LDL.LU R85, [R1+0x45c] ;  /* 0x00045c0001557983 */ /* 0x002f280000300800 */
[----:B------:R-:W-:Y:S04]  /*15e50*/  STS.U8 [R34+UR9+0x13900], R60 ;  /* 0x0139003c22007988 */ /* 0x000fe80008000009 */
[----:B------:R-:W4:Y:S04]  /*15e60*/  LDL.LU R5, [R1+0x458] ;  /* 0x0004580001057983 */ /* 0x000f280000300800 */
[----:B0-----:R-:W4:Y:S04]  /*15e70*/  LDL.LU R4, [R1+0x454] ;  /* 0x0004540001047983 */ /* 0x001f280000300800 */
[----:B--2---:R0:W-:Y:S04]  /*15e80*/  STS.U8 [R34+UR9+0x13d00], R2 ;  /* 0x013d000222007988 */ /* 0x0041e80008000009 */
        /* <DEDUP_REMOVED lines=10> */
[----:B0-----:R-:W2:Y:S04]  /*15f30*/  LDL.LU R2, [R1+0x450] ;  /* 0x0004500001027983 */ /* 0x001ea80000300800 */
[----:B---3--:R-:W-:Y:S04]  /*15f40*/  STS.U8 [R32+UR9+0x12980], R89 ;  /* 0x0129805920007988 */ /* 0x008fe80008000009 */
[----:B------:R-:W-:Y:S04]  /*15f50*/  STS.U8 [R32+UR9+0x12d80], R91 ;  /* 0x012d805b20007988 */ /* 0x000fe80008000009 */
[----:B----4-:R0:W-:Y:S04]  /*15f60*/  STS.U8 [R32+UR9+0x13180], R3 ;  /* 0x0131800320007988 */ /* 0x0101e80008000009 */
[----:B0-----:R-:W3:Y:S04]  /*15f70*/  LDL.LU R3, [R1+0x44c] ;  /* 0x00044c0001037983 */ /* 0x001ee80000300800 */
[----:B------:R-:W4:Y:S04]  /*15f80*/  LDL.LU R87, [R1+0x448] ;  /* 0x0004480001577983 */ /* 0x000f280000300800 */
[----:B------:R-:W4:Y:S04]  /*15f90*/  LDL.LU R89, [R1+0x444] ;  /* 0x0004440001597983 */ /* 0x000f280000300800 */
[----:B------:R0:W-:Y:S04]  /*15fa0*/  STS.U8 [R32+UR9+0x13580], R93 ;  /* 0x0135805d20007988 */ /* 0x0001e80008000009 */
[----:B------:R-:W4:Y:S01]  /*15fb0*/  LDL.LU R91, [R1+0x440] ;  /* 0x00044000015b7983 */ /* 0x000f220000300800 */
[----:B------:R-:W-:-:S03]  /*15fc0*/  LOP3.LUT R56, R33, 0x40, RZ, 0x3c, !PT ;  /* 0x0000004021387812 */ /* 0x000fc600078e3cff */
[----:B0-----:R-:W4:Y:S04]  /*15fd0*/  LDL.LU R93, [R1+0x43c] ;  /* 0x00043c00015d7983 */ /* 0x001f280000300800 */
[----:B------:R-:W-:Y:S04]  /*15fe0*/  STS.U8 [R32+UR9+0x13980], R80 ;  /* 0x0139805020007988 */ /* 0x000fe80008000009 */
[----:B------:R-:W-:Y:S04]  /*15ff0*/  STS.U8 [R32+UR9+0x13d80], R82 ;  /* 0x013d805220007988 */ /* 0x000fe80008000009 */
[----:B------:R-:W4:Y:S04]  /*16000*/  LDL.LU R58, [R1+0x420] ;  /* 0x00042000013a7983 */ /* 0x000f280000300800 */
[----:B------:R-:W-:Y:S04]  /*16010*/  STS.U8 [R56+UR9+0x10200], R84 ;  /* 0x0102005438007988 */ /* 0x000fe80008000009 */
[----:B------:R-:W4:Y:S04]  /*16020*/  LDL.LU R59, [R1+0x41c] ;  /* 0x00041c00013b7983 */ /* 0x000f280000300800 */
[----:B------:R0:W-:Y:S04]  /*16030*/  STS.U8 [R56+UR9+0x10600], R85 ;  /* 0x0106005538007988 */ /* 0x0001e80008000009 */
[----:B------:R-:W4:Y:S04]  /*16040*/  LDL.LU R60, [R1+0x418] ;  /* 0x00041800013c7983 */ /* 0x000f280000300800 */
[----:B0-----:R-:W4:Y:S04]  /*16050*/  LDL.LU R85, [R1+0x414] ;  /* 0x0004140001557983 */ /* 0x001f280000300800 */
[----:B------:R-:W4:Y:S04]  /*16060*/  LDL.LU R62, [R1+0x410] ;  /* 0x00041000013e7983 */ /* 0x000f280000300800 */
        /* <DEDUP_REMOVED lines=9> */
[----:B------:R0:W-:Y:S04]  /*16100*/  STS.U8 [R56+UR9+0x10a00], R5 ;  /* 0x010a000538007988 */ /* 0x0001e80008000009 */
[----:B------:R-:W4:Y:S04]  /*16110*/  LDL.LU R82, [R1+0x3d0] ;  /* 0x0003d00001527983 */ /* 0x000f280000300800 */
[----:B------:R1:W-:Y:S04]  /*16120*/  STS.U8 [R56+UR9+0x10e00], R4 ;  /* 0x010e000438007988 */ /* 0x0003e80008000009 */
[----:B0-----:R-:W4:Y:S04]  /*16130*/  LDL.LU R5, [R1+0x3cc] ;  /* 0x0003cc0001057983 */ /* 0x001f280000300800 */
[----:B-1----:R-:W4:Y:S04]  /*16140*/  LDL.LU R4, [R1+0x3c8] ;  /* 0x0003c80001047983 */ /* 0x002f280000300800 */
[----:B--2---:R0:W-:Y:S04]  /*16150*/  STS.U8 [R56+UR9+0x11200], R2 ;  /* 0x0112000238007988 */ /* 0x0041e80008000009 */
[----:B0-----:R-:W2:Y:S04]  /*16160*/  LDL.LU R2, [R1+0x3c4] ;  /* 0x0003c40001027983 */ /* 0x001ea80000300800 */
[----:B---3--:R0:W-:Y:S04]  /*16170*/  STS.U8 [R56+UR9+0x11600], R3 ;  /* 0x0116000338007988 */ /* 0x0081e80008000009 */
[----:B0-----:R-:W3:Y:S04]  /*16180*/  LDL.LU R3, [R1+0x3c0] ;  /* 0x0003c00001037983 */ /* 0x001ee80000300800 */
[----:B----4-:R0:W-:Y:S04]  /*16190*/  STS.U8 [R56+UR9+0x11a00], R87 ;  /* 0x011a005738007988 */ /* 0x0101e80008000009 */
[----:B------:R-:W4:Y:S04]  /*161a0*/  LDL.LU R84, [R1+0x3bc] ;  /* 0x0003bc0001547983 */ /* 0x000f280000300800 */
[----:B------:R1:W-:Y:S04]  /*161b0*/  STS.U8 [R56+UR9+0x11e00], R89 ;  /* 0x011e005938007988 */ /* 0x0003e80008000009 */
[----:B0-----:R-:W4:Y:S04]  /*161c0*/  LDL.LU R87, [R1+0x3a0] ;  /* 0x0003a00001577983 */ /* 0x001f280000300800 */
[----:B------:R0:W-:Y:S04]  /*161d0*/  STS.U8 [R56+UR9+0x12200], R91 ;  /* 0x0122005b38007988 */ /* 0x0001e80008000009 */
[----:B-1----:R-:W4:Y:S04]  /*161e0*/  LDL.LU R89, [R1+0x39c] ;  /* 0x00039c0001597983 */ /* 0x002f280000300800 */
[----:B------:R1:W-:Y:S04]  /*161f0*/  STS.U8 [R56+UR9+0x12600], R93 ;  /* 0x0126005d38007988 */ /* 0x0003e80008000009 */
[----:B0-----:R-:W4:Y:S04]  /*16200*/  LDL.LU R91, [R1+0x398] ;  /* 0x00039800015b7983 */ /* 0x001f280000300800 */
[----:B-1----:R-:W4:Y:S01]  /*16210*/  LDL.LU R93, [R1+0x394] ;  /* 0x00039400015d7983 */ /* 0x002f220000300800 */
[----:B------:R-:W-:-:S03]  /*16220*/  LOP3.LUT R32, R33, 0x50, RZ, 0x3c, !PT ;  /* 0x0000005021207812 */ /* 0x000fc600078e3cff */
[----:B------:R-:W-:Y:S04]  /*16230*/  STS.U8 [R56+UR9+0x12a00], R58 ;  /* 0x012a003a38007988 */ /* 0x000fe80008000009 */
[----:B------:R-:W-:Y:S04]  /*16240*/  STS.U8 [R56+UR9+0x12e00], R59 ;  /* 0x012e003b38007988 */ /* 0x000fe80008000009 */
[----:B------:R-:W-:Y:S04]  /*16250*/  STS.U8 [R56+UR9+0x13200], R60 ;  /* 0x0132003c38007988 */ /* 0x000fe80008000009 */
[----:B------:R0:W-:Y:S04]  /*16260*/  STS.U8 [R56+UR9+0x13600], R85 ;  /* 0x0136005538007988 */ /* 0x0001e80008000009 */
        /* <DEDUP_REMOVED lines=11> */
[----:B0-----:R-:W4:Y:S04]  /*16320*/  LDL.LU R85, [R1+0x390] ;  /* 0x0003900001557983 */ /* 0x001f280000300800 */
[----:B------:R0:W-:Y:S04]  /*16330*/  STS.U8 [R32+UR9+0x12680], R5 ;  /* 0x0126800520007988 */ /* 0x0001e80008000009 */
[----:B------:R1:W-:Y:S04]  /*16340*/  STS.U8 [R32+UR9+0x12a80], R4 ;  /* 0x012a800420007988 */ /* 0x0003e80008000009 */
[----:B0-----:R-:W4:Y:S04]  /*16350*/  LDL.LU R5, [R1+0x38c] ;  /* 0x00038c0001057983 */ /* 0x001f280000300800 */
[----:B-1----:R-:W4:Y:S04]  /*16360*/  LDL.LU R4, [R1+0x388] ;  /* 0x0003880001047983 */ /* 0x002f280000300800 */
[----:B--2---:R0:W-:Y:S04]  /*16370*/  STS.U8 [R32+UR9+0x12e80], R2 ;  /* 0x012e800220007988 */ /* 0x0041e80008000009 */
[----:B0-----:R-:W2:Y:S04]  /*16380*/  LDL.LU R2, [R1+0x384] ;  /* 0x0003840001027983 */ /* 0x001ea80000300800 */
[----:B---3--:R0:W-:Y:S04]  /*16390*/  STS.U8 [R32+UR9+0x13280], R3 ;  /* 0x0132800320007988 */ /* 0x0081e80008000009 */
[----:B0-----:R-:W3:Y:S01]  /*163a0*/  LDL.LU R3, [R1+0x380] ;  /* 0x0003800001037983 */ /* 0x001ee20000300800 */
[----:B------:R-:W-:-:S03]  /*163b0*/  LOP3.LUT R64, R33, 0x60, RZ, 0x3c, !PT ;  /* 0x0000006021407812 */ /* 0x000fc600078e3cff */
[----:B----4-:R-:W-:Y:S04]  /*163c0*/  STS.U8 [R32+UR9+0x13680], R84 ;  /* 0x0136805420007988 */ /* 0x010fe80008000009 */
[----:B------:R-:W-:Y:S04]  /*163d0*/  STS.U8 [R32+UR9+0x13a80], R87 ;  /* 0x013a805720007988 */ /* 0x000fe80008000009 */
[----:B------:R0:W-:Y:S04]  /*163e0*/  STS.U8 [R32+UR9+0x13e80], R89 ;  /* 0x013e805920007988 */ /* 0x0001e80008000009 */
[----:B------:R-:W-:Y:S04]  /*163f0*/  STS.U8 [R64+UR9+0x10300], R91 ;  /* 0x0103005b40007988 */ /* 0x000fe80008000009 */
[----:B0-----:R-:W4:Y:S04]  /*16400*/  LDL.LU R32, [R1+0x37c] ;  /* 0x00037c0001207983 */ /* 0x001f280000300800 */
[----:B------:R-:W4:Y:S04]  /*16410*/  LDL.LU R56, [R1+0x360] ;  /* 0x0003600001387983 */ /* 0x000f280000300800 */
        /* <DEDUP_REMOVED lines=21> */
[----:B------:R1:W-:Y:S04]  /*16570*/  STS.U8 [R64+UR9+0x10f00], R5 ;  /* 0x010f000540007988 */ /* 0x0003e80008000009 */
[----:B------:R1:W-:Y:S04]  /*16580*/  STS.U8 [R64+UR9+0x11300], R4 ;  /* 0x0113000440007988 */ /* 0x0003e80008000009 */
[----:B0-----:R-:W4:Y:S04]  /*16590*/  LDL.LU R85, [R1+0x2bc] ;  /* 0x0002bc0001557983 */ /* 0x001f280000300800 */
[----:B-1----:R-:W4:Y:S04]  /*165a0*/  LDL.LU R5, [R1+0x2b4] ;  /* 0x0002b40001057983 */ /* 0x002f280000300800 */
[----:B------:R-:W4:Y:S04]  /*165b0*/  LDL.LU R4, [R1+0x2a4] ;  /* 0x0002a40001047983 */ /* 0x000f280000300800 */
[----:B--2---:R0:W-:Y:S04]  /*165c0*/  STS.U8 [R64+UR9+0x11700], R2 ;  /* 0x0117000240007988 */ /* 0x0041e80008000009 */
[----:B0-----:R-:W2:Y:S04]  /*165d0*/  LDL.LU R2, [R1+0x29c] ;  /* 0x00029c0001027983 */ /* 0x001ea80000300800 */
[----:B---3--:R0:W-:Y:S04]  /*165e0*/  STS.U8 [R64+UR9+0x11b00], R3 ;  /* 0x011b000340007988 */ /* 0x0081e80008000009 */
[----:B0-----:R-:W3:Y:S04]  /*165f0*/  LDL.LU R3, [R1+0x7c] ;  /* 0x00007c0001037983 */ /* 0x001ee80000300800 */
[----:B----4-:R0:W-:Y:S04]  /*16600*/  STS.U8 [R64+UR9+0x11f00], R32 ;  /* 0x011f002040007988 */ /* 0x0101e80008000009 */
[----:B------:R1:W-:Y:S04]  /*16610*/  STS.U8 [R64+UR9+0x12300], R56 ;  /* 0x0123003840007988 */ /* 0x0003e80008000009 */
[----:B------:R4:W-:Y:S04]  /*16620*/  STS.U8 [R64+UR9+0x12700], R57 ;  /* 0x0127003940007988 */ /* 0x0009e80008000009 */
[----:B0-----:R-:W3:Y:S04]  /*16630*/  LDL.LU R32, [R1+0x1508] ;  /* 0x0015080001207983 */ /* 0x001ee80000300800 */
[----:B------:R-:W-:Y:S04]  /*16640*/  STS.U8 [R64+UR9+0x12b00], R58 ;  /* 0x012b003a40007988 */ /* 0x000fe80008000009 */
[----:B-1----:R-:W3:Y:S04]  /*16650*/  LDL.LU R56, [R1+0x1504] ;  /* 0x0015040001387983 */ /* 0x002ee80000300800 */
[----:B------:R0:W-:Y:S04]  /*16660*/  STS.U8 [R64+UR9+0x12f00], R93 ;  /* 0x012f005d40007988 */ /* 0x0001e80008000009 */
[----:B----4-:R-:W4:Y:S04]  /*16670*/  LDL.LU R57, [R1+0x1500] ;  /* 0x0015000001397983 */ /* 0x010f280000300800 */
[----:B------:R1:W-:Y:S01]  /*16680*/  STS.U8 [R64+UR9+0x13300], R59 ;  /* 0x0133003b40007988 */ /* 0x0003e20008000009 */
[----:B0-----:R-:W-:-:S03]  /*16690*/  LOP3.LUT R93, R33, 0x70, RZ, 0x3c, !PT ;  /* 0x00000070215d7812 */ /* 0x001fc600078e3cff */
[----:B------:R-:W4:Y:S04]  /*166a0*/  LDL.LU R58, [R1+0x14fc] ;  /* 0x0014fc00013a7983 */ /* 0x000f280000300800 */
[----:B------:R0:W-:Y:S04]  /*166b0*/  STS.U8 [R64+UR9+0x13700], R60 ;  /* 0x0137003c40007988 */ /* 0x0001e80008000009 */
[----:B-1----:R-:W4:Y:S04]  /*166c0*/  LDL.LU R59, [R1+0x14f8] ;  /* 0x0014f800013b7983 */ /* 0x002f280000300800 */
[----:B------:R1:W-:Y:S04]  /*166d0*/  STS.U8 [R64+UR9+0x13b00], R62 ;  /* 0x013b003e40007988 */ /* 0x0003e80008000009 */
[----:B0-----:R-:W4:Y:S04]  /*166e0*/  LDL.LU R60, [R1+0x14f4] ;  /* 0x0014f400013c7983 */ /* 0x001f280000300800 */
[----:B------:R0:W-:Y:S04]  /*166f0*/  STS.U8 [R64+UR9+0x13f00], R66 ;  /* 0x013f004240007988 */ /* 0x0001e80008000009 */
[----:B-1----:R-:W4:Y:S04]  /*16700*/  LDL.LU R62, [R1+0x14f0] ;  /* 0x0014f000013e7983 */ /* 0x002f280000300800 */
[----:B------:R1:W-:Y:S04]  /*16710*/  STS.U8 [R93+UR9+0x10380], R68 ;  /* 0x010380445d007988 */ /* 0x0003e80008000009 */
[----:B0-----:R-:W4:Y:S04]  /*16720*/  LDL.LU R64, [R1+0x14ec] ;  /* 0x0014ec0001407983 */ /* 0x001f280000300800 */
[----:B------:R0:W-:Y:S04]  /*16730*/  STS.U8 [R93+UR9+0x10780], R70 ;  /* 0x010780465d007988 */ /* 0x0001e80008000009 */
[----:B------:R-:W4:Y:S04]  /*16740*/  LDL.LU R66, [R1+0x14e8] ;  /* 0x0014e80001427983 */ /* 0x000f280000300800 */
        /* <DEDUP_REMOVED lines=22> */
[----:B------:R-:W-:Y:S04]  /*168b0*/  STS.U8 [R93+UR9+0x13780], R54 ;  /* 0x013780365d007988 */ /* 0x000fe80008000009 */
[----:B------:R-:W4:Y:S04]  /*168c0*/  LDL.LU R91, [R1+0x14b8] ;  /* 0x0014b800015b7983 */ /* 0x000f280000300800 */
[----:B------:R-:W-:Y:S04]  /*168d0*/  STS.U8 [R93+UR9+0x13b80], R53 ;  /* 0x013b80355d007988 */ /* 0x000fe80008000009 */
[----:B-1----:R-:W4:Y:S04]  /*168e0*/  LDL.LU R35, [R1+0x14b4] ;  /* 0x0014b40001237983 */ /* 0x002f280000300800 */
[----:B------:R0:W-:Y:S04]  /*168f0*/  STS.U8 [R93+UR9+0x13f80], R48 ;  /* 0x013f80305d007988 */ /* 0x0001e80008000009 */
[----:B------:R1:W-:Y:S04]  /*16900*/  STS.U8 [R33+UR9], R85 ;  /* 0x0000005521007988 */ /* 0x0003e80008000009 */
[----:B------:R1:W-:Y:S04]  /*16910*/  STS.U8 [R33+UR9+0x400], R5 ;  /* 0x0004000521007988 */ /* 0x0003e80008000009 */
[----:B0-----:R-:W4:Y:S04]  /*16920*/  LDL.LU R93, [R1+0x14b0] ;  /* 0x0014b000015d7983 */ /* 0x001f280000300800 */
[----:B-1----:R-:W4:Y:S04]  /*16930*/  LDL.LU R85, [R1+0x14ac] ;  /* 0x0014ac0001557983 */ /* 0x002f280000300800 */
[----:B------:R-:W4:Y:S04]  /*16940*/  LDL.LU R5, [R1+0x14a8] ;  /* 0x0014a80001057983 */ /* 0x000f280000300800 */
[----:B------:R0:W-:Y:S04]  /*16950*/  STS.U8 [R33+UR9+0x800], R4 ;  /* 0x0008000421007988 */ /* 0x0001e80008000009 */
[----:B0-----:R-:W4:Y:S04]  /*16960*/  LDL.LU R4, [R1+0x14a4] ;  /* 0x0014a40001047983 */ /* 0x001f280000300800 */
[----:B--2---:R0:W-:Y:S04]  /*16970*/  STS.U8 [R33+UR9+0xc00], R2 ;  /* 0x000c000221007988 */ /* 0x0041e80008000009 */
[----:B0-----:R-:W2:Y:S04]  /*16980*/  LDL.LU R2, [R1+0x14a0] ;  /* 0x0014a00001027983 */ /* 0x001ea80000300800 */
[----:B---3--:R0:W-:Y:S04]  /*16990*/  STS.U8 [R33+UR9+0x1000], R3 ;  /* 0x0010000321007988 */ /* 0x0081e80008000009 */
[----:B0-----:R-:W3:Y:S04]  /*169a0*/  LDL.LU R3, [R1+0x149c] ;  /* 0x00149c0001037983 */ /* 0x001ee80000300800 */
[----:B---3--:R0:W-:Y:S04]  /*169b0*/  STS.U8 [R33+UR9+0x1400], R3 ;  /* 0x0014000321007988 */ /* 0x0081e80008000009 */
[----:B--2---:R1:W-:Y:S04]  /*169c0*/  STS.U8 [R33+UR9+0x1800], R2 ;  /* 0x0018000221007988 */ /* 0x0043e80008000009 */
[----:B----4-:R2:W-:Y:S04]  /*169d0*/  STS.U8 [R33+UR9+0x1c00], R4 ;  /* 0x001c000421007988 */ /* 0x0105e80008000009 */
[----:B------:R3:W-:Y:S04]  /*169e0*/  STS.U8 [R33+UR9+0x2000], R5 ;  /* 0x0020000521007988 */ /* 0x0007e80008000009 */
[----:B------:R4:W-:Y:S04]  /*169f0*/  STS.U8 [R33+UR9+0x2400], R85 ;  /* 0x0024005521007988 */ /* 0x0009e80008000009 */
[----:B------:R0:W-:Y:S04]  /*16a00*/  STS.U8 [R33+UR9+0x2800], R93 ;  /* 0x0028005d21007988 */ /* 0x0001e80008000009 */
        /* <DEDUP_REMOVED lines=15> */
[----:B------:R-:W-:Y:S04]  /*16b00*/  STS.U8 [R33+UR9+0x6400], R64 ;  /* 0x0064004021007988 */ /* 0x000fe80008000009 */
[----:B-1----:R-:W4:Y:S04]  /*16b10*/  LDL.LU R2, [R1+0x1494] ;  /* 0x0014940001027983 */ /* 0x002f280000300800 */
[----:B------:R-:W-:Y:S04]  /*16b20*/  STS.U8 [R33+UR9+0x6800], R62 ;  /* 0x0068003e21007988 */ /* 0x000fe80008000009 */
[----:B--2---:R-:W2:Y:S04]  /*16b30*/  LDL.LU R4, [R1+0x1490] ;  /* 0x0014900001047983 */ /* 0x004ea80000300800 */
[----:B------:R-:W-:Y:S04]  /*16b40*/  STS.U8 [R33+UR9+0x6c00], R60 ;  /* 0x006c003c21007988 */ /* 0x000fe80008000009 */
[----:B---3--:R-:W3:Y:S04]  /*16b50*/  LDL.LU R5, [R1+0x148c] ;  /* 0x00148c0001057983 */ /* 0x008ee80000300800 */
[----:B------:R-:W-:Y:S04]  /*16b60*/  STS.U8 [R33+UR9+0x7000], R59 ;  /* 0x0070003b21007988 */ /* 0x000fe80008000009 */
[----:B----4-:R-:W4:Y:S04]  /*16b70*/  LDL.LU R85, [R1+0x1488] ;  /* 0x0014880001557983 */ /* 0x010f280000300800 */
[----:B------:R-:W-:Y:S04]  /*16b80*/  STS.U8 [R33+UR9+0x7400], R58 ;  /* 0x0074003a21007988 */ /* 0x000fe80008000009 */
[----:B------:R-:W2:Y:S04]  /*16b90*/  LDL.LU R93, [R1+0x1484] ;  /* 0x00148400015d7983 */ /* 0x000ea80000300800 */
[----:B------:R-:W-:Y:S04]  /*16ba0*/  STS.U8 [R33+UR9+0x7800], R57 ;  /* 0x0078003921007988 */ /* 0x000fe80008000009 */
[----:B------:R-:W2:Y:S04]  /*16bb0*/  LDL.LU R35, [R1+0x1480] ;  /* 0x0014800001237983 */ /* 0x000ea80000300800 */
[----:B------:R0:W-:Y:S04]  /*16bc0*/  STS.U8 [R33+UR9+0x7c00], R56 ;  /* 0x007c003821007988 */ /* 0x0001e80008000009 */
[----:B------:R1:W-:Y:S04]  /*16bd0*/  STS.U8 [R31+UR9+0x80], R32 ;  /* 0x000080201f007988 */ /* 0x0003e80008000009 */
[----:B------:R1:W-:Y:S04]  /*16be0*/  STS.U8 [R31+UR9+0x480], R30 ;  /* 0x0004801e1f007988 */ /* 0x0003e80008000009 */
[----:B0-----:R-:W2:Y:S04]  /*16bf0*/  LDL.LU R33, [R1+0x147c] ;  /* 0x00147c0001217983 */ /* 0x001ea80000300800 */
[----:B-1----:R-:W2:Y:S04]  /*16c00*/  LDL.LU R32, [R1+0x1478] ;  /* 0x0014780001207983 */ /* 0x002ea80000300800 */
[----:B------:R-:W2:Y:S04]  /*16c10*/  LDL.LU R30, [R1+0x1474] ;  /* 0x00147400011e7983 */ /* 0x000ea80000300800 */
[----:B------:R0:W-:Y:S04]  /*16c20*/  STS.U8 [R31+UR9+0x880], R23 ;  /* 0x000880171f007988 */ /* 0x0001e80008000009 */
[----:B------:R1:W-:Y:S04]  /*16c30*/  STS.U8 [R31+UR9+0xc80], R22 ;  /* 0x000c80161f007988 */ /* 0x0003e80008000009 */
[----:B0-----:R-:W2:Y:S04]  /*16c40*/  LDL.LU R23, [R1+0x1470] ;  /* 0x0014700001177983 */ /* 0x001ea80000300800 */
[----:B-1----:R-:W2:Y:S04]  /*16c50*/  LDL.LU R22, [R1+0x146c] ;  /* 0x00146c0001167983 */ /* 0x002ea80000300800 */
[----:B------:R0:W-:Y:S04]  /*16c60*/  STS.U8 [R31+UR9+0x1080], R24 ;  /* 0x001080181f007988 */ /* 0x0001e80008000009 */
[----:B------:R1:W-:Y:S04]  /*16c70*/  STS.U8 [R31+UR9+0x1480], R25 ;  /* 0x001480191f007988 */ /* 0x0003e80008000009 */
[----:B------:R1:W-:Y:S04]  /*16c80*/  STS.U8 [R31+UR9+0x1880], R27 ;  /* 0x0018801b1f007988 */ /* 0x0003e80008000009 */
[----:B0-----:R-:W3:Y:S04]  /*16c90*/  LDL.LU R24, [R1+0x1468] ;  /* 0x0014680001187983 */ /* 0x001ee80000300800 */
[----:B-1----:R-:W3:Y:S04]  /*16ca0*/  LDL.LU R25, [R1+0x1464] ;  /* 0x0014640001197983 */ /* 0x002ee80000300800 */
[----:B------:R0:W-:Y:S04]  /*16cb0*/  STS.U8 [R31+UR9+0x1c80], R26 ;  /* 0x001c801a1f007988 */ /* 0x0001e80008000009 */
[----:B------:R-:W3:Y:S04]  /*16cc0*/  LDL.LU R27, [R1+0x1460] ;  /* 0x00146000011b7983 */ /* 0x000ee80000300800 */
[----:B------:R1:W-:Y:S04]  /*16cd0*/  STS.U8 [R31+UR9+0x2080], R36 ;  /* 0x002080241f007988 */ /* 0x0003e80008000009 */
[----:B0-----:R-:W3:Y:S04]  /*16ce0*/  LDL.LU R26, [R1+0x145c] ;  /* 0x00145c00011a7983 */ /* 0x001ee80000300800 */
[----:B------:R0:W-:Y:S04]  /*16cf0*/  STS.U8 [R31+UR9+0x2480], R28 ;  /* 0x0024801c1f007988 */ /* 0x0001e80008000009 */
[----:B-1----:R-:W3:Y:S04]  /*16d00*/  LDL R36, [R1+0xf54] ;  /* 0x000f540001247983 */ /* 0x002ee80000100800 */
[----:B0-----:R-:W3:Y:S04]  /*16d10*/  LDL R28, [R1+0xf4c] ;  /* 0x000f4c00011c7983 */ /* 0x001ee80000100800 */
[----:B------:R0:W-:Y:S04]  /*16d20*/  STS.U8 [R31+UR9+0x2880], R29 ;  /* 0x0028801d1f007988 */ /* 0x0001e80008000009 */
[----:B------:R-:W-:Y:S04]  /*16d30*/  STS.U8 [R31+UR9+0x2c80], R92 ;  /* 0x002c805c1f007988 */ /* 0x000fe80008000009 */
[----:B------:R-:W-:Y:S04]  /*16d40*/  STS.U8 [R31+UR9+0x3080], R90 ;  /* 0x0030805a1f007988 */ /* 0x000fe80008000009 */
[----:B------:R-:W-:Y:S04]  /*16d50*/  STS.U8 [R31+UR9+0x3480], R88 ;  /* 0x003480581f007988 */ /* 0x000fe80008000009 */
[----:B0-----:R-:W4:Y:S04]  /*16d60*/  LDL R29, [R1+0xf48] ;  /* 0x000f4800011d7983 */ /* 0x001f280000100800 */
        /* <DEDUP_REMOVED lines=21> */
[----:B------:R0:W-:Y:S01]  /*16ec0*/  STS.U8 [R34+UR9+0xd00], R43 ;  /* 0x000d002b22007988 */ /* 0x0001e20008000009 */
[----:B--2---:R-:W-:-:S13]  /*16ed0*/  ISETP.GT.U32.AND P6, PT, R8, R22, PT ;  /* 0x000000160800720c */ /* 0x004fda0003fc4070 */
[--C-:B------:R-:W-:Y:S01]  /*16ee0*/  @!P6 IMAD.IADD R22, R22, 0x1, -R8.reuse ;  /* 0x000000011616e824 */ /* 0x100fe200078e0a08 */
[----:B---3--:R-:W-:Y:S02]  /*16ef0*/  ISETP.GE.AND P6, PT, R28, RZ, PT ;  /* 0x000000ff1c00720c */ /* 0x008fe40003fc6270 */
[----:B------:R-:W2:Y:S04]  /*16f00*/  LDL.LU R28, [R1+0x1458] ;  /* 0x00145800011c7983 */ /* 0x000ea80000300800 */
[----:B0-----:R-:W3:Y:S01]  /*16f10*/  LDL R43, [R1+0xf58] ;  /* 0x000f5800012b7983 */ /* 0x001ee20000100800 */
[C---:B------:R-:W-:Y:S02]  /*16f20*/  ISETP.GT.U32.AND P1, PT, R8.reuse, R23, PT ;  /* 0x000000170800720c */ /* 0x040fe40003f24070 */
[----:B------:R-:W-:Y:S01]  /*16f30*/  ISETP.GT.U32.AND P3, PT, R8, R24, PT ;  /* 0x000000180800720c */ /* 0x000fe20003f64070 */
[----:B------:R-:W-:Y:S04]  /*16f40*/  STS.U8 [R34+UR9+0x1100], R42 ;  /* 0x0011002a22007988 */ /* 0x000fe80008000009 */
[----:B------:R-:W2:Y:S06]  /*16f50*/  LDL R31, [R1+0xf68] ;  /* 0x000f6800011f7983 */ /* 0x000eac0000100800 */
[----:B------:R-:W-:-:S05]  /*16f60*/  @!P1 IMAD.IADD R23, R23, 0x1, -R8 ;  /* 0x0000000117179824 */ /* 0x000fca00078e0a08 */
[----:B------:R-:W-:Y:S01]  /*16f70*/  ISETP.GT.U32.AND P5, PT, R8, R23, PT ;  /* 0x000000170800720c */ /* 0x000fe20003fa4070 */
[----:B------:R-:W-:Y:S01]  /*16f80*/  @!P3 IMAD.IADD R24, R24, 0x1, -R8 ;  /* 0x000000011818b824 */ /* 0x000fe200078e0a08 */
[----:B------:R-:W-:-:S11]  /*16f90*/  ISETP.GT.U32.AND P3, PT, R8, R22, PT ;  /* 0x000000160800720c */ /* 0x000fd60003f64070 */
[----:B------:R-:W-:-:S04]  /*16fa0*/  @!P5 IMAD.IADD R23, R23, 0x1, -R8 ;  /* 0x000000011717d824 */ /* 0x000fc800078e0a08 */
[----:B------:R-:W-:Y:S01]  /*16fb0*/  @!P6 IMAD.MOV R23, RZ, RZ, -R23 ;  /* 0x000000ffff17e224 */ /* 0x000fe200078e0a17 */
[----:B----4-:R-:W-:Y:S02]  /*16fc0*/  ISETP.GE.AND P6, PT, R29, RZ, PT ;  /* 0x000000ff1d00720c */ /* 0x010fe40003fc6270 */
[----:B------:R-:W-:Y:S01]  /*16fd0*/  ISETP.GT.U32.AND P5, PT, R8, R24, PT ;  /* 0x000000180800720c */ /* 0x000fe20003fa4070 */
[----:B------:R-:W-:Y:S01]  /*16fe0*/  @!P3 IMAD.IADD R22, R22, 0x1, -R8 ;  /* 0x000000011616b824 */ /* 0x000fe200078e0a08 */
[----:B------:R-:W-:Y:S01]  /*16ff0*/  SEL R23, R11, R23, !P4 ;  /* 0x000000170b177207 */ /* 0x000fe20006000000 */
[----:B------:R-:W-:Y:S04]  /*17000*/  STS.U8 [R34+UR9+0x1500], R41 ;  /* 0x0015002922007988 */ /* 0x000fe80008000009 */
[----:B------:R-:W-:Y:S01]  /*17010*/  IMAD R23, R23, UR11, RZ ;  /* 0x0000000b17177c24 */ /* 0x000fe2000f8e02ff */
[----:B------:R0:W-:Y:S03]  /*17020*/  STS.U8 [R34+UR9+0x1900], R44 ;  /* 0x0019002c22007988 */ /* 0x0001e60008000009 */
[----:B------:R-:W-:Y:S01]  /*17030*/  @!P6 IMAD.MOV R22, RZ, RZ, -R22 ;  /* 0x000000ffff16e224 */ /* 0x000fe200078e0a16 */
[----:B------:R-:W4:Y:S01]  /*17040*/  LDL.LU R29, [R1+0x1454] ;  /* 0x00145400011d7983 */ /* 0x000f220000300800 */
[----:B------:R-:W-:Y:S01]  /*17050*/  @!P5 IMAD.IADD R24, R24, 0x1, -R8 ;  /* 0x000000011818d824 */ /* 0x000fe200078e0a08 */
[----:B0-----:R-:W-:-:S02]  /*17060*/  IADD3 R34, P6, PT, R23, R7, RZ ;  /* 0x0000000717227210 */ /* 0x001fc40007fde0ff */
[----:B------:R-:W-:Y:S02]  /*17070*/  ISETP.GE.AND P5, PT, R36, RZ, PT ;  /* 0x000000ff2400720c */ /* 0x000fe40003fa6270 */
[----:B------:R-:W-:Y:S01]  /*17080*/  LEA.HI.X.SX32 R42, R23, R6, 0x1, P6 ;  /* 0x00000006172a7211 */ /* 0x000fe200030f0eff */
[----:B------:R-:W4:Y:S01]  /*17090*/  LDL R36, [R1+0xf6c] ;  /* 0x000f6c0001247983 */ /* 0x000f220000100800 */
[----:B------:R-:W-:-:S03]  /*170a0*/  PRMT R32, RZ, 0x7610, R32 ;  /* 0x00007610ff207816 */ /* 0x000fc60000000020 */
[----:B------:R-:W-:Y:S04]  /*170b0*/  STL [R1+0x2a0], R34 ;  /* 0x0002a02201007387 */ /* 0x000fe80000100800 */
[----:B------:R0:W-:Y:S01]  /*170c0*/  STL [R1+0x29c], R42 ;  /* 0x00029c2a01007387 */ /* 0x0001e20000100800 */
[----:B---3--:R-:W-:Y:S01]  /*170d0*/  ISETP.GE.AND P6, PT, R43, RZ, PT ;  /* 0x000000ff2b00720c */ /* 0x008fe20003fc6270 */
[----:B------:R-:W-:Y:S02]  /*170e0*/  @P0 IMAD.MOV.U32 R43, RZ, RZ, R42 ;  /* 0x000000ffff2b0224 */ /* 0x000fe400078e002a */
[----:B0-----:R-:W-:Y:S01]  /*170f0*/  @P0 IMAD.MOV.U32 R42, RZ, RZ, R34 ;  /* 0x000000ffff2a0224 */ /* 0x001fe200078e0022 */
[C---:B------:R-:W-:Y:S02]  /*17100*/  ISETP.GT.U32.AND P3, PT, R8.reuse, R27, PT ;  /* 0x0000001b0800720c */ /* 0x040fe40003f64070 */
[----:B------:R-:W-:Y:S01]  /*17110*/  ISETP.GT.U32.AND P1, PT, R8, R25, PT ;  /* 0x000000190800720c */ /* 0x000fe20003f24070 */
[----:B------:R-:W-:Y:S01]  /*17120*/  @!P5 IMAD.MOV R24, RZ, RZ, -R24 ;  /* 0x000000ffff18d224 */ /* 0x000fe200078e0a18 */
[----:B------:R-:W3:Y:S01]  /*17130*/  @P0 LDG.E.U8 R32, desc[UR18][R42.64] ;  /* 0x000000122a200981 */ /* 0x000ee2000c1e1100 */
[----:B------:R-:W-:-:S03]  /*17140*/  SEL R22, R11, R22, !P4 ;  /* 0x000000160b167207 */ /* 0x000fc60006000000 */
[----:B------:R-:W4:Y:S05]  /*17150*/  LDL R34, [R1+0xf70] ;  /* 0x000f700001227983 */ /* 0x000f2a0000100800 */
[--C-:B------:R-:W-:Y:S02]  /*17160*/  @!P3 IMAD.IADD R27, R27, 0x1, -R8.reuse ;  /* 0x000000011b1bb824 */ /* 0x100fe400078e0a08 */
[----:B------:R-:W-:-:S03]  /*17170*/  @!P1 IMAD.IADD R25, R25, 0x1, -R8 ;  /* 0x0000000119199824 */ /* 0x000fc600078e0a08 */
[C---:B------:R-:W-:Y:S02]  /*17180*/  ISETP.GT.U32.AND P5, PT, R8.reuse, R27, PT ;  /* 0x0000001b0800720c */ /* 0x040fe40003fa4070 */
[----:B------:R-:W-:Y:S01]  /*17190*/  ISETP.GT.U32.AND P1, PT, R8, R25, PT ;  /* 0x000000190800720c */ /* 0x000fe20003f24070 */
[----:B------:R-:W-:Y:S01]  /*171a0*/  IMAD R22, R22, UR11, RZ ;  /* 0x0000000b16167c24 */ /* 0x000fe2000f8e02ff */
[----:B------:R-:W-:-:S05]  /*171b0*/  SEL R24, R11, R24, !P4 ;  /* 0x000000180b187207 */ /* 0x000fca0006000000 */
[----:B------:R-:W-:-:S04]  /*171c0*/  IMAD R24, R24, UR11, RZ ;  /* 0x0000000b18187c24 */ /* 0x000fc8000f8e02ff */
[--C-:B------:R-:W-:Y:S01]  /*171d0*/  @!P5 IMAD.IADD R27, R27, 0x1, -R8.reuse ;  /* 0x000000011b1bd824 */ /* 0x100fe200078e0a08 */
[----:B------:R-:W-:Y:S01]  /*171e0*/  IADD3 R23, P5, PT, R22, R7, RZ ;  /* 0x0000000716177210 */ /* 0x000fe20007fbe0ff */
[----:B------:R-:W-:Y:S01]  /*171f0*/  @!P1 IMAD.IADD R25, R25, 0x1, -R8 ;  /* 0x0000000119199824 */ /* 0x000fe200078e0a08 */
[----:B------:R-:W-:Y:S02]  /*17200*/  ISETP.GT.U32.AND P1, PT, R8, R26, PT ;  /* 0x0000001a0800720c */ /* 0x000fe40003f24070 */
[----:B------:R-:W-:Y:S01]  /*17210*/  LEA.HI.X.SX32 R22, R22, R6, 0x1, P5 ;  /* 0x0000000616167211 */ /* 0x000fe200028f0eff */
[----:B------:R-:W-:Y:S01]  /*17220*/  @!P6 IMAD.MOV R25, RZ, RZ, -R25 ;  /* 0x000000ffff19e224 */ /* 0x000fe200078e0a19 */
[----:B------:R-:W-:Y:S02]  /*17230*/  PRMT R30, RZ, 0x7610, R30 ;  /* 0x00007610ff1e7816 */ /* 0x000fe4000000001e */
[----:B------:R-:W-:-:S07]  /*17240*/  PRMT R33, RZ, 0x7610, R33 ;  /* 0x00007610ff217816 */ /* 0x000fce0000000021 */
[----:B------:R-:W-:Y:S01]  /*17250*/  @!P1 IMAD.IADD R26, R26, 0x1, -R8 ;  /* 0x000000011a1a9824 */ /* 0x000fe200078e0a08 */
[----:B--2---:R-:W-:Y:S01]  /*17260*/  ISETP.GE.AND P1, PT, R31, RZ, PT ;  /* 0x000000ff1f00720c */ /* 0x004fe20003f26270 */
[----:B---3--:R0:W-:Y:S04]  /*17270*/  STL [R1+0xec0], R32 ;  /* 0x000ec02001007387 */ /* 0x0081e80000100800 */
[----:B------:R1:W-:Y:S01]  /*17280*/  STL [R1+0x2a8], R23 ;  /* 0x0002a81701007387 */ /* 0x0003e20000100800 */
[----:B0-----:R-:W-:Y:S02]  /*17290*/  IADD3 R32, P6, PT, R24, R7, RZ ;  /* 0x0000000718207210 */ /* 0x001fe40007fde0ff */
[----:B-1----:R-:W-:-:S03]  /*172a0*/  @P0 LOP3.LUT R23, R23, R22, RZ, 0x3c, !PT ;  /* 0x0000001617170212 */ /* 0x002fc600078e3cff */
[----:B------:R-:W-:Y:S04]  /*172b0*/  STL [R1+0x2b8], R32 ;  /* 0x0002b82001007387 */ /* 0x000fe80000100800 */
[----:B------:R0:W-:Y:S01]  /*172c0*/  STL [R1+0x2a4], R22 ;  /* 0x0002a41601007387 */ /* 0x0001e20000100800 */
[----:B------:R-:W-:Y:S02]  /*172d0*/  LEA.HI.X.SX32 R31, R24, R6, 0x1, P6 ;  /* 0x00000006181f7211 */ /* 0x000fe400030f0eff */
[----:B0-----:R-:W-:-:S04]  /*172e0*/  @P0 LOP3.LUT R22, R23, R22, RZ, 0x3c, !PT ;  /* 0x0000001617160212 */ /* 0x001fc800078e3cff */
[----:B------:R-:W-:-:S05]  /*172f0*/  @P0 LOP3.LUT R23, R23, R22, RZ, 0x3c, !PT ;  /* 0x0000001617170212 */ /* 0x000fca00078e3cff */
[----:B------:R0:W2:Y:S02]  /*17300*/  @P0 LDG.E.U8 R30, desc[UR18][R22.64] ;  /* 0x00000012161e0981 */ /* 0x0000a4000c1e1100 */
[----:B0-----:R-:W-:Y:S02]  /*17310*/  @P0 IMAD.MOV.U32 R22, RZ, RZ, R32 ;  /* 0x000000ffff160224 */ /* 0x001fe400078e0020 */
[----:B------:R-:W-:-:S05]  /*17320*/  @P0 IMAD.MOV.U32 R23, RZ, RZ, R31 ;  /* 0x000000ffff170224 */ /* 0x000fca00078e001f */
[----:B------:R0:W3:Y:S01]  /*17330*/  @P0 LDG.E.U8 R33, desc[UR18][R22.64] ;  /* 0x0000001216210981 */ /* 0x0000e2000c1e1100 */
[C---:B------:R-:W-:Y:S01]  /*17340*/  ISETP.GT.U32.AND P3, PT, R8.reuse, R28, PT ;  /* 0x0000001c0800720c */ /* 0x040fe20003f64070 */
[----:B------:R-:W-:Y:S01]  /*17350*/  @!P1 IMAD.MOV R27, RZ, RZ, -R27 ;  /* 0x000000ffff1b9224 */ /* 0x000fe200078e0a1b */
[----:B----4-:R-:W-:Y:S02]  /*17360*/  ISETP.GT.U32.AND P6, PT, R8, R29, PT ;  /* 0x0000001d0800720c */ /* 0x010fe40003fc4070 */
[----:B------:R-:W-:-:S09]  /*17370*/  ISETP.GE.AND P1, PT, R36, RZ, PT ;  /* 0x000000ff2400720c */ /* 0x000fd20003f26270 */
[----:B------:R-:W-:Y:S01]  /*17380*/  @!P3 IMAD.IADD R28, R28, 0x1, -R8 ;  /* 0x000000011c1cb824 */ /* 0x000fe200078e0a08 */
[C---:B------:R-:W-:Y:S02]  /*17390*/  ISETP.GT.U32.AND P3, PT, R8.reuse, R26, PT ;  /* 0x0000001a0800720c */ /* 0x040fe40003f64070 */
[C---:B------:R-:W-:Y:S02]  /*173a0*/  SEL R25, R11.reuse, R25, !P4 ;  /* 0x000000190b197207 */ /* 0x040fe40006000000 */
[----:B------:R-:W-:Y:S02]  /*173b0*/  ISETP.GT.U32.AND P5, PT, R8, R28, PT ;  /* 0x0000001c0800720c */ /* 0x000fe40003fa4070 */
[----:B------:R-:W-:Y:S01]  /*173c0*/  SEL R27, R11, R27, !P4 ;  /* 0x0000001b0b1b7207 */ /* 0x000fe20006000000 */
[----:B------:R-:W-:Y:S01]  /*173d0*/  IMAD R25, R25, UR11, RZ ;  /* 0x0000000b19197c24 */ /* 0x000fe2000f8e02ff */
[----:B------:R-:W-:Y:S03]  /*173e0*/  STL [R1+0x2b4], R31 ;  /* 0x0002b41f01007387 */ /* 0x000fe60000100800 */
[----:B------:R-:W-:-:S02]  /*173f0*/  IMAD R27, R27, UR11, RZ ;  /* 0x0000000b1b1b7c24 */ /* 0x000fc4000f8e02ff */
[--C-:B------:R-:W-:Y:S02]  /*17400*/  @!P3 IMAD.IADD R26, R26, 0x1, -R8.reuse ;  /* 0x000000011a1ab824 */ /* 0x100fe400078e0a08 */
[----:B------:R-:W-:Y:S01]  /*17410*/  @!P6 IMAD.IADD R29, R29, 0x1, -R8 ;  /* 0x000000011d1de824 */ /* 0x000fe200078e0a08 */
[-C--:B0-----:R-:W-:Y:S01]  /*17420*/  IADD3 R22, P6, PT, R25, R7.reuse, RZ ;  /* 0x0000000719167210 */ /* 0x081fe20007fde0ff */
[----:B------:R-:W-:Y:S01]  /*17430*/  @!P1 IMAD.MOV R26, RZ, RZ, -R26 ;  /* 0x000000ffff1a9224 */ /* 0x000fe200078e0a1a */
[----:B------:R-:W-:Y:S01]  /*17440*/  IADD3 R36, P1, PT, R27, R7, RZ ;  /* 0x000000071b247210 */ /* 0x000fe20007f3e0ff */
[----:B------:R-:W-:Y:S01]  /*17450*/  @!P5 IMAD.IADD R28, R28, 0x1, -R8 ;  /* 0x000000011c1cd824 */ /* 0x000fe200078e0a08 */
[----:B------:R-:W-:Y:S02]  /*17460*/  PRMT R35, RZ, 0x7610, R35 ;  /* 0x00007610ff237816 */ /* 0x000fe40000000023 */
[----:B------:R-:W-:Y:S02]  /*17470*/  LEA.HI.X.SX32 R23, R25, R6, 0x1, P6 ;  /* 0x0000000619177211 */ /* 0x000fe400030f0eff */
[----:B------:R-:W-:-:S02]  /*17480*/  ISETP.GE.AND P5, PT, R34, RZ, PT ;  /* 0x000000ff2200720c */ /* 0x000fc40003fa6270 */
[----:B------:R-:W-:Y:S01]  /*17490*/  LEA.HI.X.SX32 R34, R27, R6, 0x1, P1 ;  /* 0x000000061b227211 */ /* 0x000fe200008f0eff */
[----:B------:R0:W4:Y:S01]  /*174a0*/  @P0 LDG.E.U8 R35, desc[UR18][R22.64] ;  /* 0x0000001216230981 */ /* 0x000122000c1e1100 */
[----:B------:R-:W-:-:S03]  /*174b0*/  PRMT R93, RZ, 0x7610, R93 ;  /* 0x00007610ff5d7816 */ /* 0x000fc6000000005d */
[----:B--2---:R1:W-:Y:S04]  /*174c0*/  STL [R1+0xebc], R30 ;  /* 0x000ebc1e01007387 */ /* 0x0043e80000100800 */
[----:B-1----:R-:W2:Y:S04]  /*174d0*/  LDL.LU R30, [R1+0x1450] ;  /* 0x00145000011e7983 */ /* 0x002ea80000300800 */
[----:B------:R-:W2:Y:S04]  /*174e0*/  LDL.LU R31, [R1+0x144c] ;  /* 0x00144c00011f7983 */ /* 0x000ea80000300800 */
[----:B------:R-:W2:Y:S04]  /*174f0*/  LDL.LU R32, [R1+0x1448] ;  /* 0x0014480001207983 */ /* 0x000ea80000300800 */
[----:B---3--:R1:W-:Y:S04]  /*17500*/  STL [R1+0xeb8], R33 ;  /* 0x000eb82101007387 */ /* 0x0083e80000100800 */
[----:B-1----:R-:W3:Y:S04]  /*17510*/  LDL.LU R33, [R1+0x1444] ;  /* 0x0014440001217983 */ /* 0x002ee80000300800 */
[----:B------:R0:W-:Y:S04]  /*17520*/  STL [R1+0x2c0], R22 ;  /* 0x0002c01601007387 */ /* 0x0001e80000100800 */
[----:B------:R-:W2:Y:S04]  /*17530*/  LDL R25, [R1+0xf78] ;  /* 0x000f780001197983 */ /* 0x000ea80000100800 */
[----:B------:R-:W-:Y:S01]  /*17540*/  STL [R1+0x2e0], R36 ;  /* 0x0002e02401007387 */ /* 0x000fe20000100800 */
[----:B0-----:R-:W-:-:S03]  /*17550*/  @P0 IMAD.MOV.U32 R22, RZ, RZ, R36 ;  /* 0x000000ffff160224 */ /* 0x001fc600078e0024 */
[----:B------:R0:W-:Y:S02]  /*17560*/  STL [R1+0x2bc], R23 ;  /* 0x0002bc1701007387 */ /* 0x0001e40000100800 */
[----:B0-----:R-:W-:-:S05]  /*17570*/  @P0 IMAD.MOV.U32 R23, RZ, RZ, R34 ;  /* 0x000000ffff170224 */ /* 0x001fca00078e0022 */
[----:B------:R-:W2:Y:S04]  /*17580*/  @P0 LDG.E.U8 R93, desc[UR18][R22.64] ;  /* 0x00000012165d0981 */ /* 0x000ea8000c1e1100 */
[----:B------:R-:W-:Y:S04]  /*17590*/  STL [R1+0x2dc], R34 ;  /* 0x0002dc2201007387 */ /* 0x000fe80000100800 */
[----:B----4-:R0:W-:Y:S04]  /*175a0*/  STL [R1+0xeb4], R35 ;  /* 0x000eb42301007387 */ /* 0x0101e80000100800 */
[----:B0-----:R-:W4:Y:S04]  /*175b0*/  LDL.LU R35, [R1+0x1440] ;  /* 0x0014400001237983 */ /* 0x001f280000300800 */
[----:B------:R-:W3:Y:S04]  /*175c0*/  LDL.LU R34, [R1+0x143c] ;  /* 0x00143c0001227983 */ /* 0x000ee80000300800 */
[----:B------:R-:W3:Y:S04]  /*175d0*/  LDL.LU R36, [R1+0x1438] ;  /* 0x0014380001247983 */ /* 0x000ee80000300800 */
[----:B--2---:R0:W-:Y:S04]  /*175e0*/  STL [R1+0xeb0], R93 ;  /* 0x000eb05d01007387 */ /* 0x0041e80000100800 */
[----:B0-----:R-:W2:Y:S04]  /*175f0*/  LDL.LU R93, [R1+0x1434] ;  /* 0x00143400015d7983 */ /* 0x001ea80000300800 */
[----:B------:R-:W2:Y:S01]  /*17600*/  LDL R23, [R1+0xf74] ;  /* 0x000f740001177983 */ /* 0x000ea20000100800 */
[----:B------:R-:W-:Y:S01]  /*17610*/  SEL R26, R11, R26, !P4 ;  /* 0x0000001a0b1a7207 */ /* 0x000fe20006000000 */
[----:B------:R-:W-:-:S04]  /*17620*/  @!P5 IMAD.MOV R28, RZ, RZ, -R28 ;  /* 0x000000ffff1cd224 */ /* 0x000fc800078e0a1c */
[----:B------:R-:W-:Y:S01]  /*17630*/  IMAD R26, R26, UR11, RZ ;  /* 0x0000000b1a1a7c24 */ /* 0x000fe2000f8e02ff */
[----:B------:R-:W-:-:S04]  /*17640*/  PRMT R85, RZ, 0x7610, R85 ;  /* 0x00007610ff557816 */ /* 0x000fc80000000055 */
[----:B------:R-:W-:Y:S02]  /*17650*/  IADD3 R22, P5, PT, R26, R7, RZ ;  /* 0x000000071a167210 */ /* 0x000fe40007fbe0ff */
[----:B------:R-:W-:Y:S02]  /*17660*/  ISETP.GT.U32.AND P3, PT, R8, R29, PT ;  /* 0x0000001d0800720c */ /* 0x000fe40003f64070 */
[----:B--2---:R-:W-:Y:S02]  /*17670*/  ISETP.GE.AND P6, PT, R23, RZ, PT ;  /* 0x000000ff1700720c */ /* 0x004fe40003fc6270 */
[----:B------:R-:W-:-:S05]  /*17680*/  LEA.HI.X.SX32 R23, R26, R6, 0x1, P5 ;  /* 0x000000061a177211 */ /* 0x000fca00028f0eff */
[----:B------:R-:W2:Y:S01]  /*17690*/  @P0 LDG.E.U8 R85, desc[UR18][R22.64] ;  /* 0x0000001216550981 */ /* 0x000ea2000c1e1100 */
[----:B------:R-:W-:-:S03]  /*176a0*/  SEL R28, R11, R28, !P4 ;  /* 0x0000001c0b1c7207 */ /* 0x000fc60006000000 */
[----:B------:R-:W-:Y:S01]  /*176b0*/  @!P3 IMAD.IADD R29, R29, 0x1, -R8 ;  /* 0x000000011d1db824 */ /* 0x000fe200078e0a08 */
[----:B------:R-:W-:Y:S01]  /*176c0*/  ISETP.GT.U32.AND P3, PT, R8, R31, PT ;  /* 0x0000001f0800720c */ /* 0x000fe20003f64070 */
[----:B------:R-:W-:Y:S01]  /*176d0*/  STL [R1+0x2e8], R22 ;  /* 0x0002e81601007387 */ /* 0x000fe20000100800 */
[----:B------:R-:W-:-:S03]  /*176e0*/  IMAD R28, R28, UR11, RZ ;  /* 0x0000000b1c1c7c24 */ /* 0x000fc6000f8e02ff */
[----:B------:R-:W-:Y:S01]  /*176f0*/  STL [R1+0x2e4], R23 ;  /* 0x0002e41701007387 */ /* 0x000fe20000100800 */
[----:B------:R-:W-:Y:S01]  /*17700*/  @!P6 IMAD.MOV R29, RZ, RZ, -R29 ;  /* 0x000000ffff1de224 */ /* 0x000fe200078e0a1d */
[----:B------:R-:W-:-:S06]  /*17710*/  PRMT R24, RZ, 0x7610, R24 ;  /* 0x00007610ff187816 */ /* 0x000fcc0000000018 */
[----:B------:R-:W-:Y:S01]  /*17720*/  @!P3 IMAD.IADD R31, R31, 0x1, -R8 ;  /* 0x000000011f1fb824 */ /* 0x000fe200078e0a08 */
[----:B------:R-:W-:Y:S01]  /*17730*/  ISETP.GE.AND P3, PT, R25, RZ, PT ;  /* 0x000000ff1900720c */ /* 0x000fe20003f66270 */
[----:B--2---:R0:W-:Y:S04]  /*17740*/  STL [R1+0xeac], R85 ;  /* 0x000eac5501007387 */ /* 0x0041e80000100800 */
[----:B------:R-:W2:Y:S01]  /*17750*/  LDL R25, [R1+0xf90] ;  /* 0x000f900001197983 */ /* 0x000ea20000100800 */
[----:B0-----:R-:W-:-:S04]  /*17760*/  IADD3 R85, P6, PT, R28, R7, RZ ;  /* 0x000000071c557210 */ /* 0x001fc80007fde0ff */
[----:B------:R-:W-:Y:S01]  /*17770*/  LEA.HI.X.SX32 R22, R28, R6, 0x1, P6 ;  /* 0x000000061c167211 */ /* 0x000fe200030f0eff */
[----:B------:R-:W-:Y:S04]  /*17780*/  STL [R1+0x2f0], R85 ;  /* 0x0002f05501007387 */ /* 0x000fe80000100800 */
[----:B------:R0:W-:Y:S01]  /*17790*/  STL [R1+0x2ec], R22 ;  /* 0x0002ec1601007387 */ /* 0x0001e20000100800 */
[----:B------:R-:W-:Y:S02]  /*177a0*/  @P0 IMAD.MOV.U32 R23, RZ, RZ, R22 ;  /* 0x000000ffff170224 */ /* 0x000fe400078e0016 */
[----:B0-----:R-:W-:Y:S01]  /*177b0*/  @P0 IMAD.MOV.U32 R22, RZ, RZ, R85 ;  /* 0x000000ffff160224 */ /* 0x001fe200078e0055 */
[----:B------:R-:W-:Y:S01]  /*177c0*/  ISETP.GT.U32.AND P1, PT, R8, R30, PT ;  /* 0x0000001e0800720c */ /* 0x000fe20003f24070 */
[----:B------:R-:W2:Y:S04]  /*177d0*/  LDL R85, [R1+0xf94] ;  /* 0x000f940001557983 */ /* 0x000ea80000100800 */
[----:B------:R-:W2:Y:S04]  /*177e0*/  @P0 LDG.E.U8 R24, desc[UR18][R22.64] ;  /* 0x0000001216180981 */ /* 0x000ea8000c1e1100 */
[----:B------:R-:W3:Y:S04]  /*177f0*/  LDL R22, [R1+0xf8c] ;  /* 0x000f8c0001167983 */ /* 0x000ee80000100800 */
[----:B------:R-:W-:Y:S01]  /*17800*/  @!P1 IMAD.IADD R30, R30, 0x1, -R8 ;  /* 0x000000011e1e9824 */ /* 0x000fe200078e0a08 */
[----:B------:R-:W-:-:S04]  /*17810*/  SEL R29, R11, R29, !P4 ;  /* 0x0000001d0b1d7207 */ /* 0x000fc80006000000 */
[C---:B------:R-:W-:Y:S01]  /*17820*/  ISETP.GT.U32.AND P1, PT, R8.reuse, R30, PT ;  /* 0x0000001e0800720c */ /* 0x040fe20003f24070 */
[----:B------:R-:W-:Y:S01]  /*17830*/  IMAD R29, R29, UR4, RZ ;  /* 0x000000041d1d7c24 */ /* 0x000fe2000f8e02ff */
[----:B------:R-:W-:Y:S01]  /*17840*/  ISETP.GT.U32.AND P5, PT, R8, R32, PT ;  /* 0x000000200800720c */ /* 0x000fe20003fa4070 */
[----:B------:R-:W0:Y:S10]  /*17850*/  LDCU UR4, c[0x0][0x3b0] ;  /* 0x00007600ff0477ac */ /* 0x000e340008000800 */
[----:B------:R-:W-:Y:S01]  /*17860*/  @!P1 IMAD.IADD R30, R30, 0x1, -R8 ;  /* 0x000000011e1e9824 */ /* 0x000fe200078e0a08 */
[----:B--2---:R1:W-:Y:S02]  /*17870*/  STL [R1+0xea8], R24 ;  /* 0x000ea81801007387 */ /* 0x0043e40000100800 */
[----:B-1----:R-:W-:-:S04]  /*17880*/  IADD3 R24, P1, PT, R29, R7, RZ ;  /* 0x000000071d187210 */ /* 0x002fc80007f3e0ff */
[----:B------:R-:W-:Y:S02]  /*17890*/  LEA.HI.X.SX32 R23, R29, R6, 0x1, P1 ;  /* 0x000000061d177211 */ /* 0x000fe400008f0eff */
[----:B---3--:R-:W-:Y:S01]  /*178a0*/  ISETP.GE.AND P1, PT, R22, RZ, PT ;  /* 0x000000ff1600720c */ /* 0x008fe20003f26270 */
[----:B------:R-:W-:-:S05]  /*178b0*/  @P0 IMAD.MOV.U32 R22, RZ, RZ, R24 ;  /* 0x000000ffff160224 */ /* 0x000fca00078e0018 */
[----:B------:R1:W2:Y:S01]  /*178c0*/  @P0 LDG.E.U8 R13, desc[UR18][R22.64] ;  /* 0x00000012160d0981 */ /* 0x0002a2000c1e1100 */
[----:B------:R-:W-:Y:S02]  /*178d0*/  @!P5 IMAD.IADD R32, R32, 0x1, -R8 ;  /* 0x000000012020d824 */ /* 0x000fe400078e0a08 */
[----:B------:R-:W-:-:S03]  /*178e0*/  @!P3 IMAD.MOV R30, RZ, RZ, -R30 ;  /* 0x000000ffff1eb224 */ /* 0x000fc600078e0a1e */
[----:B------:R-:W-:Y:S02]  /*178f0*/  ISETP.GT.U32.AND P6, PT, R8, R32, PT ;  /* 0x000000200800720c */ /* 0x000fe40003fc4070 */
[----:B------:R-:W-:Y:S01]  /*17900*/  SEL R30, R11, R30, !P4 ;  /* 0x0000001e0b1e7207 */ /* 0x000fe20006000000 */
[----:B------:R3:W-:Y:S04]  /*17910*/  STL [R1+0x2f8], R24 ;  /* 0x0002f81801007387 */ /* 0x0007e80000100800 */
[----:B------:R-:W-:-:S06]  /*17920*/  IMAD R30, R30, UR5, RZ ;  /* 0x000000051e1e7c24 */ /* 0x000fcc000f8e02ff */
[----:B------:R-:W-:Y:S01]  /*17930*/  @!P6 IMAD.IADD R32, R32, 0x1, -R8 ;  /* 0x000000012020e824 */ /* 0x000fe200078e0a08 */
[C---:B---3--:R-:W-:Y:S01]  /*17940*/  IADD3 R24, P6, PT, R30.reuse, R7, RZ ;  /* 0x000000071e187210 */ /* 0x048fe20007fde0ff */
[----:B------:R3:W-:Y:S01]  /*17950*/  STL [R1+0x2f4], R23 ;  /* 0x0002f41701007387 */ /* 0x0007e20000100800 */
[----:B------:R-:W-:Y:S01]  /*17960*/  PRMT R5, RZ, 0x7610, R5 ;  /* 0x00007610ff057816 */ /* 0x000fe20000000005 */
[----:B------:R-:W0:Y:S01]  /*17970*/  LDCU UR5, c[0x0][0x3b0] ;  /* 0x00007600ff0577ac */ /* 0x000e220008000800 */
[----:B-1----:R-:W-:-:S05]  /*17980*/  LEA.HI.X.SX32 R22, R30, R6, 0x1, P6 ;  /* 0x000000061e167211 */ /* 0x002fca00030f0eff */
[----:B---3--:R-:W-:Y:S01]  /*17990*/  @P0 IMAD.MOV.U32 R23, RZ, RZ, R22 ;  /* 0x000000ffff170224 */ /* 0x008fe200078e0016 */
[----:B--2---:R1:W-:Y:S04]  /*179a0*/  STL [R1+0xea4], R13 ;  /* 0x000ea40d01007387 */ /* 0x0043e80000100800 */
[----:B-1----:R-:W2:Y:S04]  /*179b0*/  LDL R13, [R1+0xf9c] ;  /* 0x000f9c00010d7983 */ /* 0x002ea80000100800 */
[----:B------:R-:W-:Y:S04]  /*179c0*/  STL [R1+0x300], R24 ;  /* 0x0003001801007387 */ /* 0x000fe80000100800 */
[----:B------:R1:W-:Y:S02]  /*179d0*/  STL [R1+0x2fc], R22 ;  /* 0x0002fc1601007387 */ /* 0x0003e40000100800 */
[----:B-1----:R-:W-:-:S05]  /*179e0*/  @P0 IMAD.MOV.U32 R22, RZ, RZ, R24 ;  /* 0x000000ffff160224 */ /* 0x002fca00078e0018 */
[----:B------:R-:W3:Y:S01]  /*179f0*/  @P0 LDG.E.U8 R5, desc[UR18][R22.64] ;  /* 0x0000001216050981 */ /* 0x000ee2000c1e1100 */
[C---:B------:R-:W-:Y:S02]  /*17a00*/  ISETP.GT.U32.AND P3, PT, R8.reuse, R33, PT ;  /* 0x000000210800720c */ /* 0x040fe40003f64070 */
[C---:B------:R-:W-:Y:S02]  /*17a10*/  ISETP.GT.U32.AND P5, PT, R8.reuse, R31, PT ;  /* 0x0000001f0800720c */ /* 0x040fe40003fa4070 */
[----:B------:R-:W-:-:S09]  /*17a20*/  ISETP.GT.U32.AND P6, PT, R8, R34, PT ;  /* 0x000000220800720c */ /* 0x000fd20003fc4070 */
[--C-:B------:R-:W-:Y:S01]  /*17a30*/  @!P3 IMAD.IADD R33, R33, 0x1, -R8.reuse ;  /* 0x000000012121b824 */ /* 0x100fe200078e0a08 */
[----:B------:R-:W-:Y:S01]  /*17a40*/  ISETP.GE.AND P3, PT, R25, RZ, PT ;  /* 0x000000ff1900720c */ /* 0x000fe20003f66270 */
[----:B------:R-:W-:-:S04]  /*17a50*/  @!P5 IMAD.IADD R31, R31, 0x1, -R8 ;  /* 0x000000011f1fd824 */ /* 0x000fc800078e0a08 */
[----:B------:R-:W-:Y:S01]  /*17a60*/  @!P1 IMAD.MOV R31, RZ, RZ, -R31 ;  /* 0x000000ffff1f9224 */ /* 0x000fe200078e0a1f */
[----:B------:R-:W-:-:S04]  /*17a70*/  ISETP.GT.U32.AND P1, PT, R8, R33, PT ;  /* 0x000000210800720c */ /* 0x000fc80003f24070 */
[----:B------:R-:W-:-:S03]  /*17a80*/  SEL R31, R11, R31, !P4 ;  /* 0x0000001f0b1f7207 */ /* 0x000fc60006000000 */
[----:B------:R-:W-:Y:S02]  /*17a90*/  @!P3 IMAD.MOV R32, RZ, RZ, -R32 ;  /* 0x000000ffff20b224 */ /* 0x000fe400078e0a20 */
[----:B0-----:R-:W-:Y:S01]  /*17aa0*/  IMAD R31, R31, UR4, RZ ;  /* 0x000000041f1f7c24 */ /* 0x001fe2000f8e02ff */
[----:B------:R-:W-:Y:S01]  /*17ab0*/  ISETP.GE.AND P3, PT, R85, RZ, PT ;  /* 0x000000ff5500720c */ /* 0x000fe20003f66270 */
[--C-:B------:R-:W-:Y:S01]  /*17ac0*/  @!P6 IMAD.IADD R34, R34, 0x1, -R8.reuse ;  /* 0x000000012222e824 */ /* 0x100fe200078e0a08 */
[----:B------:R-:W-:Y:S01]  /*17ad0*/  SEL R32, R11, R32, !P4 ;  /* 0x000000200b207207 */ /* 0x000fe20006000000 */
[----:B------:R-:W3:Y:S01]  /*17ae0*/  LDL R85, [R1+0xf98] ;  /* 0x000f980001557983 */ /* 0x000ee20000100800 */
[----:B------:R-:W-:Y:S01]  /*17af0*/  @!P1 IMAD.IADD R33, R33, 0x1, -R8 ;  /* 0x0000000121219824 */ /* 0x000fe200078e0a08 */
[----:B------:R-:W-:Y:S01]  /*17b00*/  PRMT R4, RZ, 0x7610, R4 ;  /* 0x00007610ff047816 */ /* 0x000fe20000000004 */
[----:B------:R-:W0:Y:S01]  /*17b10*/  LDCU UR4, c[0x0][0x3b0] ;  /* 0x00007600ff0477ac */ /* 0x000e220008000800 */
[----:B------:R-:W-:Y:S01]  /*17b20*/  IMAD R32, R32, UR5, RZ ;  /* 0x0000000520207c24 */ /* 0x000fe2000f8e02ff */
[----:B------:R-:W-:-:S02]  /*17b30*/  PRMT R3, RZ, 0x7610, R3 ;  /* 0x00007610ff037816 */ /* 0x000fc40000000003 */
[----:B----4-:R-:W-:Y:S01]  /*17b40*/  ISETP.GT.U32.AND P5, PT, R8, R35, PT ;  /* 0x000000230800720c */ /* 0x010fe20003fa4070 */
[----:B------:R-:W1:Y:S01]  /*17b50*/  LDCU UR5, c[0x0][0x3b0] ;  /* 0x00007600ff0577ac */ /* 0x000e620008000800 */
[----:B--2---:R-:W-:Y:S01]  /*17b60*/  ISETP.GE.AND P1, PT, R13, RZ, PT ;  /* 0x000000ff0d00720c */ /* 0x004fe20003f26270 */
[----:B---3--:R2:W-:Y:S02]  /*17b70*/  STL [R1+0xea0], R5 ;  /* 0x000ea00501007387 */ /* 0x0085e40000100800 */
[----:B--2---:R-:W-:-:S04]  /*17b80*/  IADD3 R5, P6, PT, R31, R7, RZ ;  /* 0x000000071f057210 */ /* 0x004fc80007fde0ff */
[----:B------:R-:W-:Y:S01]  /*17b90*/  LEA.HI.X.SX32 R22, R31, R6, 0x1, P6 ;  /* 0x000000061f167211 */ /* 0x000fe200030f0eff */
[----:B------:R-:W-:Y:S01]  /*17ba0*/  STL [R1+0x340], R5 ;  /* 0x0003400501007387 */ /* 0x000fe20000100800 */
[----:B------:R-:W-:-:S03]  /*17bb0*/  IADD3 R13, P6, PT, R32, R7, RZ ;  /* 0x00000007200d7210 */ /* 0x000fc60007fde0ff */
[----:B------:R2:W-:Y:S01]  /*17bc0*/  STL [R1+0x33c], R22 ;  /* 0x00033c1601007387 */ /* 0x0005e20000100800 */
[----:B------:R-:W-:Y:S01]  /*17bd0*/  @P0 IMAD.MOV.U32 R23, RZ, RZ, R22 ;  /* 0x000000ffff170224 */ /* 0x000fe200078e0016 */
[----:B------:R-:W-:Y:S01]  /*17be0*/  LEA.HI.X.SX32 R24, R32, R6, 0x1, P6 ;  /* 0x0000000620187211 */ /* 0x000fe200030f0eff */
[----:B--2---:R-:W-:Y:S02]  /*17bf0*/  @P0 IMAD.MOV.U32 R22, RZ, RZ, R5 ;  /* 0x000000ffff160224 */ /* 0x004fe400078e0005 */
[----:B------:R-:W2:Y:S04]  /*17c00*/  LDL R5, [R1+0xfa8] ;  /* 0x000fa80001057983 */ /* 0x000ea80000100800 */
[----:B------:R3:W4:Y:S02]  /*17c10*/  @P0 LDG.E.U8 R4, desc[UR18][R22.64] ;  /* 0x0000001216040981 */ /* 0x000724000c1e1100 */
[----:B---3--:R-:W-:-:S02]  /*17c20*/  @P0 IMAD.MOV.U32 R22, RZ, RZ, R13 ;  /* 0x000000ffff160224 */ /* 0x008fc400078e000d */
[----:B------:R-:W-:-:S05]  /*17c30*/  @P0 IMAD.MOV.U32 R23, RZ, RZ, R24 ;  /* 0x000000ffff170224 */ /* 0x000fca00078e0018 */
[----:B------:R3:W2:Y:S01]  /*17c40*/  @P0 LDG.E.U8 R3, desc[UR18][R22.64] ;  /* 0x0000001216030981 */ /* 0x0006a2000c1e1100 */
[----:B------:R-:W-:-:S05]  /*17c50*/  @!P5 IMAD.IADD R35, R35, 0x1, -R8 ;  /* 0x000000012323d824 */ /* 0x000fca00078e0a08 */
[C---:B------:R-:W-:Y:S01]  /*17c60*/  ISETP.GT.U32.AND P5, PT, R8.reuse, R35, PT ;  /* 0x000000230800720c */ /* 0x040fe20003fa4070 */
[----:B------:R-:W-:Y:S01]  /*17c70*/  @!P3 IMAD.MOV R33, RZ, RZ, -R33 ;  /* 0x000000ffff21b224 */ /* 0x000fe200078e0a21 */
[----:B------:R-:W-:-:S11]  /*17c80*/  ISETP.GT.U32.AND P3, PT, R8, R34, PT ;  /* 0x000000220800720c */ /* 0x000fd60003f64070 */
[----:B------:R-:W-:Y:S01]  /*17c90*/  @!P5 IMAD.IADD R35, R35, 0x1, -R8 ;  /* 0x000000012323d824 */ /* 0x000fe200078e0a08 */
[C---:B------:R-:W-:Y:S02]  /*17ca0*/  ISETP.GT.U32.AND P5, PT, R8.reuse, R36, PT ;  /* 0x000000240800720c */ /* 0x040fe40003fa4070 */
[----:B------:R-:W-:Y:S01]  /*17cb0*/  ISETP.GT.U32.AND P6, PT, R8, R93, PT ;  /* 0x0000005d0800720c */ /* 0x000fe20003fc4070 */
[----:B------:R-:W-:Y:S01]  /*17cc0*/  @!P1 IMAD.MOV R35, RZ, RZ, -R35 ;  /* 0x000000ffff239224 */ /* 0x000fe200078e0a23 */
[----:B------:R-:W-:Y:S02]  /*17cd0*/  ISETP.GE.AND P1, PT, R85, RZ, PT ;  /* 0x000000ff5500720c */ /* 0x000fe40003f26270 */
[C---:B------:R-:W-:Y:S02]  /*17ce0*/  SEL R33, R11.reuse, R33, !P4 ;  /* 0x000000210b217207 */ /* 0x040fe40006000000 */
[----:B------:R-:W-:-:S05]  /*17cf0*/  SEL R35, R11, R35, !P4 ;  /* 0x000000230b237207 */ /* 0x000fca0006000000 */
[--C-:B------:R-:W-:Y:S02]  /*17d00*/  @!P5 IMAD.IADD R36, R36, 0x1, -R8.reuse ;  /* 0x000000012424d824 */ /* 0x100fe400078e0a08 */
[----:B------:R-:W-:Y:S01]  /*17d10*/  IMAD R33, R33, UR12, RZ ;  /* 0x0000000c21217c24 */ /* 0x000fe2000f8e02ff */
[----:B------:R-:W-:Y:S01]  /*17d20*/  STL [R1+0x348], R13 ;  /* 0x0003480d01007387 */ /* 0x000fe20000100800 */
[----:B------:R-:W-:Y:S01]  /*17d30*/  @!P3 IMAD.IADD R34, R34, 0x1, -R8 ;  /* 0x000000012222b824 */ /* 0x000fe200078e0a08 */
[----:B------:R-:W-:Y:S01]  /*17d40*/  ISETP.GT.U32.AND P5, PT, R8, R36, PT ;  /* 0x000000240800720c */ /* 0x000fe20003fa4070 */
[----:B0-----:R-:W-:Y:S01]  /*17d50*/  IMAD R35, R35, UR4, RZ ;  /* 0x0000000423237c24 */ /* 0x001fe2000f8e02ff */
[----:B------:R-:W-:Y:S01]  /*17d60*/  PRMT R2, RZ, 0x7610, R2 ;  /* 0x00007610ff027816 */ /* 0x000fe20000000002 */
[----:B------:R-:W-:Y:S01]  /*17d70*/  @!P6 IMAD.IADD R93, R93, 0x1, -R8 ;  /* 0x000000015d5de824 */ /* 0x000fe200078e0a08 */
[C---:B---3--:R-:W-:Y:S01]  /*17d80*/  IADD3 R22, P6, PT, R33.reuse, R7, RZ ;  /* 0x0000000721167210 */ /* 0x048fe20007fde0ff */
[----:B------:R-:W-:Y:S01]  /*17d90*/  @!P1 IMAD.MOV R34, RZ, RZ, -R34 ;  /* 0x000000ffff229224 */ /* 0x000fe200078e0a22 */
[----:B------:R-:W-:Y:S01]  /*17da0*/  PRMT R16, RZ, 0x7610, R16 ;  /* 0x00007610ff107816 */ /* 0x000fe20000000010 */
[----:B------:R-:W0:Y:S01]  /*17db0*/  LDCU UR4, c[0x0][0x3b0] ;  /* 0x00007600ff0477ac */ /* 0x000e220008000800 */
[----:B------:R-:W-:-:S02]  /*17dc0*/  LEA.HI.X.SX32 R23, R33, R6, 0x1, P6 ;  /* 0x0000000621177211 */ /* 0x000fc400030f0eff */
[----:B------:R-:W-:Y:S01]  /*17dd0*/  PRMT R15, RZ, 0x7610, R15 ;  /* 0x00007610ff0f7816 */ /* 0x000fe2000000000f */
[----:B------:R-:W3:Y:S02]  /*17de0*/  LDCU UR12, c[0x0][0x3b0] ;  /* 0x00007600ff0c77ac */ /* 0x000ee40008000800 */
[----:B------:R-:W-:Y:S01]  /*17df0*/  @!P5 IMAD.IADD R36, R36, 0x1, -R8 ;  /* 0x000000012424d824 */ /* 0x000fe200078e0a08 */
[----:B------:R0:W3:Y:S04]  /*17e00*/  @P0 LDG.E.U8 R2, desc[UR18][R22.64] ;  /* 0x0000001216020981 */ /* 0x0000e8000c1e1100 */
[----:B----4-:R4:W-:Y:S01]  /*17e10*/  STL [R1+0xe9c], R4 ;  /* 0x000e9c0401007387 */ /* 0x0109e20000100800 */
[----:B--2---:R-:W-:-:S03]  /*17e20*/  ISETP.GE.AND P5, PT, R5, RZ, PT ;  /* 0x000000ff0500720c */ /* 0x004fc60003fa6270 */
[----:B----4-:R-:W2:Y:S04]  /*17e30*/  LDL.LU R4, [R1] ;  /* 0x0000000001047983 */ /* 0x010ea80000300800 */
[----:B------:R4:W-:Y:S04]  /*17e40*/  STL [R1+0x344], R24 ;  /* 0x0003441801007387 */ /* 0x0009e80000100800 */
[----:B------:R-:W2:Y:S04]  /*17e50*/  LDL R85, [R1+0xfb4] ;  /* 0x000fb40001557983 */ /* 0x000ea80000100800 */
[----:B------:R0:W-:Y:S01]  /*17e60*/  STL [R1+0xe98], R3 ;  /* 0x000e980301007387 */ /* 0x0001e20000100800 */
[----:B----4-:R-:W-:-:S04]  /*17e70*/  IADD3 R24, P1, PT, R35, R7, RZ ;  /* 0x0000000723187210 */ /* 0x010fc80007f3e0ff */
[----:B------:R-:W-:Y:S01]  /*17e80*/  LEA.HI.X.SX32 R25, R35, R6, 0x1, P1 ;  /* 0x0000000623197211 */ /* 0x000fe200008f0eff */
[----:B0-----:R-:W4:Y:S04]  /*17e90*/  LDL.LU R3, [R1+0x4] ;  /* 0x0000040001037983 */ /* 0x001f280000300800 */
[----:B------:R-:W4:Y:S04]  /*17ea0*/  LDL.LU R13, [R1+0x8] ;  /* 0x00000800010d7983 */ /* 0x000f280000300800 */
[----:B------:R0:W-:Y:S04]  /*17eb0*/  STL [R1+0x350], R22 ;  /* 0x0003501601007387 */ /* 0x0001e80000100800 */
[----:B------:R-:W-:Y:S04]  /*17ec0*/  STL [R1+0x358], R24 ;  /* 0x0003581801007387 */ /* 0x000fe80000100800 */
[----:B------:R-:W4:Y:S01]  /*17ed0*/  LDL R5, [R1+0xfb0] ;  /* 0x000fb00001057983 */ /* 0x000f220000100800 */
[----:B0-----:R-:W-:-:S03]  /*17ee0*/  @P0 IMAD.MOV.U32 R22, RZ, RZ, R24 ;  /* 0x000000ffff160224 */ /* 0x001fc600078e0018 */
[----:B------:R0:W-:Y:S02]  /*17ef0*/  STL [R1+0x34c], R23 ;  /* 0x00034c1701007387 */ /* 0x0001e40000100800 */
[----:B0-----:R-:W-:-:S05]  /*17f00*/  @P0 IMAD.MOV.U32 R23, RZ, RZ, R25 ;  /* 0x000000ffff170224 */ /* 0x001fca00078e0019 */
[----:B------:R-:W4:Y:S01]  /*17f10*/  @P0 LDG.E.U8 R16, desc[UR18][R22.64] ;  /* 0x0000001216100981 */ /* 0x000f22000c1e1100 */
[----:B------:R-:W-:-:S03]  /*17f20*/  SEL R34, R11, R34, !P4 ;  /* 0x000000220b227207 */ /* 0x000fc60006000000 */
[----:B------:R-:W-:Y:S02]  /*17f30*/  STL [R1+0x354], R25 ;  /* 0x0003541901007387 */ /* 0x000fe40000100800 */
[----:B-1----:R-:W-:Y:S01]  /*17f40*/  IMAD R34, R34, UR5, RZ ;  /* 0x0000000522227c24 */ /* 0x002fe2000f8e02ff */
[----:B------:R-:W-:Y:S01]  /*17f50*/  ISETP.GT.U32.AND P3, PT, R8, R93, PT ;  /* 0x0000005d0800720c */ /* 0x000fe20003f64070 */
[----:B---3--:R0:W-:Y:S01]  /*17f60*/  STL [R1+0xe94], R2 ;  /* 0x000e940201007387 */ /* 0x0081e20000100800 */
[----:B------:R-:W-:Y:S01]  /*17f70*/  @!P5 IMAD.MOV R36, RZ, RZ, -R36 ;  /* 0x000000ffff24d224 */ /* 0x000fe200078e0a24 */
[----:B------:R-:W-:Y:S01]  /*17f80*/  PRMT R12, RZ, 0x7610, R12 ;  /* 0x00007610ff0c7816 */ /* 0x000fe2000000000c */
[----:B------:R-:W1:Y:S01]  /*17f90*/  LDCU UR5, c[0x0][0x3b0] ;  /* 0x00007600ff0577ac */ /* 0x000e620008000800 */
[----:B0-----:R-:W3:Y:S01]  /*17fa0*/  LDL.LU R2, [R1+0x1430] ;  /* 0x0014300001027983 */ /* 0x001ee20000300800 */
[----:B--2---:R-:W-:-:S03]  /*17fb0*/  ISETP.GE.AND P6, PT, R85, RZ, PT ;  /* 0x000000ff5500720c */ /* 0x004fc60003fc6270 */
[----:B------:R-:W2:Y:S04]  /*17fc0*/  LDL.LU R85, [R1+0xc] ;  /* 0x00000c0001557983 */ /* 0x000ea80000300800 */
[----:B----4-:R0:W-:Y:S02]  /*17fd0*/  STL [R1+0xe90], R16 ;  /* 0x000e901001007387 */ /* 0x0101e40000100800 */
[----:B0-----:R-:W-:-:S04]  /*17fe0*/  IADD3 R16, P5, PT, R34, R7, RZ ;  /* 0x0000000722107210 */ /* 0x001fc80007fbe0ff */
[----:B------:R-:W-:Y:S01]  /*17ff0*/  LEA.HI.X.SX32 R22, R34, R6, 0x1, P5 ;  /* 0x0000000622167211 */ /* 0x000fe200028f0eff */
[----:B------:R-:W-:Y:S04]  /*18000*/  STL [R1+0x360], R16 ;  /* 0x0003601001007387 */ /* 0x000fe80000100800 */
[----:B------:R0:W-:Y:S01]  /*18010*/  STL [R1+0x35c], R22 ;  /* 0x00035c1601007387 */ /* 0x0001e20000100800 */
[----:B------:R-:W-:Y:S02]  /*18020*/  @P0 IMAD.MOV.U32 R23, RZ, RZ, R22 ;  /* 0x000000ffff170224 */ /* 0x000fe400078e0016 */
[----:B0-----:R-:W-:-:S05]  /*18030*/  @P0 IMAD.MOV.U32 R22, RZ, RZ, R16 ;  /* 0x000000ffff160224 */ /* 0x001fca00078e0010 */
[----:B------:R0:W4:Y:S01]  /*18040*/  @P0 LDG.E.U8 R15, desc[UR18][R22.64] ;  /* 0x00000012160f0981 */ /* 0x000122000c1e1100 */
[----:B------:R-:W-:Y:S01]  /*18050*/  SEL R36, R11, R36, !P4 ;  /* 0x000000240b247207 */ /* 0x000fe20006000000 */
[----:B------:R-:W-:Y:S01]  /*18060*/  @!P3 IMAD.IADD R93, R93, 0x1, -R8 ;  /* 0x000000015d5db824 */ /* 0x000fe200078e0a08 */
[----:B------:R-:W-:-:S03]  /*18070*/  ISETP.GT.U32.AND P3, PT, R8, R3, PT ;  /* 0x000000030800720c */ /* 0x000fc60003f64070 */
[----:B------:R-:W-:Y:S01]  /*18080*/  IMAD R36, R36, UR13, RZ ;  /* 0x0000000d24247c24 */ /* 0x000fe2000f8e02ff */
[----:B------:R-:W-:Y:S01]  /*18090*/  ISETP.GT.U32.AND P1, PT, R8, R4, PT ;  /* 0x000000040800720c */ /* 0x000fe20003f24070 */
[----:B------:R-:W-:Y:S01]  /*180a0*/  @!P6 IMAD.MOV R93, RZ, RZ, -R93 ;  /* 0x000000ffff5de224 */ /* 0x000fe200078e0a5d */
[----:B---3--:R-:W-:Y:S01]  /*180b0*/  PRMT R2, RZ, 0x7610, R2 ;  /* 0x00007610ff027816 */ /* 0x008fe20000000002 */
[----:B------:R-:W3:Y:S01]  /*180c0*/  LDCU UR13, c[0x0][0x3b0] ;  /* 0x00007600ff0d77ac */ /* 0x000ee20008000800 */
[----:B------:R-:W-:-:S04]  /*180d0*/  IADD3 R16, P6, PT, R36, R7, RZ ;  /* 0x0000000724107210 */ /* 0x000fc80007fde0ff */
[----:B0-----:R-:W-:Y:S01]  /*180e0*/  LEA.HI.X.SX32 R22, R36, R6, 0x1, P6 ;  /* 0x0000000624167211 */ /* 0x001fe200030f0eff */
[----:B------:R-:W-:Y:S01]  /*180f0*/  @!P3 IMAD.IADD R3, R3, 0x1, -R8 ;  /* 0x000000010303b824 */ /* 0x000fe200078e0a08 */
[----:B------:R-:W-:-:S03]  /*18100*/  ISETP.GE.AND P3, PT, R5, RZ, PT ;  /* 0x000000ff0500720c */ /* 0x000fc60003f66270 */
[----:B------:R-:W-:Y:S01]  /*18110*/  @P0 IMAD.MOV.U32 R23, RZ, RZ, R22 ;  /* 0x000000ffff170224 */ /* 0x000fe200078e0016 */
[----:B----4-:R0:W-:Y:S04]  /*18120*/  STL [R1+0xe8c], R15 ;  /* 0x000e8c0f01007387 */ /* 0x0101e80000100800 */
[----:B0-----:R-:W4:Y:S04]  /*18130*/  LDL.LU R15, [R1+0x14] ;  /* 0x00001400010f7983 */ /* 0x001f280000300800 */
[----:B------:R-:W2:Y:S04]  /*18140*/  LDL R25, [R1+0xfb8] ;  /* 0x000fb80001197983 */ /* 0x000ea80000100800 */
[----:B------:R-:W-:Y:S04]  /*18150*/  STL [R1+0x380], R16 ;  /* 0x0003801001007387 */ /* 0x000fe80000100800 */
[----:B------:R-:W2:Y:S04]  /*18160*/  LDL.LU R5, [R1+0x10] ;  /* 0x0000100001057983 */ /* 0x000ea80000300800 */
[----:B------:R0:W-:Y:S02]  /*18170*/  STL [R1+0x37c], R22 ;  /* 0x00037c1601007387 */ /* 0x0001e40000100800 */
[----:B0-----:R-:W-:-:S05]  /*18180*/  @P0 IMAD.MOV.U32 R22, RZ, RZ, R16 ;  /* 0x000000ffff160224 */ /* 0x001fca00078e0010 */
[----:B------:R0:W2:Y:S04]  /*18190*/  @P0 LDG.E.U8 R12, desc[UR18][R22.64] ;  /* 0x00000012160c0981 */ /* 0x0000a8000c1e1100 */
[----:B------:R-:W3:Y:S01]  /*181a0*/  LDL R23, [R1+0xfbc] ;  /* 0x000fbc0001177983 */ /* 0x000ee20000100800 */
[----:B------:R-:W-:-:S05]  /*181b0*/  @!P1 IMAD.IADD R4, R4, 0x1, -R8 ;  /* 0x0000000104049824 */ /* 0x000fca00078e0a08 */
[----:B------:R-:W-:Y:S02]  /*181c0*/  ISETP.GT.U32.AND P1, PT, R8, R4, PT ;  /* 0x000000040800720c */ /* 0x000fe40003f24070 */
[----:B------:R-:W-:-:S05]  /*181d0*/  SEL R93, R11, R93, !P4 ;  /* 0x0000005d0b5d7207 */ /* 0x000fca0006000000 */
[----:B------:R-:W-:Y:S01]  /*181e0*/  IMAD R93, R93, UR4, RZ ;  /* 0x000000045d5d7c24 */ /* 0x000fe2000f8e02ff */
[----:B------:R-:W-:Y:S01]  /*181f0*/  ISETP.GT.U32.AND P5, PT, R8, R13, PT ;  /* 0x0000000d0800720c */ /* 0x000fe20003fa4070 */
[----:B------:R-:W1:Y:S04]  /*18200*/  LDCU UR4, c[0x0][0x3b0] ;  /* 0x00007600ff0477ac */ /* 0x000e680008000800 */
[----:B------:R-:W-:-:S04]  /*18210*/  @!P1 IMAD.IADD R4, R4, 0x1, -R8 ;  /* 0x0000000104049824 */ /* 0x000fc800078e0a08 */
[----:B0-----:R-:W-:Y:S02]  /*18220*/  IMAD.MOV.U32 R22, RZ, RZ, R4 ;  /* 0x000000ffff167224 */ /* 0x001fe400078e0004 */
[----:B------:R-:W4:Y:S02]  /*18230*/  LDL R4, [R1+0xfe4] ;  /* 0x000fe40001047983 */ /* 0x000f240000100800 */
[----:B------:R-:W-:-:S05]  /*18240*/  @!P3 IMAD.MOV R22, RZ, RZ, -R22 ;  /* 0x000000ffff16b224 */ /* 0x000fca00078e0a16 */
[----:B------:R-:W-:Y:S01]  /*18250*/  SEL R24, R11, R22, !P4 ;  /* 0x000000160b187207 */ /* 0x000fe20006000000 */
[----:B--2---:R0:W-:Y:S02]  /*18260*/  STL [R1+0xe88], R12 ;  /* 0x000e880c01007387 */ /* 0x0041e40000100800 */
[----:B0-----:R-:W-:-:S04]  /*18270*/  IADD3 R12, P1, PT, R93, R7, RZ ;  /* 0x000000075d0c7210 */ /* 0x001fc80007f3e0ff */
[----:B------:R-:W-:Y:S01]  /*18280*/  LEA.HI.X.SX32 R16, R93, R6, 0x1, P1 ;  /* 0x000000065d107211 */ /* 0x000fe200008f0eff */
[----:B------:R-:W-:Y:S01]  /*18290*/  @P0 IMAD.MOV.U32 R22, RZ, RZ, R12 ;  /* 0x000000ffff160224 */ /* 0x000fe200078e000c */
[----:B---3--:R-:W-:-:S03]  /*182a0*/  ISETP.GE.AND P1, PT, R23, RZ, PT ;  /* 0x000000ff1700720c */ /* 0x008fc60003f26270 */
[----:B------:R-:W-:-:S05]  /*182b0*/  @P0 IMAD.MOV.U32 R23, RZ, RZ, R16 ;  /* 0x000000ffff170224 */ /* 0x000fca00078e0010 */
[----:B------:R-:W2:Y:S01]  /*182c0*/  @P0 LDG.E.U8 R2, desc[UR18][R22.64] ;  /* 0x0000001216020981 */ /* 0x000ea2000c1e1100 */
[----:B------:R-:W-:-:S05]  /*182d0*/  @!P5 IMAD.IADD R13, R13, 0x1, -R8 ;  /* 0x000000010d0dd824 */ /* 0x000fca00078e0a08 */
[C---:B------:R-:W-:Y:S01]  /*182e0*/  ISETP.GT.U32.AND P6, PT, R8.reuse, R13, PT ;  /* 0x0000000d0800720c */ /* 0x040fe20003fc4070 */
[----:B------:R0:W-:Y:S01]  /*182f0*/  STL [R1+0x388], R12 ;  /* 0x0003880c01007387 */ /* 0x0001e20000100800 */
[----:B------:R-:W-:Y:S01]  /*18300*/  ISETP.GT.U32.AND P3, PT, R8, R85, PT ;  /* 0x000000550800720c */ /* 0x000fe20003f64070 */
[----:B-1----:R-:W-:Y:S01]  /*18310*/  IMAD R24, R24, UR5, RZ ;  /* 0x0000000518187c24 */ /* 0x002fe2000f8e02ff */
[----:B------:R-:W-:Y:S01]  /*18320*/  PRMT R17, RZ, 0x7610, R17 ;  /* 0x00007610ff117816 */ /* 0x000fe20000000011 */
[----:B------:R1:W-:Y:S01]  /*18330*/  STL [R1+0x384], R16 ;  /* 0x0003841001007387 */ /* 0x0003e20000100800 */
[----:B------:R-:W-:Y:S01]  /*18340*/  ISETP.GT.U32.AND P5, PT, R8, R3, PT ;  /* 0x000000030800720c */ /* 0x000fe20003fa4070 */
[----:B------:R-:W3:Y:S02]  /*18350*/  LDCU UR5, c[0x0][0x3b0] ;  /* 0x00007600ff0577ac */ /* 0x000ee40008000800 */
[----:B0-----:R-:W3:Y:S04]  /*18360*/  LDL R12, [R1+0x1074] ;  /* 0x00107400010c7983 */ /* 0x001ee80000100800 */
[--C-:B------:R-:W-:Y:S01]  /*18370*/  @!P6 IMAD.IADD R13, R13, 0x1, -R8.reuse ;  /* 0x000000010d0de824 */ /* 0x100fe200078e0a08 */
[----:B-1----:R-:W3:Y:S01]  /*18380*/  LDL.LU R16, [R1+0x18] ;  /* 0x0000180001107983 */ /* 0x002ee20000300800 */
[----:B------:R-:W-:Y:S01]  /*18390*/  @!P3 IMAD.IADD R85, R85, 0x1, -R8 ;  /* 0x000000015555b824 */ /* 0x000fe200078e0a08 */
[----:B------:R-:W-:-:S02]  /*183a0*/  ISETP.GE.AND P3, PT, R25, RZ, PT ;  /* 0x000000ff1900720c */ /* 0x000fc40003f66270 */
[----:B--2---:R0:W-:Y:S02]  /*183b0*/  STL [R1+0xe84], R2 ;  /* 0x000e840201007387 */ /* 0x0041e40000100800 */
[----:B0-----:R-:W-:-:S04]  /*183c0*/  IADD3 R2, P6, PT, R24, R7, RZ ;  /* 0x0000000718027210 */ /* 0x001fc80007fde0ff */
[----:B------:R-:W-:Y:S01]  /*183d0*/  LEA.HI.X.SX32 R22, R24, R6, 0x1, P6 ;  /* 0x0000000618167211 */ /* 0x000fe200030f0eff */
[----:B------:R-:W-:-:S04]  /*183e0*/  @P0 IMAD.MOV.U32 R24, RZ, RZ, R2 ;  /* 0x000000ffff180224 */ /* 0x000fc800078e0002 */
[----:B------:R-:W-:-:S05]  /*183f0*/  @P0 IMAD.MOV.U32 R25, RZ, RZ, R22 ;  /* 0x000000ffff190224 */ /* 0x000fca00078e0016 */
[----:B------:R0:W2:Y:S01]  /*18400*/  @P0 LDG.E.U8 R17, desc[UR18][R24.64] ;  /* 0x0000001218110981 */ /* 0x0000a2000c1e1100 */
[----:B------:R-:W-:-:S04]  /*18410*/  @!P5 IMAD.IADD R3, R3, 0x1, -R8 ;  /* 0x000000010303d824 */ /* 0x000fc800078e0a08 */
[----:B------:R-:W-:Y:S01]  /*18420*/  IMAD.MOV.U32 R23, RZ, RZ, R3 ;  /* 0x000000ffff177224 */ /* 0x000fe200078e0003 */
[----:B------:R-:W-:Y:S01]  /*18430*/  ISETP.GT.U32.AND P6, PT, R8, R5, PT ;  /* 0x000000050800720c */ /* 0x000fe20003fc4070 */
[----:B------:R-:W3:Y:S02]  /*18440*/  LDL.LU R3, [R1+0x142c] ;  /* 0x00142c0001037983 */ /* 0x000ee40000300800 */
[----:B------:R-:W-:-:S05]  /*18450*/  @!P1 IMAD.MOV R23, RZ, RZ, -R23 ;  /* 0x000000ffff179224 */ /* 0x000fca00078e0a17 */
[----:B------:R-:W-:Y:S01]  /*18460*/  SEL R23, R11, R23, !P4 ;  /* 0x000000170b177207 */ /* 0x000fe20006000000 */
[----:B------:R1:W-:Y:S04]  /*18470*/  STL [R1+0x390], R2 ;  /* 0x0003900201007387 */ /* 0x0003e80000100800 */
[----:B0-----:R-:W-:Y:S01]  /*18480*/  IMAD R24, R23, UR4, RZ ;  /* 0x0000000417187c24 */ /* 0x001fe2000f8e02ff */
[----:B------:R0:W-:Y:S01]  /*18490*/  STL [R1+0x38c], R22 ;  /* 0x00038c1601007387 */ /* 0x0001e20000100800 */
[----:B------:R-:W-:Y:S01]  /*184a0*/  @!P6 IMAD.IADD R5, R5, 0x1, -R8 ;  /* 0x000000010505e824 */ /* 0x000fe200078e0a08 */
[----:B------:R-:W-:Y:S01]  /*184b0*/  PRMT R10, RZ, 0x7610, R10 ;  /* 0x00007610ff0a7816 */ /* 0x000fe2000000000a */
[----:B------:R-:W2:Y:S01]  /*184c0*/  LDCU UR4, c[0x0][0x3b0] ;  /* 0x00007600ff0477ac */ /* 0x000ea20008000800 */
[----:B-1----:R-:W3:Y:S01]  /*184d0*/  LDL.LU R2, [R1+0x1c] ;  /* 0x00001c0001027983 */ /* 0x002ee20000300800 */
[----:B0-----:R-:W-:Y:S01]  /*184e0*/  IMAD.MOV.U32 R22, RZ, RZ, R13 ;  /* 0x000000ffff167224 */ /* 0x001fe200078e000d */
[----:B------:R-:W-:-:S03]  /*184f0*/  IADD3 R13, P6, PT, R24, R7, RZ ;  /* 0x00000007180d7210 */ /* 0x000fc60007fde0ff */
[----:B------:R-:W-:Y:S01]  /*18500*/  @!P3 IMAD.MOV R22, RZ, RZ, -R22 ;  /* 0x000000ffff16b224 */ /* 0x000fe200078e0a16 */
[----:B----4-:R-:W-:Y:S02]  /*18510*/  ISETP.GE.AND P3, PT, R4, RZ, PT ;  /* 0x000000ff0400720c */ /* 0x010fe40003f66270 */
[----:B------:R-:W4:Y:S04]  /*18520*/  LDL R4, [R1+0x1048] ;  /* 0x0010480001047983 */ /* 0x000f280000100800 */
[----:B------:R-:W-:Y:S04]  /*18530*/  STL [R1+0x398], R13 ;  /* 0x0003980d01007387 */ /* 0x000fe80000100800 */
[----:B--2---:R0:W-:Y:S02]  /*18540*/  STL [R1+0xe80], R17 ;  /* 0x000e801101007387 */ /* 0x0041e40000100800 */
[----:B0-----:R-:W-:Y:S01]  /*18550*/  LEA.HI.X.SX32 R17, R24, R6, 0x1, P6 ;  /* 0x0000000618117211 */ /* 0x001fe200030f0eff */
[----:B------:R-:W-:-:S04]  /*18560*/  @P0 IMAD.MOV.U32 R24, RZ, RZ, R13 ;  /* 0x000000ffff180224 */ /* 0x000fc800078e000d */
[----:B------:R-:W-:-:S05]  /*18570*/  @P0 IMAD.MOV.U32 R25, RZ, RZ, R17 ;  /* 0x000000ffff190224 */ /* 0x000fca00078e0011 */
[----:B------:R0:W2:Y:S01]  /*18580*/  @P0 LDG.E.U8 R10, desc[UR18][R24.64] ;  /* 0x00000012180a0981 */ /* 0x0000a2000c1e1100 */
[----:B------:R-:W-:Y:S02]  /*18590*/  ISETP.GT.U32.AND P1, PT, R8, R85, PT ;  /* 0x000000550800720c */ /* 0x000fe40003f24070 */
[----:B------:R-:W-:-:S05]  /*185a0*/  SEL R22, R11, R22, !P4 ;  /* 0x000000160b167207 */ /* 0x000fca0006000000 */
[----:B---3--:R-:W-:Y:S01]  /*185b0*/  IMAD R22, R22, UR5, RZ ;  /* 0x0000000516167c24 */ /* 0x008fe2000f8e02ff */
[----:B------:R-:W-:Y:S01]  /*185c0*/  PRMT R3, RZ, 0x7610, R3 ;  /* 0x00007610ff037816 */ /* 0x000fe20000000003 */
[----:B------:R-:W-:Y:S01]  /*185d0*/  STL [R1+0x394], R17 ;  /* 0x0003941101007387 */ /* 0x000fe20000100800 */
[----:B------:R-:W-:Y:S01]  /*185e0*/  ISETP.GT.U32.AND P5, PT, R8, R15, PT ;  /* 0x0000000f0800720c */ /* 0x000fe20003fa4070 */
[----:B------:R-:W1:Y:S02]  /*185f0*/  LDCU UR5, c[0x0][0x3b0] ;  /* 0x00007600ff0577ac */ /* 0x000e640008000800 */
[----:B------:R-:W-:Y:S01]  /*18600*/  @!P1 IMAD.IADD R85, R85, 0x1, -R8 ;  /* 0x0000000155559824 */ /* 0x000fe200078e0a08 */
[----:B------:R-:W-:Y:S02]  /*18610*/  ISETP.GE.AND P1, PT, R12, RZ, PT ;  /* 0x000000ff0c00720c */ /* 0x000fe40003f26270 */
[----:B------:R-:W-:-:S04]  /*18620*/  IADD3 R12, P6, PT, R22, R7, RZ ;  /* 0x00000007160c7210 */ /* 0x000fc80007fde0ff */
[----:B------:R-:W-:Y:S01]  /*18630*/  LEA.HI.X.SX32 R13, R22, R6, 0x1, P6 ;  /* 0x00000006160d7211 */ /* 0x000fe200030f0eff */
[----:B0-----:R-:W-:-:S04]  /*18640*/  @P0 IMAD.MOV.U32 R24, RZ, RZ, R12 ;  /* 0x000000ffff180224 */ /* 0x001fc800078e000c */
[----:B------:R-:W-:-:S05]  /*18650*/  @P0 IMAD.MOV.U32 R25, RZ, RZ, R13 ;  /* 0x000000ffff190224 */ /* 0x000fca00078e000d */
[----:B------:R0:W3:Y:S01]  /*18660*/  @P0 LDG.E.U8 R3, desc[UR18][R24.64] ;  /* 0x0000001218030981 */ /* 0x0000e2000c1e1100 */
[----:B------:R-:W-:-:S05]  /*18670*/  @!P5 IMAD.IADD R15, R15, 0x1, -R8 ;  /* 0x000000010f0fd824 */ /* 0x000fca00078e0a08 */
[----:B------:R-:W-:Y:S01]  /*18680*/  ISETP.GT.U32.AND P5, PT, R8, R15, PT ;  /* 0x0000000f0800720c */ /* 0x000fe20003fa4070 */
[----:B------:R-:W-:Y:S01]  /*18690*/  IMAD.MOV.U32 R23, RZ, RZ, R85 ;  /* 0x000000ffff177224 */ /* 0x000fe200078e0055 */
[----:B--2---:R2:W-:Y:S04]  /*186a0*/  STL [R1+0xe7c], R10 ;  /* 0x000e7c0a01007387 */ /* 0x0045e80000100800 */
[----:B--2---:R-:W2:Y:S07]  /*186b0*/  LDL R10, [R1+0x108c] ;  /* 0x00108c00010a7983 */ /* 0x004eae0000100800 */
[----:B------:R-:W-:-:S02]  /*186c0*/  @!P5 IMAD.IADD R15, R15, 0x1, -R8 ;  /* 0x000000010f0fd824 */ /* 0x000fc400078e0a08 */
[----:B------:R-:W-:Y:S01]  /*186d0*/  @!P3 IMAD.MOV R23, RZ, RZ, -R23 ;  /* 0x000000ffff17b224 */ /* 0x000fe200078e0a17 */
[C---:B------:R-:W-:Y:S01]  /*186e0*/  ISETP.GT.U32.AND P3, PT, R8.reuse, R5, PT ;  /* 0x000000050800720c */ /* 0x040fe20003f64070 */
[----:B------:R-:W-:Y:S01]  /*186f0*/  IMAD.MOV.U32 R22, RZ, RZ, R15 ;  /* 0x000000ffff167224 */ /* 0x000fe200078e000f */
[C---:B------:R-:W-:Y:S02]  /*18700*/  ISETP.GT.U32.AND P5, PT, R8.reuse, R16, PT ;  /* 0x000000100800720c */ /* 0x040fe40003fa4070 */
[----:B------:R-:W-:Y:S01]  /*18710*/  ISETP.GT.U32.AND P6, PT, R8, R2, PT ;  /* 0x000000020800720c */ /* 0x000fe20003fc4070 */
[----:B------:R-:W-:Y:S01]  /*18720*/  @!P1 IMAD.MOV R22, RZ, RZ, -R22 ;  /* 0x000000ffff169224 */ /* 0x000fe200078e0a16 */
[----:B----4-:R-:W-:Y:S02]  /*18730*/  ISETP.GE.AND P1, PT, R4, RZ, PT ;  /* 0x000000ff0400720c */ /* 0x010fe40003f26270 */
[C---:B0-----:R-:W-:Y:S02]  /*18740*/  SEL R24, R11.reuse, R23, !P4 ;  /* 0x000000170b187207 */ /* 0x041fe40006000000 */
[----:B------:R-:W-:Y:S01]  /*18750*/  SEL R23, R11, R22, !P4 ;  /* 0x000000160b177207 */ /* 0x000fe20006000000 */
[----:B------:R0:W-:Y:S02]  /*18760*/  STL [R1+0x3a0], R12 ;  /* 0x0003a00c01007387 */ /* 0x0001e40000100800 */
[----:B------:R-:W-:-:S02]  /*18770*/  @!P3 IMAD.IADD R5, R5, 0x1, -R8 ;  /* 0x000000010505b824 */ /* 0x000fc400078e0a08 */
[----:B------:R-:W-:Y:S01]  /*18780*/  IMAD R24, R24, UR12, RZ ;  /* 0x0000000c18187c24 */ /* 0x000fe2000f8e02ff */
[----:B------:R-:W4:Y:S01]  /*18790*/  LDL.LU R85, [R1+0x20] ;  /* 0x0000200001557983 */ /* 0x000f220000300800 */
[----:B------:R-:W-:Y:S01]  /*187a0*/  @!P5 IMAD.IADD R16, R16, 0x1, -R8 ;  /* 0x000000011010d824 */ /* 0x000fe200078e0a08 */
[----:B------:R-:W-:Y:S01]  /*187b0*/  PRMT R14, RZ, 0x7610, R14 ;  /* 0x00007610ff0e7816 */ /* 0x000fe2000000000e */
[----:B------:R-:W-:Y:S01]  /*187c0*/  @!P6 IMAD.IADD R2, R2, 0x1, -R8 ;  /* 0x000000010202e824 */ /* 0x000fe200078e0a08 */
[----:B------:R-:W-:Y:S01]  /*187d0*/  STL [R1+0x39c], R13 ;  /* 0x00039c0d01007387 */ /* 0x000fe20000100800 */
[----:B------:R-:W-:Y:S01]  /*187e0*/  IMAD.MOV.U32 R22, RZ, RZ, R5 ;  /* 0x000000ffff167224 */ /* 0x000fe200078e0005 */
[-C--:B------:R-:W-:Y:S01]  /*187f0*/  IADD3 R15, P6, PT, R24, R7.reuse, RZ ;  /* 0x00000007180f7210 */ /* 0x080fe20007fde0ff */
[----:B------:R-:W-:Y:S01]  /*18800*/  IMAD R23, R23, UR4, RZ ;  /* 0x0000000417177c24 */ /* 0x000fe2000f8e02ff */
[----:B0-----:R-:W4:Y:S01]  /*18810*/  LDL R12, [R1+0x1084] ;  /* 0x00108400010c7983 */ /* 0x001f220000100800 */
[----:B------:R-:W-:Y:S01]  /*18820*/  ISETP.GT.U32.AND P5, PT, R8, R16, PT ;  /* 0x000000100800720c */ /* 0x000fe20003fa4070 */
[----:B------:R-:W-:Y:S01]  /*18830*/  @!P1 IMAD.MOV R22, RZ, RZ, -R22 ;  /* 0x000000ffff169224 */ /* 0x000fe200078e0a16 */
[----:B------:R-:W-:Y:S01]  /*18840*/  LEA.HI.X.SX32 R17, R24, R6, 0x1, P6 ;  /* 0x0000000618117211 */ /* 0x000fe200030f0eff */
[----:B------:R-:W4:Y:S01]  /*18850*/  LDL.LU R4, [R1+0x24] ;  /* 0x0000240001047983 */ /* 0x000f220000300800 */
[----:B------:R-:W-:Y:S01]  /*18860*/  PRMT R25, RZ, 0x7610, R25 ;  /* 0x00007610ff197816 */ /* 0x000fe20000000019 */
[----:B------:R-:W0:Y:S02]  /*18870*/  LDCU UR4, c[0x0][0x3b0] ;  /* 0x00007600ff0477ac */ /* 0x000e240008000800 */
[----:B------:R-:W4:Y:S01]  /*18880*/  LDL.LU R5, [R1+0x28] ;  /* 0x0000280001057983 */ /* 0x000f220000300800 */
[----:B------:R-:W0:Y:S03]  /*18890*/  LDCU UR12, c[0x0][0x3b0] ;  /* 0x00007600ff0c77ac */ /* 0x000e260008000800 */
[----:B---3--:R3:W-:Y:S01]  /*188a0*/  STL [R1+0xe78], R3 ;  /* 0x000e780301007387 */ /* 0x0087e20000100800 */
[----:B------:R-:W-:Y:S01]  /*188b0*/  SEL R24, R11, R22, !P4 ;  /* 0x000000160b187207 */ /* 0x000fe20006000000 */
[----:B------:R-:W-:Y:S01]  /*188c0*/  @P0 IMAD.MOV.U32 R22, RZ, RZ, R15 ;  /* 0x000000ffff160224 */ /* 0x000fe200078e000f */
[----:B---3--:R-:W-:-:S04]  /*188d0*/  IADD3 R3, P1, PT, R23, R7, RZ ;  /* 0x0000000717037210 */ /* 0x008fc80007f3e0ff */
[----:B------:R-:W-:Y:S01]  /*188e0*/  LEA.HI.X.SX32 R13, R23, R6, 0x1, P1 ;  /* 0x00000006170d7211 */ /* 0x000fe200008f0eff */
[----:B------:R-:W-:Y:S01]  /*188f0*/  @P0 IMAD.MOV.U32 R23, RZ, RZ, R17 ;  /* 0x000000ffff170224 */ /* 0x000fe200078e0011 */
[----:B------:R-:W-:Y:S01]  /*18900*/  STL [R1+0x3c0], R15 ;  /* 0x0003c00f01007387 */ /* 0x000fe20000100800 */
[----:B------:R-:W-:-:S03]  /*18910*/  @!P5 IMAD.IADD R16, R16, 0x1, -R8 ;  /* 0x000000011010d824 */ /* 0x000fc600078e0a08 */
[----:B------:R3:W4:Y:S04]  /*18920*/  @P0 LDG.E.U8 R14, desc[UR18][R22.64] ;  /* 0x00000012160e0981 */ /* 0x000728000c1e1100 */
[----:B------:R-:W-:Y:S01]  /*18930*/  STL [R1+0x3c8], R3 ;  /* 0x0003c80301007387 */ /* 0x000fe20000100800 */
[----:B---3--:R-:W-:Y:S02]  /*18940*/  @P0 IMAD.MOV.U32 R22, RZ, RZ, R3 ;  /* 0x000000ffff160224 */ /* 0x008fe400078e0003 */
[----:B------:R-:W-:-:S05]  /*18950*/  @P0 IMAD.MOV.U32 R23, RZ, RZ, R13 ;  /* 0x000000ffff170224 */ /* 0x000fca00078e000d */
[----:B------:R3:W4:Y:S01]  /*18960*/  @P0 LDG.E.U8 R25, desc[UR18][R22.64] ;  /* 0x0000001216190981 */ /* 0x000722000c1e1100 */
[----:B--2---:R-:W-:-:S03]  /*18970*/  ISETP.GE.AND P5, PT, R10, RZ, PT ;  /* 0x000000ff0a00720c */ /* 0x004fc60003fa6270 */
[----:B------:R-:W2:Y:S04]  /*18980*/  LDL R10, [R1+0x1124] ;  /* 0x00112400010a7983 */ /* 0x000ea80000100800 */
[----:B------:R0:W-:Y:S04]  /*18990*/  STL [R1+0x3bc], R17 ;  /* 0x0003bc1101007387 */ /* 0x0001e80000100800 */
[----:B0-----:R-:W2:Y:S04]  /*189a0*/  LDL.LU R17, [R1+0x1428] ;  /* 0x0014280001117983 */ /* 0x001ea80000300800 */
[----:B------:R-:W2:Y:S01]  /*189b0*/  LDL.LU R15, [R1+0x1424] ;  /* 0x00142400010f7983 */ /* 0x000ea20000300800 */
[----:B---3--:R-:W-:-:S02]  /*189c0*/  IMAD.MOV.U32 R22, RZ, RZ, R16 ;  /* 0x000000ffff167224 */ /* 0x008fc400078e0010 */
[----:B-1----:R-:W-:Y:S01]  /*189d0*/  IMAD R24, R24, UR5, RZ ;  /* 0x0000000518187c24 */ /* 0x002fe2000f8e02ff */
[----:B------:R-:W-:Y:S01]  /*189e0*/  STL [R1+0x3c4], R13 ;  /* 0x0003c40d01007387 */ /* 0x000fe20000100800 */
[----:B------:R-:W-:Y:S01]  /*189f0*/  @!P5 IMAD.MOV R22, RZ, RZ, -R22 ;  /* 0x000000ffff16d224 */ /* 0x000fe200078e0a16 */
[----:B----4-:R-:W-:Y:S01]  /*18a00*/  ISETP.GE.AND P6, PT, R12, RZ, PT ;  /* 0x000000ff0c00720c */ /* 0x010fe20003fc6270 */
[----:B------:R-:W0:Y:S01]  /*18a10*/  LDCU UR5, c[0x0][0x3b0] ;  /* 0x00007600ff0577ac */ /* 0x000e220008000800 */
[C---:B------:R-:W-:Y:S01]  /*18a20*/  IADD3 R16, P5, PT, R24.reuse, R7, RZ ;  /* 0x0000000718107210 */ /* 0x040fe20007fbe0ff */
[----:B------:R1:W-:Y:S04]  /*18a30*/  STL [R1+0xe74], R14 ;  /* 0x000e740e01007387 */ /* 0x0003e80000100800 */
[----:B-1----:R-:W3:Y:S04]  /*18a40*/  LDL.LU R14, [R1+0x1420] ;  /* 0x00142000010e7983 */ /* 0x002ee80000300800 */
[----:B------:R-:W4:Y:S04]  /*18a50*/  LDL.LU R13, [R1+0x141c] ;  /* 0x00141c00010d7983 */ /* 0x000f280000300800 */
[----:B------:R-:W3:Y:S04]  /*18a60*/  LDL.LU R3, [R1+0x1418] ;  /* 0x0014180001037983 */ /* 0x000ee80000300800 */
[----:B------:R-:W3:Y:S04]  /*18a70*/  LDL.LU R12, [R1+0x2c] ;  /* 0x00002c00010c7983 */ /* 0x000ee80000300800 */
[----:B------:R-:W-:Y:S04]  /*18a80*/  STL [R1+0x3d0], R16 ;  /* 0x0003d01001007387 */ /* 0x000fe80000100800 */
[----:B------:R1:W-:Y:S02]  /*18a90*/  STL [R1+0xe70], R25 ;  /* 0x000e701901007387 */ /* 0x0003e40000100800 */
[----:B-1----:R-:W-:Y:S01]  /*18aa0*/  LEA.HI.X.SX32 R25, R24, R6, 0x1, P5 ;  /* 0x0000000618197211 */ /* 0x002fe200028f0eff */
[----:B------:R-:W-:Y:S01]  /*18ab0*/  @P0 IMAD.MOV.U32 R24, RZ, RZ, R16 ;  /* 0x000000ffff180224 */ /* 0x000fe200078e0010 */
[----:B--2---:R-:W-:-:S06]  /*18ac0*/  PRMT R15, RZ, 0x7610, R15 ;  /* 0x00007610ff0f7816 */ /* 0x004fcc000000000f */
[----:B------:R1:W2:Y:S01]  /*18ad0*/  @P0 LDG.E.U8 R15, desc[UR18][R24.64] ;  /* 0x00000012180f0981 */ /* 0x0002a2000c1e1100 */
[----:B------:R-:W-:Y:S02]  /*18ae0*/  ISETP.GT.U32.AND P3, PT, R8, R2, PT ;  /* 0x000000020800720c */ /* 0x000fe40003f64070 */
[----:B------:R-:W-:-:S11]  /*18af0*/  SEL R23, R11, R22, !P4 ;  /* 0x000000160b177207 */ /* 0x000fd60006000000 */
[----:B------:R-:W-:-:S04]  /*18b00*/  @!P3 IMAD.IADD R2, R2, 0x1, -R8 ;  /* 0x000000010202b824 */ /* 0x000fc800078e0a08 */
[----:B------:R-:W-:Y:S02]  /*18b10*/  IMAD.MOV.U32 R22, RZ, RZ, R2 ;  /* 0x000000ffff167224 */ /* 0x000fe400078e0002 */
[----:B------:R-:W-:Y:S01]  /*18b20*/  IMAD R23, R23, UR13, RZ ;  /* 0x0000000d17177c24 */ /* 0x000fe2000f8e02ff */
[----:B------:R-:W-:Y:S01]  /*18b30*/  ISETP.GT.U32.AND P3, PT, R8, R4, PT ;  /* 0x000000040800720c */ /* 0x000fe20003f64070 */
[----:B------:R-:W-:Y:S01]  /*18b40*/  @!P6 IMAD.MOV R22, RZ, RZ, -R22 ;  /* 0x000000ffff16e224 */ /* 0x000fe200078e0a16 */
[----:B------:R-:W3:Y:S01]  /*18b50*/  LDL.LU R2, [R1+0x1414] ;  /* 0x0014140001027983 */ /* 0x000ee20000300800 */
[----:B----4-:R-:W-:Y:S01]  /*18b60*/  PRMT R13, RZ, 0x7610, R13 ;  /* 0x00007610ff0d7816 */ /* 0x010fe2000000000d */
[----:B------:R-:W4:Y:S02]  /*18b70*/  LDCU UR13, c[0x0][0x3b0] ;  /* 0x00007600ff0d77ac */ /* 0x000f240008000800 */
[----:B------:R-:W-:Y:S02]  /*18b80*/  SEL R22, R11, R22, !P4 ;  /* 0x000000160b167207 */ /* 0x000fe40006000000 */
[----:B------:R-:W-:-:S03]  /*18b90*/  IADD3 R16, P6, PT, R23, R7, RZ ;  /* 0x0000000717107210 */ /* 0x000fc60007fde0ff */
[----:B-1----:R-:W-:Y:S01]  /*18ba0*/  IMAD R24, R22, UR4, RZ ;  /* 0x0000000416187c24 */ /* 0x002fe2000f8e02ff */
[----:B------:R-:W-:Y:S01]  /*18bb0*/  LEA.HI.X.SX32 R23, R23, R6, 0x1, P6 ;  /* 0x0000000617177211 */ /* 0x000fe200030f0eff */
[----:B------:R-:W-:Y:S01]  /*18bc0*/  @P0 IMAD.MOV.U32 R22, RZ, RZ, R16 ;  /* 0x000000ffff160224 */ /* 0x000fe200078e0010 */
[----:B------:R-:W-:Y:S01]  /*18bd0*/  STL [R1+0x3cc], R25 ;  /* 0x0003cc1901007387 */ /* 0x000fe20000100800 */
[----:B------:R-:W-:Y:S01]  /*18be0*/  @!P3 IMAD.IADD R4, R4, 0x1, -R8 ;  /* 0x000000010404b824 */ /* 0x000fe200078e0a08 */
[----:B------:R-:W-:Y:S01]  /*18bf0*/  ISETP.GT.U32.AND P1, PT, R8, R85, PT ;  /* 0x000000550800720c */ /* 0x000fe20003f24070 */
[----:B------:R-:W1:Y:S01]  /*18c00*/  LDCU UR4, c[0x0][0x3b0] ;  /* 0x00007600ff0477ac */ /* 0x000e620008000800 */
[----:B------:R0:W3:Y:S01]  /*18c10*/  @P0 LDG.E.U8 R13, desc[UR18][R22.64] ;  /* 0x00000012160d0981 */ /* 0x0000e2000c1e1100 */
[----:B------:R-:W-:-:S03]  /*18c20*/  ISETP.GE.AND P3, PT, R10, RZ, PT ;  /* 0x000000ff0a00720c */ /* 0x000fc60003f66270 */
[----:B--2---:R2:W-:Y:S04]  /*18c30*/  STL [R1+0xe6c], R15 ;  /* 0x000e6c0f01007387 */ /* 0x0045e80000100800 */
[----:B--2---:R-:W2:Y:S04]  /*18c40*/  LDL.LU R15, [R1+0x40] ;  /* 0x00004000010f7983 */ /* 0x004ea80000300800 */
[----:B------:R-:W2:Y:S04]  /*18c50*/  LDL R25, [R1+0x1100] ;  /* 0x0011000001197983 */ /* 0x000ea80000100800 */
[----:B------:R-:W-:Y:S04]  /*18c60*/  STL [R1+0x3d8], R16 ;  /* 0x0003d81001007387 */ /* 0x000fe80000100800 */
[----:B------:R-:W2:Y:S04]  /*18c70*/  LDL.LU R10, [R1+0x30] ;  /* 0x00003000010a7983 */ /* 0x000ea80000300800 */
[----:B------:R0:W-:Y:S04]  /*18c80*/  STL [R1+0x3d4], R23 ;  /* 0x0003d41701007387 */ /* 0x0001e80000100800 */
[----:B0-----:R-:W2:Y:S01]  /*18c90*/  LDL R23, [R1+0x1104] ;  /* 0x0011040001177983 */ /* 0x001ea20000100800 */
[----:B------:R-:W-:-:S05]  /*18ca0*/  @!P1 IMAD.IADD R85, R85, 0x1, -R8 ;  /* 0x0000000155559824 */ /* 0x000fca00078e0a08 */
[----:B------:R-:W-:-:S13]  /*18cb0*/  ISETP.GT.U32.AND P1, PT, R8, R85, PT ;  /* 0x000000550800720c */ /* 0x000fda0003f24070 */
[----:B------:R-:W-:-:S04]  /*18cc0*/  @!P1 IMAD.IADD R85, R85, 0x1, -R8 ;  /* 0x0000000155559824 */ /* 0x000fc800078e0a08 */
[----:B------:R-:W-:Y:S02]  /*18cd0*/  IMAD.MOV.U32 R22, RZ, RZ, R85 ;  /* 0x000000ffff167224 */ /* 0x000fe400078e0055 */
[----:B------:R-:W4:Y:S04]  /*18ce0*/  LDL R85, [R1+0x10d4] ;  /* 0x0010d40001557983 */ /* 0x000f280000100800 */
[----:B---3--:R0:W-:Y:S01]  /*18cf0*/  STL [R1+0xe68], R13 ;  /* 0x000e680d01007387 */ /* 0x0081e20000100800 */
[----:B------:R-:W-:Y:S01]  /*18d00*/  @!P3 IMAD.MOV R22, RZ, RZ, -R22 ;  /* 0x000000ffff16b224 */ /* 0x000fe200078e0a16 */
[----:B------:R-:W-:Y:S02]  /*18d10*/  PRMT R2, RZ, 0x7610, R2 ;  /* 0x00007610ff027816 */ /* 0x000fe40000000002 */
[----:B0-----:R-:W-:-:S04]  /*18d20*/  IADD3 R13, P1, PT, R24, R7, RZ ;  /* 0x00000007180d7210 */ /* 0x001fc80007f3e0ff */
[----:B------:R-:W-:Y:S02]  /*18d30*/  LEA.HI.X.SX32 R16, R24, R6, 0x1, P1 ;  /* 0x0000000618107211 */ /* 0x000fe400008f0eff */
[----:B------:R-:W-:Y:S01]  /*18d40*/  SEL R24, R11, R22, !P4 ;  /* 0x000000160b187207 */ /* 0x000fe20006000000 */
[----:B------:R-:W-:Y:S01]  /*18d50*/  @P0 IMAD.MOV.U32 R22, RZ, RZ, R13 ;  /* 0x000000ffff160224 */ /* 0x000fe200078e000d */
[----:B--2---:R-:W-:Y:S01]  /*18d60*/  ISETP.GE.AND P1, PT, R23, RZ, PT ;  /* 0x000000ff1700720c */ /* 0x004fe20003f26270 */
[----:B------:R-:W-:-:S05]  /*18d70*/  @P0 IMAD.MOV.U32 R23, RZ, RZ, R16 ;  /* 0x000000ffff170224 */ /* 0x000fca00078e0010 */
[----:B------:R0:W2:Y:S01]  /*18d80*/  @P0 LDG.E.U8 R2, desc[UR18][R22.64] ;  /* 0x0000001216020981 */ /* 0x0000a2000c1e1100 */
[----:B------:R-:W-:-:S13]  /*18d90*/  ISETP.GT.U32.AND P5, PT, R8, R5, PT ;  /* 0x000000050800720c */ /* 0x000fda0003fa4070 */
[--C-:B------:R-:W-:Y:S01]  /*18da0*/  @!P5 IMAD.IADD R5, R5, 0x1, -R8.reuse ;  /* 0x000000010505d824 */ /* 0x100fe200078e0a08 */
[----:B------:R-:W-:Y:S01]  /*18db0*/  ISETP.GT.U32.AND P5, PT, R8, R4, PT ;  /* 0x000000040800720c */ /* 0x000fe20003fa4070 */
[----:B------:R3:W-:Y:S04]  /*18dc0*/  STL [R1+0x3e0], R13 ;  /* 0x0003e00d01007387 */ /* 0x0007e80000100800 */
[----:B------:R0:W-:Y:S04]  /*18dd0*/  STL [R1+0x3dc], R16 ;  /* 0x0003dc1001007387 */ /* 0x0001e80000100800 */
[----:B---3--:R-:W3:Y:S04]  /*18de0*/  LDL R13, [R1+0x10d0] ;  /* 0x0010d000010d7983 */ /* 0x008ee80000100800 */
[----:B------:R-:W-:Y:S01]  /*18df0*/  @!P5 IMAD.IADD R4, R4, 0x1, -R8 ;  /* 0x000000010404d824 */ /* 0x000fe200078e0a08 */
[----:B0-----:R-:W3:Y:S03]  /*18e00*/  LDL.LU R16, [R1+0x44] ;  /* 0x0000440001107983 */ /* 0x001ee60000300800 */
[----:B------:R-:W-:Y:S01]  /*18e10*/  IMAD.MOV.U32 R23, RZ, RZ, R4 ;  /* 0x000000ffff177224 */ /* 0x000fe200078e0004 */
[----:B------:R-:W-:-:S02]  /*18e20*/  ISETP.GT.U32.AND P6, PT, R8, R5, PT ;  /* 0x000000050800720c */ /* 0x000fc40003fc4070 */
[----:B------:R-:W-:Y:S01]  /*18e30*/  ISETP.GT.U32.AND P3, PT, R8, R12, PT ;  /* 0x0000000c0800720c */ /* 0x000fe20003f64070 */
[----:B--2---:R0:W-:Y:S04]  /*18e40*/  STL [R1+0xe64], R2 ;  /* 0x000e640201007387 */ /* 0x0041e80000100800 */
[----:B------:R-:W2:Y:S01]  /*18e50*/  LDL.LU R4, [R1+0x1410] ;  /* 0x0014100001047983 */ /* 0x000ea20000300800 */
[----:B------:R-:W-:Y:S01]  /*18e60*/  IMAD R24, R24, UR5, RZ ;  /* 0x0000000518187c24 */ /* 0x000fe2000f8e02ff */
[----:B------:R-:W-:-:S04]  /*18e70*/  PRMT R17, RZ, 0x7610, R17 ;  /* 0x00007610ff117816 */ /* 0x000fc80000000011 */
[--C-:B------:R-:W-:Y:S01]  /*18e80*/  @!P6 IMAD.IADD R5, R5, 0x1, -R8.reuse ;  /* 0x000000010505e824 */ /* 0x100fe200078e0a08 */
[----:B------:R-:W1:Y:S01]  /*18e90*/  LDCU UR5, c[0x0][0x3b0] ;  /* 0x00007600ff0577ac */ /* 0x000e620008000800 */
[----:B0-----:R-:W-:Y:S01]  /*18ea0*/  IADD3 R2, P6, PT, R24, R7, RZ ;  /* 0x0000000718027210 */ /* 0x001fe20007fde0ff */
[----:B------:R-:W-:Y:S01]  /*18eb0*/  @!P3 IMAD.IADD R12, R12, 0x1, -R8 ;  /* 0x000000010c0cb824 */ /* 0x000fe200078e0a08 */
[----:B------:R-:W-:Y:S01]  /*18ec0*/  ISETP.GE.AND P3, PT, R25, RZ, PT ;  /* 0x000000ff1900720c */ /* 0x000fe20003f66270 */
[----:B------:R-:W-:Y:S01]  /*18ed0*/  @!P1 IMAD.MOV R23, RZ, RZ, -R23 ;  /* 0x000000ffff179224 */ /* 0x000fe200078e0a17 */
[----:B------:R-:W-:Y:S02]  /*18ee0*/  LEA.HI.X.SX32 R22, R24, R6, 0x1, P6 ;  /* 0x0000000618167211 */ /* 0x000fe400030f0eff */
[C---:B------:R-:W-:Y:S01]  /*18ef0*/  ISETP.GT.U32.AND P6, PT, R8.reuse, R10, PT ;  /* 0x0000000a0800720c */ /* 0x040fe20003fc4070 */
[----:B------:R-:W-:Y:S01]  /*18f00*/  @P0 IMAD.MOV.U32 R24, RZ, RZ, R2 ;  /* 0x000000ffff180224 */ /* 0x000fe200078e0002 */
[----:B------:R-:W-:Y:S01]  /*18f10*/  ISETP.GT.U32.AND P1, PT, R8, R12, PT ;  /* 0x0000000c0800720c */ /* 0x000fe20003f24070 */
[----:B------:R-:W-:Y:S01]  /*18f20*/  @P0 IMAD.MOV.U32 R25, RZ, RZ, R22 ;  /* 0x000000ffff190224 */ /* 0x000fe200078e0016 */
[----:B------:R-:W-:Y:S01]  /*18f30*/  SEL R23, R11, R23, !P4 ;  /* 0x000000170b177207 */ /* 0x000fe20006000000 */
[----:B------:R0:W-:Y:S04]  /*18f40*/  STL [R1+0x400], R2 ;  /* 0x0004000201007387 */ /* 0x0001e80000100800 */
[----:B------:R1:W-:Y:S04]  /*18f50*/  STL [R1+0x3fc], R22 ;  /* 0x0003fc1601007387 */ /* 0x0003e80000100800 */
[----:B------:R3:W2:Y:S01]  /*18f60*/  @P0 LDG.E.U8 R17, desc[UR18][R24.64] ;  /* 0x0000001218110981 */ /* 0x0006a2000c1e1100 */
[----:B------:R-:W-:-:S03]  /*18f70*/  @!P6 IMAD.IADD R10, R10, 0x1, -R8 ;  /* 0x000000010a0ae824 */ /* 0x000fc600078e0a08 */
[----:B0-----:R-:W2:Y:S01]  /*18f80*/  LDL.LU R2, [R1+0x54] ;  /* 0x0000540001027983 */ /* 0x001ea20000300800 */
[----:B-1----:R-:W-:Y:S02]  /*18f90*/  IMAD.MOV.U32 R22, RZ, RZ, R5 ;  /* 0x000000ffff167224 */ /* 0x002fe400078e0005 */
[----:B---3--:R-:W-:Y:S01]  /*18fa0*/  IMAD R24, R23, UR4, RZ ;  /* 0x0000000417187c24 */ /* 0x008fe2000f8e02ff */
[----:B------:R-:W-:Y:S01]  /*18fb0*/  PRMT R3, RZ, 0x7610, R3 ;  /* 0x00007610ff037816 */ /* 0x000fe20000000003 */
[----:B------:R-:W-:Y:S01]  /*18fc0*/  @!P3 IMAD.MOV R22, RZ, RZ, -R22 ;  /* 0x000000ffff16b224 */ /* 0x000fe200078e0a16 */
[----:B----4-:R-:W-:Y:S01]  /*18fd0*/  ISETP.GE.AND P3, PT, R85, RZ, PT ;  /* 0x000000ff5500720c */ /* 0x010fe20003f66270 */
[----:B------:R-:W-:Y:S01]  /*18fe0*/  @!P1 IMAD.IADD R12, R12, 0x1, -R8 ;  /* 0x000000010c0c9824 */ /* 0x000fe200078e0a08 */
[----:B------:R-:W-:Y:S01]  /*18ff0*/  IADD3 R5, P6, PT, R24, R7, RZ ;  /* 0x0000000718057210 */ /* 0x000fe20007fde0ff */
[----:B------:R-:W3:Y:S01]  /*19000*/  LDL R85, [R1+0x1080] ;  /* 0x0010800001557983 */ /* 0x000ee20000100800 */
[----:B------:R-:W-:Y:S01]  /*19010*/  SEL R22, R11, R22, !P4 ;  /* 0x000000160b167207 */ /* 0x000fe20006000000 */
[----:B------:R-:W0:Y:S01]  /*19020*/  LDCU UR4, c[0x0][0x3b0] ;  /* 0x00007600ff0477ac */ /* 0x000e220008000800 */
[----:B------:R-:W-:-:S02]  /*19030*/  ISETP.GE.AND P1, PT, R13, RZ, PT ;  /* 0x000000ff0d00720c */ /* 0x000fc40003f26270 */
[-C--:B------:R-:W-:Y:S01]  /*19040*/  LEA.HI.X.SX32 R13, R24, R6.reuse, 0x1, P6 ;  /* 0x00000006180d7211 */ /* 0x080fe200030f0eff */
[----:B------:R-:W-:Y:S02]  /*19050*/  IMAD R22, R22, UR5, RZ ;  /* 0x0000000516167c24 */ /* 0x000fe4000f8e02ff */
[----:B------:R-:W-:Y:S01]  /*19060*/  IMAD.MOV.U32 R23, RZ, RZ, R12 ;  /* 0x000000ffff177224 */ /* 0x000fe200078e000c */
[----:B------:R1:W-:Y:S01]  /*19070*/  STL [R1+0x408], R5 ;  /* 0x0004080501007387 */ /* 0x0003e20000100800 */
[----:B------:R-:W-:Y:S02]  /*19080*/  @P0 IMAD.MOV.U32 R24, RZ, RZ, R5 ;  /* 0x000000ffff180224 */ /* 0x000fe400078e0005 */
[----:B------:R-:W-:Y:S01]  /*19090*/  @P0 IMAD.MOV.U32 R25, RZ, RZ, R13 ;  /* 0x000000ffff190224 */ /* 0x000fe200078e000d */
[----:B------:R-:W-:Y:S01]  /*190a0*/  IADD3 R12, P6, PT, R22, R7, RZ ;  /* 0x00000007160c7210 */ /* 0x000fe20007fde0ff */
[----:B------:R4:W-:Y:S01]  /*190b0*/  STL [R1+0x404], R13 ;  /* 0x0004040d01007387 */ /* 0x0009e20000100800 */
[----:B------:R-:W-:Y:S01]  /*190c0*/  ISETP.GT.U32.AND P5, PT, R8, R15, PT ;  /* 0x0000000f0800720c */ /* 0x000fe20003fa4070 */
[----:B------:R-:W0:Y:S02]  /*190d0*/  LDCU UR5, c[0x0][0x3b0] ;  /* 0x00007600ff0577ac */ /* 0x000e240008000800 */
[----:B-1----:R-:W3:Y:S01]  /*190e0*/  LDL R5, [R1+0x1098] ;  /* 0x0010980001057983 */ /* 0x002ee20000100800 */
[----:B----4-:R-:W-:-:S02]  /*190f0*/  LEA.HI.X.SX32 R13, R22, R6, 0x1, P6 ;  /* 0x00000006160d7211 */ /* 0x010fc400030f0eff */
[----:B--2---:R-:W-:-:S06]  /*19100*/  PRMT R4, RZ, 0x7610, R4 ;  /* 0x00007610ff047816 */ /* 0x004fcc0000000004 */
[----:B------:R1:W2:Y:S02]  /*19110*/  @P0 LDG.E.U8 R4, desc[UR18][R24.64] ;  /* 0x0000001218040981 */ /* 0x0002a4000c1e1100 */
[----:B-1----:R-:W-:Y:S02]  /*19120*/  @P0 IMAD.MOV.U32 R24, RZ, RZ, R12 ;  /* 0x000000ffff180224 */ /* 0x002fe400078e000c */
[----:B------:R-:W-:-:S05]  /*19130*/  @P0 IMAD.MOV.U32 R25, RZ, RZ, R13 ;  /* 0x000000ffff190224 */ /* 0x000fca00078e000d */
[----:B------:R1:W4:Y:S01]  /*19140*/  @P0 LDG.E.U8 R3, desc[UR18][R24.64] ;  /* 0x0000001218030981 */ /* 0x000322000c1e1100 */
[----:B------:R-:W-:-:S05]  /*19150*/  @!P5 IMAD.IADD R15, R15, 0x1, -R8 ;  /* 0x000000010f0fd824 */ /* 0x000fca00078e0a08 */
[C---:B------:R-:W-:Y:S01]  /*19160*/  ISETP.GT.U32.AND P5, PT, R8.reuse, R15, PT ;  /* 0x0000000f0800720c */ /* 0x040fe20003fa4070 */
[----:B------:R-:W-:Y:S01]  /*19170*/  @!P3 IMAD.MOV R23, RZ, RZ, -R23 ;  /* 0x000000ffff17b224 */ /* 0x000fe200078e0a17 */
[C---:B------:R-:W-:Y:S02]  /*19180*/  ISETP.GT.U32.AND P3, PT, R8.reuse, R10, PT ;  /* 0x0000000a0800720c */ /* 0x040fe40003f64070 */
[----:B------:R-:W-:-:S09]  /*19190*/  ISETP.GT.U32.AND P6, PT, R8, R2, PT ;  /* 0x000000020800720c */ /* 0x000fd20003fc4070 */
[----:B------:R-:W-:Y:S01]  /*191a0*/  @!P5 IMAD.IADD R15, R15, 0x1, -R8 ;  /* 0x000000010f0fd824 */ /* 0x000fe200078e0a08 */
[----:B------:R-:W-:-:S03]  /*191b0*/  ISETP.GT.U32.AND P5, PT, R8, R16, PT ;  /* 0x000000100800720c */ /* 0x000fc60003fa4070 */
[----:B------:R-:W-:Y:S01]  /*191c0*/  IMAD.MOV.U32 R22, RZ, RZ, R15 ;  /* 0x000000ffff167224 */ /* 0x000fe200078e000f */
[----:B-1----:R-:W-:-:S03]  /*191d0*/  SEL R24, R11, R23, !P4 ;  /* 0x000000170b187207 */ /* 0x002fc60006000000 */
[----:B------:R-:W-:Y:S01]  /*191e0*/  @!P1 IMAD.MOV R22, RZ, RZ, -R22 ;  /* 0x000000ffff169224 */ /* 0x000fe200078e0a16 */
[----:B---3--:R-:W-:Y:S01]  /*191f0*/  ISETP.GE.AND P1, PT, R85, RZ, PT ;  /* 0x000000ff5500720c */ /* 0x008fe20003f26270 */
[--C-:B------:R-:W-:Y:S02]  /*19200*/  @!P3 IMAD.IADD R10, R10, 0x1, -R8.reuse ;  /* 0x000000010a0ab824 */ /* 0x100fe400078e0a08 */
[----:B------:R-:W-:Y:S01]  /*19210*/  IMAD R24, R24, UR12, RZ ;  /* 0x0000000c18187c24 */ /* 0x000fe2000f8e02ff */
[----:B------:R-:W-:Y:S01]  /*19220*/  SEL R23, R11, R22, !P4 ;  /* 0x000000160b177207 */ /* 0x000fe20006000000 */
[--C-:B------:R-:W-:Y:S01]  /*19230*/  @!P5 IMAD.IADD R16, R16, 0x1, -R8.reuse ;  /* 0x000000011010d824 */ /* 0x100fe200078e0a08 */
[----:B------:R1:W-:Y:S01]  /*19240*/  STL [R1+0x410], R12 ;  /* 0x0004100c01007387 */ /* 0x0003e20000100800 */
[----:B------:R-:W-:Y:S01]  /*19250*/  @!P6 IMAD.IADD R2, R2, 0x1, -R8 ;  /* 0x000000010202e824 */ /* 0x000fe200078e0a08 */
[-C--:B------:R-:W-:Y:S01]  /*19260*/  IADD3 R15, P6, PT, R24, R7.reuse, RZ ;  /* 0x00000007180f7210 */ /* 0x080fe20007fde0ff */
[----:B------:R-:W-:Y:S01]  /*19270*/  IMAD.MOV.U32 R22, RZ, RZ, R10 ;  /* 0x000000ffff167224 */ /* 0x000fe200078e000a */
[----:B------:R-:W-:Y:S01]  /*19280*/  PRMT R14, RZ, 0x7610, R14 ;  /* 0x00007610ff0e7816 */ /* 0x000fe2000000000e */
[----:B0-----:R-:W-:Y:S01]  /*19290*/  IMAD R23, R23, UR4, RZ ;  /* 0x0000000417177c24 */ /* 0x001fe2000f8e02ff */
[----:B------:R-:W-:Y:S01]  /*192a0*/  ISETP.GT.U32.AND P5, PT, R8, R16, PT ;  /* 0x000000100800720c */ /* 0x000fe20003fa4070 */
[----:B------:R-:W-:Y:S01]  /*192b0*/  @!P1 IMAD.MOV R22, RZ, RZ, -R22 ;  /* 0x000000ffff169224 */ /* 0x000fe200078e0a16 */
[----:B------:R-:W-:Y:S01]  /*192c0*/  PRMT R25, RZ, 0x7610, R25 ;  /* 0x00007610ff197816 */ /* 0x000fe20000000019 */
[----:B------:R-:W0:Y:S01]  /*192d0*/  LDCU UR4, c[0x0][0x3b0] ;  /* 0x00007600ff0477ac */ /* 0x000e220008000800 */
[C---:B------:R-:W-:Y:S01]  /*192e0*/  IADD3 R10, P1, PT, R23.reuse, R7, RZ ;  /* 0x00000007170a7210 */ /* 0x040fe20007f3e0ff */
[----:B------:R-:W3:Y:S03]  /*192f0*/  LDCU UR12, c[0x0][0x3b0] ;  /* 0x00007600ff0c77ac */ /* 0x000ee60008000800 */
[----:B-1----:R-:W-:-:S05]  /*19300*/  LEA.HI.X.SX32 R12, R23, R6, 0x1, P1 ;  /* 0x00000006170c7211 */ /* 0x002fca00008f0eff */
[----:B------:R-:W-:Y:S01]  /*19310*/  @!P5 IMAD.IADD R16, R16, 0x1, -R8 ;  /* 0x000000011010d824 */ /* 0x000fe200078e0a08 */
[----:B------:R-:W-:Y:S01]  /*19320*/  ISETP.GE.AND P5, PT, R5, RZ, PT ;  /* 0x000000ff0500720c */ /* 0x000fe20003fa6270 */
[----:B--2---:R1:W-:Y:S04]  /*19330*/  STL [R1+0xe5c], R4 ;  /* 0x000e5c0401007387 */ /* 0x0043e80000100800 */
[----:B-1----:R-:W2:Y:S04]  /*19340*/  LDL.LU R4, [R1+0x5c] ;  /* 0x00005c0001047983 */ /* 0x002ea80000300800 */
[----:B------:R1:W-:Y:S02]  /*19350*/  STL [R1+0xe60], R17 ;  /* 0x000e601101007387 */ /* 0x0003e40000100800 */
[----:B-1----:R-:W-:-:S02]  /*19360*/  LEA.HI.X.SX32 R17, R24, R6, 0x1, P6 ;  /* 0x0000000618117211 */ /* 0x002fc400030f0eff */
[----:B------:R-:W-:Y:S01]  /*19370*/  SEL R24, R11, R22, !P4 ;  /* 0x000000160b187207 */ /* 0x000fe20006000000 */
[----:B------:R-:W-:Y:S02]  /*19380*/  @P0 IMAD.MOV.U32 R22, RZ, RZ, R15 ;  /* 0x000000ffff160224 */ /* 0x000fe400078e000f */
[----:B------:R-:W-:Y:S01]  /*19390*/  @P0 IMAD.MOV.U32 R23, RZ, RZ, R17 ;  /* 0x000000ffff170224 */ /* 0x000fe200078e0011 */
[----:B------:R-:W-:Y:S04]  /*193a0*/  STL [R1+0x40c], R13 ;  /* 0x00040c0d01007387 */ /* 0x000fe80000100800 */
[----:B------:R-:W2:Y:S04]  /*193b0*/  LDL R85, [R1+0x1094] ;  /* 0x0010940001557983 */ /* 0x000ea80000100800 */
[----:B----4-:R1:W-:Y:S04]  /*193c0*/  STL [R1+0xe58], R3 ;  /* 0x000e580301007387 */ /* 0x0103e80000100800 */
[----:B------:R4:W3:Y:S04]  /*193d0*/  @P0 LDG.E.U8 R14, desc[UR18][R22.64] ;  /* 0x00000012160e0981 */ /* 0x0008e8000c1e1100 */
[----:B-1----:R-:W3:Y:S04]  /*193e0*/  LDL.LU R3, [R1+0x8c] ;  /* 0x00008c0001037983 */ /* 0x002ee80000300800 */
[----:B------:R-:W3:Y:S01]  /*193f0*/  LDL.LU R13, [R1+0x90] ;  /* 0x00009000010d7983 */ /* 0x000ee20000300800 */
[----:B----4-:R-:W-:-:S02]  /*19400*/  @P0 IMAD.MOV.U32 R22, RZ, RZ, R10 ;  /* 0x000000ffff160224 */ /* 0x010fc400078e000a */
[----:B------:R-:W-:Y:S01]  /*19410*/  @P0 IMAD.MOV.U32 R23, RZ, RZ, R12 ;  /* 0x000000ffff170224 */ /* 0x000fe200078e000c */
[----:B------:R-:W-:Y:S04]  /*19420*/  STL [R1+0x418], R15 ;  /* 0x0004180f01007387 */ /* 0x000fe80000100800 */
[----:B------:R-:W-:Y:S04]  /*19430*/  STL [R1+0x420], R10 ;  /* 0x0004200a01007387 */ /* 0x000fe80000100800 */
[----:B------:R-:W4:Y:S04]  /*19440*/  LDL R5, [R1+0x106c] ;  /* 0x00106c0001057983 */ /* 0x000f280000100800 */
[----:B------:R1:W-:Y:S04]  /*19450*/  STL [R1+0x414], R17 ;  /* 0x0004141101007387 */ /* 0x0003e80000100800 */
[----:B------:R0:W4:Y:S04]  /*19460*/  @P0 LDG.E.U8 R25, desc[UR18][R22.64] ;  /* 0x0000001216190981 */ /* 0x000128000c1e1100 */
[----:B-1----:R-:W4:Y:S04]  /*19470*/  LDL.LU R17, [R1+0x140c] ;  /* 0x00140c0001117983 */ /* 0x002f280000300800 */
[----:B------:R-:W4:Y:S01]  /*19480*/  LDL.LU R15, [R1+0x1408] ;  /* 0x00140800010f7983 */ /* 0x000f220000300800 */
[----:B0-----:R-:W-:-:S02]  /*19490*/  IMAD.MOV.U32 R22, RZ, RZ, R16 ;  /* 0x000000ffff167224 */ /* 0x001fc400078e0010 */
[----:B------:R-:W-:Y:S01]  /*194a0*/  IMAD R24, R24, UR5, RZ ;  /* 0x0000000518187c24 */ /* 0x000fe2000f8e02ff */
[----:B------:R-:W-:Y:S01]  /*194b0*/  STL [R1+0x41c], R12 ;  /* 0x00041c0c01007387 */ /* 0x000fe20000100800 */
[----:B------:R-:W-:Y:S01]  /*194c0*/  @!P5 IMAD.MOV R22, RZ, RZ, -R22 ;  /* 0x000000ffff16d224 */ /* 0x000fe200078e0a16 */
[----:B------:R-:W-:Y:S01]  /*194d0*/  ISETP.GT.U32.AND P3, PT, R8, R2, PT ;  /* 0x000000020800720c */ /* 0x000fe20003f64070 */
[----:B------:R-:W0:Y:S01]  /*194e0*/  LDCU UR5, c[0x0][0x3b0] ;  /* 0x00007600ff0577ac */ /* 0x000e220008000800 */
[C---:B------:R-:W-:Y:S02]  /*194f0*/  IADD3 R16, P5, PT, R24.reuse, R7, RZ ;  /* 0x0000000718107210 */ /* 0x040fe40007fbe0ff */
[----:B--2---:R-:W-:Y:S01]  /*19500*/  ISETP.GE.AND P6, PT, R85, RZ, PT ;  /* 0x000000ff5500720c */ /* 0x004fe20003fc6270 */
[----:B---3--:R1:W-:Y:S04]  /*19510*/  STL [R1+0xe54], R14 ;  /* 0x000e540e01007387 */ /* 0x0083e80000100800 */
[----:B-1----:R-:W2:Y:S04]  /*19520*/  LDL.LU R14, [R1+0x1404] ;  /* 0x00140400010e7983 */ /* 0x002ea80000300800 */
[----:B------:R-:W3:Y:S04]  /*19530*/  LDL.LU R12, [R1+0x1400] ;  /* 0x00140000010c7983 */ /* 0x000ee80000300800 */
[----:B------:R-:W2:Y:S04]  /*19540*/  LDL.LU R10, [R1+0x13fc] ;  /* 0x0013fc00010a7983 */ /* 0x000ea80000300800 */
[----:B------:R-:W2:Y:S04]  /*19550*/  LDL.LU R85, [R1+0xb0] ;  /* 0x0000b00001557983 */ /* 0x000ea80000300800 */
[----:B------:R-:W-:Y:S04]  /*19560*/  STL [R1+0x440], R16 ;  /* 0x0004401001007387 */ /* 0x000fe80000100800 */
[----:B----4-:R1:W-:Y:S02]  /*19570*/  STL [R1+0xe50], R25 ;  /* 0x000e501901007387 */ /* 0x0103e40000100800 */
[----:B-1----:R-:W-:Y:S01]  /*19580*/  LEA.HI.X.SX32 R25, R24, R6, 0x1, P5 ;  /* 0x0000000618197211 */ /* 0x002fe200028f0eff */
[----:B------:R-:W-:Y:S01]  /*19590*/  @P0 IMAD.MOV.U32 R24, RZ, RZ, R16 ;  /* 0x000000ffff180224 */ /* 0x000fe200078e0010 */
[----:B------:R-:W-:-:S06]  /*195a0*/  PRMT R15, RZ, 0x7610, R15 ;  /* 0x00007610ff0f7816 */ /* 0x000fcc000000000f */
[----:B------:R1:W4:Y:S01]  /*195b0*/  @P0 LDG.E.U8 R15, desc[UR18][R24.64] ;  /* 0x00000012180f0981 */ /* 0x000322000c1e1100 */
[----:B------:R-:W-:Y:S01]  /*195c0*/  @!P3 IMAD.IADD R2, R2, 0x1, -R8 ;  /* 0x000000010202b824 */ /* 0x000fe200078e0a08 */
[----:B------:R-:W-:-:S03]  /*195d0*/  SEL R23, R11, R22, !P4 ;  /* 0x000000160b177207 */ /* 0x000fc60006000000 */
[----:B------:R-:W-:Y:S02]  /*195e0*/  IMAD.MOV.U32 R22, RZ, RZ, R2 ;  /* 0x000000ffff167224 */ /* 0x000fe400078e0002 */
[----:B------:R-:W-:Y:S01]  /*195f0*/  IMAD R23, R23, UR13, RZ ;  /* 0x0000000d17177c24 */ /* 0x000fe2000f8e02ff */
[----:B------:R-:W-:Y:S01]  /*19600*/  ISETP.GT.U32.AND P3, PT, R8, R3, PT ;  /* 0x000000030800720c */ /* 0x000fe20003f64070 */
[----:B------:R-:W-:Y:S01]  /*19610*/  @!P6 IMAD.MOV R22, RZ, RZ, -R22 ;  /* 0x000000ffff16e224 */ /* 0x000fe200078e0a16 */
[----:B------:R-:W2:Y:S01]  /*19620*/  LDL.LU R2, [R1+0x13f8] ;  /* 0x0013f80001027983 */ /* 0x000ea20000300800 */
[----:B---3--:R-:W-:Y:S01]  /*19630*/  PRMT R12, RZ, 0x7610, R12 ;  /* 0x00007610ff0c7816 */ /* 0x008fe2000000000c */
[----:B------:R-:W3:Y:S02]  /*19640*/  LDCU UR13, c[0x0][0x3b0] ;  /* 0x00007600ff0d77ac */ /* 0x000ee40008000800 */
        /* <DEDUP_REMOVED lines=11> */
[----:B----4-:R4:W-:Y:S04]  /*19700*/  STL [R1+0xe4c], R15 ;  /* 0x000e4c0f01007387 */ /* 0x0109e80000100800 */
[----:B----4-:R-:W4:Y:S04]  /*19710*/  LDL.LU R15, [R1+0xb4] ;  /* 0x0000b400010f7983 */ /* 0x010f280000300800 */
[----:B------:R-:W4:Y:S04]  /*19720*/  LDL R25, [R1+0x1054] ;  /* 0x0010540001197983 */ /* 0x000f280000100800 */
[----:B------:R-:W-:Y:S04]  /*19730*/  STL [R1+0x448], R16 ;  /* 0x0004481001007387 */ /* 0x000fe80000100800 */
[----:B------:R-:W4:Y:S04]  /*19740*/  LDL.LU R5, [R1+0xd4] ;  /* 0x0000d40001057983 */ /* 0x000f280000300800 */
[----:B------:R0:W-:Y:S04]  /*19750*/  STL [R1+0x444], R23 ;  /* 0x0004441701007387 */ /* 0x0001e80000100800 */
[----:B0-----:R-:W4:Y:S01]  /*19760*/  LDL R23, [R1+0x1064] ;  /* 0x0010640001177983 */ /* 0x001f220000100800 */
[----:B------:R-:W-:-:S05]  /*19770*/  @!P1 IMAD.IADD R4, R4, 0x1, -R8 ;  /* 0x0000000104049824 */ /* 0x000fca00078e0a08 */
[----:B------:R-:W-:-:S13]  /*19780*/  ISETP.GT.U32.AND P1, PT, R8, R4, PT ;  /* 0x000000040800720c */ /* 0x000fda0003f24070 */
[----:B------:R-:W-:-:S04]  /*19790*/  @!P1 IMAD.IADD R4, R4, 0x1, -R8 ;  /* 0x0000000104049824 */ /* 0x000fc800078e0a08 */
[----:B------:R-:W-:Y:S02]  /*197a0*/  IMAD.MOV.U32 R22, RZ, RZ, R4 ;  /* 0x000000ffff167224 */ /* 0x000fe400078e0004 */
[----:B------:R-:W4:Y:S02]  /*197b0*/  LDL R4, [R1+0x100c] ;  /* 0x00100c0001047983 */ /* 0x000f240000100800 */
[----:B------:R-:W-:Y:S01]  /*197c0*/  @!P3 IMAD.MOV R22, RZ, RZ, -R22 ;  /* 0x000000ffff16b224 */ /* 0x000fe200078e0a16 */
[----:B--2---:R-:W-:Y:S01]  /*197d0*/  PRMT R2, RZ, 0x7610, R2 ;  /* 0x00007610ff027816 */ /* 0x004fe20000000002 */
[----:B---3--:R0:W-:Y:S02]  /*197e0*/  STL [R1+0xe48], R12 ;  /* 0x000e480c01007387 */ /* 0x0081e40000100800 */
[----:B0-----:R-:W-:-:S04]  /*197f0*/  IADD3 R12, P1, PT, R24, R7, RZ ;  /* 0x00000007180c7210 */ /* 0x001fc80007f3e0ff */
[----:B------:R-:W-:Y:S02]  /*19800*/  LEA.HI.X.SX32 R16, R24, R6, 0x1, P1 ;  /* 0x0000000618107211 */ /* 0x000fe400008f0eff */
[----:B------:R-:W-:Y:S01]  /*19810*/  SEL R24, R11, R22, !P4 ;  /* 0x000000160b187207 */ /* 0x000fe20006000000 */
[----:B------:R-:W-:Y:S01]  /*19820*/  @P0 IMAD.MOV.U32 R22, RZ, RZ, R12 ;  /* 0x000000ffff160224 */ /* 0x000fe200078e000c */
[----:B----4-:R-:W-:Y:S01]  /*19830*/  ISETP.GE.AND P1, PT, R23, RZ, PT ;  /* 0x000000ff1700720c */ /* 0x010fe20003f26270 */
[----:B------:R-:W-:-:S05]  /*19840*/  @P0 IMAD.MOV.U32 R23, RZ, RZ, R16 ;  /* 0x000000ffff170224 */ /* 0x000fca00078e0010 */
[----:B------:R-:W2:Y:S01]  /*19850*/  @P0 LDG.E.U8 R2, desc[UR18][R22.64] ;  /* 0x0000001216020981 */ /* 0x000ea2000c1e1100 */
[----:B------:R-:W-:-:S13]  /*19860*/  ISETP.GT.U32.AND P5, PT, R8, R13, PT ;  /* 0x0000000d0800720c */ /* 0x000fda0003fa4070 */
[----:B------:R-:W-:-:S05]  /*19870*/  @!P5 IMAD.IADD R13, R13, 0x1, -R8 ;  /* 0x000000010d0dd824 */ /* 0x000fca00078e0a08 */
[C---:B------:R-:W-:Y:S01]  /*19880*/  ISETP.GT.U32.AND P6, PT, R8.reuse, R13, PT ;  /* 0x0000000d0800720c */ /* 0x040fe20003fc4070 */
[----:B------:R0:W-:Y:S01]  /*19890*/  STL [R1+0x450], R12 ;  /* 0x0004500c01007387 */ /* 0x0001e20000100800 */
[----:B------:R-:W-:Y:S01]  /*198a0*/  ISETP.GT.U32.AND P3, PT, R8, R85, PT ;  /* 0x000000550800720c */ /* 0x000fe20003f64070 */
[----:B------:R-:W-:Y:S01]  /*198b0*/  IMAD R24, R24, UR5, RZ ;  /* 0x0000000518187c24 */ /* 0x000fe2000f8e02ff */
[----:B------:R-:W-:Y:S01]  /*198c0*/  PRMT R17, RZ, 0x7610, R17 ;  /* 0x00007610ff117816 */ /* 0x000fe20000000011 */
[----:B------:R3:W-:Y:S01]  /*198d0*/  STL [R1+0x44c], R16 ;  /* 0x00044c1001007387 */ /* 0x0007e20000100800 */
[----:B------:R-:W-:Y:S01]  /*198e0*/  ISETP.GT.U32.AND P5, PT, R8, R3, PT ;  /* 0x000000030800720c */ /* 0x000fe20003fa4070 */
[----:B------:R-:W4:Y:S02]  /*198f0*/  LDCU UR5, c[0x0][0x3b0] ;  /* 0x00007600ff0577ac */ /* 0x000f240008000800 */
[----:B0-----:R-:W4:Y:S04]  /*19900*/  LDL R12, [R1+0x1014] ;  /* 0x00101400010c7983 */ /* 0x001f280000100800 */
[--C-:B------:R-:W-:Y:S01]  /*19910*/  @!P6 IMAD.IADD R13, R13, 0x1, -R8.reuse ;  /* 0x000000010d0de824 */ /* 0x100fe200078e0a08 */
[----:B---3--:R-:W3:Y:S01]  /*19920*/  LDL.LU R16, [R1+0xe0] ;  /* 0x0000e00001107983 */ /* 0x008ee20000300800 */
        /* <DEDUP_REMOVED lines=15> */
[----:B-1----:R-:W-:Y:S01]  /*19a20*/  IMAD R24, R23, UR4, RZ ;  /* 0x0000000417187c24 */ /* 0x002fe2000f8e02ff */
[----:B------:R1:W-:Y:S01]  /*19a30*/  STL [R1+0x454], R22 ;  /* 0x0004541601007387 */ /* 0x0003e20000100800 */
[----:B------:R-:W-:Y:S01]  /*19a40*/  @!P6 IMAD.IADD R5, R5, 0x1, -R8 ;  /* 0x000000010505e824 */ /* 0x000fe200078e0a08 */
[----:B------:R-:W-:Y:S01]  /*19a50*/  PRMT R10, RZ, 0x7610, R10 ;  /* 0x00007610ff0a7816 */ /* 0x000fe2000000000a */
[----:B------:R-:W2:Y:S01]  /*19a60*/  LDCU UR4, c[0x0][0x3b0] ;  /* 0x00007600ff0477ac */ /* 0x000ea20008000800 */
[----:B0-----:R-:W3:Y:S01]  /*19a70*/  LDL.LU R2, [R1+0x108] ;  /* 0x0001080001027983 */ /* 0x001ee20000300800 */
[----:B-1----:R-:W-:Y:S01]  /*19a80*/  IMAD.MOV.U32 R22, RZ, RZ, R13 ;  /* 0x000000ffff167224 */ /* 0x002fe200078e000d */
[----:B------:R-:W-:-:S03]  /*19a90*/  IADD3 R13, P6, PT, R24, R7, RZ ;  /* 0x00000007180d7210 */ /* 0x000fc60007fde0ff */
[----:B------:R-:W-:Y:S01]  /*19aa0*/  @!P3 IMAD.MOV R22, RZ, RZ, -R22 ;  /* 0x000000ffff16b224 */ /* 0x000fe200078e0a16 */
[----:B------:R-:W-:Y:S02]  /*19ab0*/  ISETP.GE.AND P3, PT, R4, RZ, PT ;  /* 0x000000ff0400720c */ /* 0x000fe40003f66270 */
[----:B------:R-:W3:Y:S04]  /*19ac0*/  LDL R4, [R1+0xfe0] ;  /* 0x000fe00001047983 */ /* 0x000ee80000100800 */
        /* <DEDUP_REMOVED lines=8> */
[----:B----4-:R-:W-:Y:S01]  /*19b50*/  IMAD R22, R22, UR5, RZ ;  /* 0x0000000516167c24 */ /* 0x010fe2000f8e02ff */
[----:B---3--:R-:W-:Y:S01]  /*19b60*/  PRMT R3, RZ, 0x7610, R3 ;  /* 0x00007610ff037816 */ /* 0x008fe20000000003 */
        /* <DEDUP_REMOVED lines=22> */
[----:B------:R-:W-:Y:S02]  /*19cd0*/  ISETP.GE.AND P1, PT, R4, RZ, PT ;  /* 0x000000ff0400720c */ /* 0x000fe40003f26270 */
        /* <DEDUP_REMOVED lines=742> */
[----:B------:R-:W4:Y:S04]  /*1cb40*/  LDL.LU R3, [R1+0x1370] ;  /* 0x0013700001037983 */ /* 0x000f280000300800 */
[----:B------:R-:W4:Y:S04]  /*1cb50*/  LDL.LU R12, [R1+0x60c] ;  /* 0x00060c00010c7983 */ /* 0x000f280000300800 */
        /* <DEDUP_REMOVED lines=13> */
[----:B------:R-:W4:Y:S01]  /*1cc30*/  LDL.LU R2, [R1+0x136c] ;  /* 0x00136c0001027983 */ /* 0x000f220000300800 */
        /* <DEDUP_REMOVED lines=24> */
[----:B------:R-:W2:Y:S04]  /*1cdc0*/  LDL R85, [R1+0x10c8] ;  /* 0x0010c80001557983 */ /* 0x000ea80000100800 */
[----:B---3--:R0:W-:Y:S01]  /*1cdd0*/  STL [R1+0xb4], R14 ;  /* 0x0000b40e01007387 */ /* 0x0081e20000100800 */
[----:B------:R-:W-:Y:S01]  /*1cde0*/  @!P3 IMAD.MOV R22, RZ, RZ, -R22 ;  /* 0x000000ffff16b224 */ /* 0x000fe200078e0a16 */
[----:B----4-:R-:W-:Y:S02]  /*1cdf0*/  PRMT R2, RZ, 0x7610, R2 ;  /* 0x00007610ff027816 */ /* 0x010fe40000000002 */
        /* <DEDUP_REMOVED lines=14> */
[----:B----4-:R-:W4:Y:S03]  /*1cee0*/  LDL.LU R16, [R1+0x63c] ;  /* 0x00063c0001107983 */ /* 0x010f260000300800 */
[----:B0-----:R-:W-:Y:S01]  /*1cef0*/  IMAD.MOV.U32 R23, RZ, RZ, R4 ;  /* 0x000000ffff177224 */ /* 0x001fe200078e0004 */
        /* <DEDUP_REMOVED lines=20> */
[----:B------:R3:W4:Y:S01]  /*1d040*/  @P0 LDG.E.U8 R17, desc[UR18][R24.64] ;  /* 0x0000001218110981 */ /* 0x000722000c1e1100 */
[----:B------:R-:W-:-:S03]  /*1d050*/  @!P6 IMAD.IADD R10, R10, 0x1, -R8 ;  /* 0x000000010a0ae824 */ /* 0x000fc600078e0a08 */
[----:B0-----:R-:W4:Y:S01]  /*1d060*/  LDL.LU R2, [R1+0x644] ;  /* 0x0006440001027983 */ /* 0x001f220000300800 */
[----:B-1----:R-:W-:Y:S02]  /*1d070*/  IMAD.MOV.U32 R22, RZ, RZ, R5 ;  /* 0x000000ffff167224 */ /* 0x002fe400078e0005 */
[----:B---3--:R-:W-:Y:S01]  /*1d080*/  IMAD R24, R23, UR4, RZ ;  /* 0x0000000417187c24 */ /* 0x008fe2000f8e02ff */
[----:B------:R-:W-:Y:S01]  /*1d090*/  PRMT R3, RZ, 0x7610, R3 ;  /* 0x00007610ff037816 */ /* 0x000fe20000000003 */
[----:B------:R-:W-:Y:S01]  /*1d0a0*/  @!P3 IMAD.MOV R22, RZ, RZ, -R22 ;  /* 0x000000ffff16b224 */ /* 0x000fe200078e0a16 */
[----:B------:R-:W-:Y:S01]  /*1d0b0*/  ISETP.GE.AND P3, PT, R85, RZ, PT ;  /* 0x000000ff5500720c */ /* 0x000fe20003f66270 */
        /* <DEDUP_REMOVED lines=15> */
[----:B------:R-:W2:Y:S02]  /*1d1b0*/  LDCU UR5, c[0x0][0x3b0] ;  /* 0x00007600ff0577ac */ /* 0x000ea40008000800 */
[----:B-1----:R-:W3:Y:S01]  /*1d1c0*/  LDL R5, [R1+0x1120] ;  /* 0x0011200001057983 */ /* 0x002ee20000100800 */
[----:B0-----:R-:W-:-:S02]  /*1d1d0*/  LEA.HI.X.SX32 R14, R22, R6, 0x1, P6 ;  /* 0x00000006160e7211 */ /* 0x001fc400030f0eff */
[----:B--2---:R-:W-:-:S06]  /*1d1e0*/  PRMT R4, RZ, 0x7610, R4 ;  /* 0x00007610ff047816 */ /* 0x004fcc0000000004 */
[----:B------:R0:W2:Y:S02]  /*1d1f0*/  @P0 LDG.E.U8 R4, desc[UR18][R24.64] ;  /* 0x0000001218040981 */ /* 0x0000a4000c1e1100 */
[----:B0-----:R-:W-:Y:S02]  /*1d200*/  @P0 IMAD.MOV.U32 R24, RZ, RZ, R12 ;  /* 0x000000ffff180224 */ /* 0x001fe400078e000c */
[----:B------:R-:W-:-:S05]  /*1d210*/  @P0 IMAD.MOV.U32 R25, RZ, RZ, R14 ;  /* 0x000000ffff190224 */ /* 0x000fca00078e000e */
[----:B------:R0:W2:Y:S01]  /*1d220*/  @P0 LDG.E.U8 R3, desc[UR18][R24.64] ;  /* 0x0000001218030981 */ /* 0x0000a2000c1e1100 */
[----:B------:R-:W-:-:S05]  /*1d230*/  @!P5 IMAD.IADD R15, R15, 0x1, -R8 ;  /* 0x000000010f0fd824 */ /* 0x000fca00078e0a08 */
[C---:B------:R-:W-:Y:S01]  /*1d240*/  ISETP.GT.U32.AND P5, PT, R8.reuse, R15, PT ;  /* 0x0000000f0800720c */ /* 0x040fe20003fa4070 */
[----:B------:R-:W-:Y:S01]  /*1d250*/  @!P3 IMAD.MOV R23, RZ, RZ, -R23 ;  /* 0x000000ffff17b224 */ /* 0x000fe200078e0a17 */
[C---:B------:R-:W-:Y:S02]  /*1d260*/  ISETP.GT.U32.AND P3, PT, R8.reuse, R10, PT ;  /* 0x0000000a0800720c */ /* 0x040fe40003f64070 */
[----:B----4-:R-:W-:-:S09]  /*1d270*/  ISETP.GT.U32.AND P6, PT, R8, R2, PT ;  /* 0x000000020800720c */ /* 0x010fd20003fc4070 */
[----:B------:R-:W-:-:S04]  /*1d280*/  @!P5 IMAD.IADD R15, R15, 0x1, -R8 ;  /* 0x000000010f0fd824 */ /* 0x000fc800078e0a08 */
[----:B------:R-:W-:Y:S01]  /*1d290*/  IMAD.MOV.U32 R22, RZ, RZ, R15 ;  /* 0x000000ffff167224 */ /* 0x000fe200078e000f */
[----:B0-----:R-:W-:-:S03]  /*1d2a0*/  SEL R24, R11, R23, !P4 ;  /* 0x000000170b187207 */ /* 0x001fc60006000000 */
[----:B------:R-:W-:Y:S01]  /*1d2b0*/  @!P1 IMAD.MOV R22, RZ, RZ, -R22 ;  /* 0x000000ffff169224 */ /* 0x000fe200078e0a16 */
[----:B---3--:R-:W-:Y:S01]  /*1d2c0*/  ISETP.GE.AND P1, PT, R85, RZ, PT ;  /* 0x000000ff5500720c */ /* 0x008fe20003f26270 */
[--C-:B------:R-:W-:Y:S02]  /*1d2d0*/  @!P3 IMAD.IADD R10, R10, 0x1, -R8.reuse ;  /* 0x000000010a0ab824 */ /* 0x100fe400078e0a08 */
[----:B------:R-:W-:Y:S01]  /*1d2e0*/  IMAD R24, R24, UR12, RZ ;  /* 0x0000000c18187c24 */ /* 0x000fe2000f8e02ff */
[----:B------:R-:W-:Y:S01]  /*1d2f0*/  SEL R23, R11, R22, !P4 ;  /* 0x000000160b177207 */ /* 0x000fe20006000000 */
[----:B------:R-:W-:Y:S01]  /*1d300*/  @!P6 IMAD.IADD R2, R2, 0x1, -R8 ;  /* 0x000000010202e824 */ /* 0x000fe200078e0a08 */
[----:B------:R0:W-:Y:S01]  /*1d310*/  STL [R1+0x618], R12 ;  /* 0x0006180c01007387 */ /* 0x0001e20000100800 */
[----:B------:R-:W-:Y:S01]  /*1d320*/  IMAD.MOV.U32 R22, RZ, RZ, R10 ;  /* 0x000000ffff167224 */ /* 0x000fe200078e000a */
[-C--:B------:R-:W-:Y:S01]  /*1d330*/  IADD3 R15, P6, PT, R24, R7.reuse, RZ ;  /* 0x00000007180f7210 */ /* 0x080fe20007fde0ff */
[----:B------:R-:W-:Y:S01]  /*1d340*/  IMAD R23, R23, UR4, RZ ;  /* 0x0000000417177c24 */ /* 0x000fe2000f8e02ff */
[----:B------:R-:W-:Y:S01]  /*1d350*/  PRMT R13, RZ, 0x7610, R13 ;  /* 0x00007610ff0d7816 */ /* 0x000fe2000000000d */
[----:B------:R-:W1:Y:S02]  /*1d360*/  LDCU UR4, c[0x0][0x3b0] ;  /* 0x00007600ff0477ac */ /* 0x000e640008000800 */
[----:B------:R-:W-:Y:S01]  /*1d370*/  @!P1 IMAD.MOV R22, RZ, RZ, -R22 ;  /* 0x000000ffff169224 */ /* 0x000fe200078e0a16 */
[C---:B------:R-:W-:Y:S01]  /*1d380*/  IADD3 R10, P1, PT, R23.reuse, R7, RZ ;  /* 0x00000007170a7210 */ /* 0x040fe20007f3e0ff */
[----:B------:R-:W3:Y:S03]  /*1d390*/  LDCU UR12, c[0x0][0x3b0] ;  /* 0x00007600ff0c77ac */ /* 0x000ee60008000800 */
[----:B0-----:R-:W-:-:S02]  /*1d3a0*/  LEA.HI.X.SX32 R12, R23, R6, 0x1, P1 ;  /* 0x00000006170c7211 */ /* 0x001fc400008f0eff */
[----:B------:R-:W-:Y:S01]  /*1d3b0*/  PRMT R25, RZ, 0x7610, R25 ;  /* 0x00007610ff197816 */ /* 0x000fe20000000019 */
[----:B--2---:R0:W-:Y:S04]  /*1d3c0*/  STL [R1+0x8c], R4 ;  /* 0x00008c0401007387 */ /* 0x0041e80000100800 */
[----:B0-----:R-:W2:Y:S04]  /*1d3d0*/  LDL.LU R4, [R1+0x64c] ;  /* 0x00064c0001047983 */ /* 0x001ea80000300800 */
[----:B------:R0:W-:Y:S02]  /*1d3e0*/  STL [R1+0x90], R17 ;  /* 0x0000901101007387 */ /* 0x0001e40000100800 */
[----:B0-----:R-:W-:-:S02]  /*1d3f0*/  LEA.HI.X.SX32 R17, R24, R6, 0x1, P6 ;  /* 0x0000000618117211 */ /* 0x001fc400030f0eff */
[----:B------:R-:W-:Y:S01]  /*1d400*/  SEL R24, R11, R22, !P4 ;  /* 0x000000160b187207 */ /* 0x000fe20006000000 */
[----:B------:R-:W-:Y:S02]  /*1d410*/  @P0 IMAD.MOV.U32 R22, RZ, RZ, R15 ;  /* 0x000000ffff160224 */ /* 0x000fe400078e000f */
[----:B------:R-:W-:Y:S01]  /*1d420*/  @P0 IMAD.MOV.U32 R23, RZ, RZ, R17 ;  /* 0x000000ffff170224 */ /* 0x000fe200078e0011 */
[----:B------:R-:W-:Y:S04]  /*1d430*/  STL [R1+0x614], R14 ;  /* 0x0006140e01007387 */ /* 0x000fe80000100800 */
[----:B------:R-:W4:Y:S04]  /*1d440*/  LDL R85, [R1+0x1114] ;  /* 0x0011140001557983 */ /* 0x000f280000100800 */
[----:B------:R0:W-:Y:S01]  /*1d450*/  STL [R1+0x80], R3 ;  /* 0x0000800301007387 */ /* 0x0001e20000100800 */
[----:B------:R-:W-:-:S03]  /*1d460*/  ISETP.GE.AND P6, PT, R5, RZ, PT ;  /* 0x000000ff0500720c */ /* 0x000fc60003fc6270 */
[----:B------:R1:W2:Y:S04]  /*1d470*/  @P0 LDG.E.U8 R13, desc[UR18][R22.64] ;  /* 0x00000012160d0981 */ /* 0x0002a8000c1e1100 */
[----:B0-----:R-:W3:Y:S04]  /*1d480*/  LDL.LU R3, [R1+0x320] ;  /* 0x0003200001037983 */ /* 0x001ee80000300800 */
[----:B------:R-:W3:Y:S01]  /*1d490*/  LDL.LU R14, [R1+0x31c] ;  /* 0x00031c00010e7983 */ /* 0x000ee20000300800 */
[----:B-1----:R-:W-:Y:S02]  /*1d4a0*/  @P0 IMAD.MOV.U32 R22, RZ, RZ, R10 ;  /* 0x000000ffff160224 */ /* 0x002fe400078e000a */
[----:B------:R-:W-:Y:S01]  /*1d4b0*/  @P0 IMAD.MOV.U32 R23, RZ, RZ, R12 ;  /* 0x000000ffff170224 */ /* 0x000fe200078e000c */
[----:B------:R-:W-:Y:S04]  /*1d4c0*/  STL [R1+0x620], R15 ;  /* 0x0006200f01007387 */ /* 0x000fe80000100800 */
[----:B------:R-:W-:Y:S04]  /*1d4d0*/  STL [R1+0x638], R10 ;  /* 0x0006380a01007387 */ /* 0x000fe80000100800 */
[----:B------:R-:W3:Y:S04]  /*1d4e0*/  LDL R5, [R1+0x1130] ;  /* 0x0011300001057983 */ /* 0x000ee80000100800 */
[----:B------:R0:W-:Y:S04]  /*1d4f0*/  STL [R1+0x61c], R17 ;  /* 0x00061c1101007387 */ /* 0x0001e80000100800 */
[----:B------:R1:W3:Y:S04]  /*1d500*/  @P0 LDG.E.U8 R25, desc[UR18][R22.64] ;  /* 0x0000001216190981 */ /* 0x0002e8000c1e1100 */
[----:B0-----:R-:W3:Y:S04]  /*1d510*/  LDL.LU R17, [R1+0x1364] ;  /* 0x0013640001117983 */ /* 0x001ee80000300800 */
[----:B------:R-:W3:Y:S01]  /*1d520*/  LDL.LU R15, [R1+0x1360] ;  /* 0x00136000010f7983 */ /* 0x000ee20000300800 */
[----:B------:R-:W-:-:S02]  /*1d530*/  ISETP.GT.U32.AND P5, PT, R8, R16, PT ;  /* 0x000000100800720c */ /* 0x000fc40003fa4070 */
[----:B------:R-:W-:-:S11]  /*1d540*/  ISETP.GT.U32.AND P3, PT, R8, R2, PT ;  /* 0x000000020800720c */ /* 0x000fd60003f64070 */
[----:B------:R-:W-:-:S05]  /*1d550*/  @!P5 IMAD.IADD R16, R16, 0x1, -R8 ;  /* 0x000000011010d824 */ /* 0x000fca00078e0a08 */
[----:B------:R-:W-:Y:S01]  /*1d560*/  ISETP.GT.U32.AND P5, PT, R8, R16, PT ;  /* 0x000000100800720c */ /* 0x000fe20003fa4070 */
[----:B------:R-:W-:Y:S01]  /*1d570*/  IMAD R24, R24, UR5, RZ ;  /* 0x0000000518187c24 */ /* 0x000fe2000f8e02ff */
[----:B------:R-:W-:Y:S01]  /*1d580*/  STL [R1+0x634], R12 ;  /* 0x0006340c01007387 */ /* 0x000fe20000100800 */
[--C-:B------:R-:W-:Y:S01]  /*1d590*/  @!P3 IMAD.IADD R2, R2, 0x1, -R8.reuse ;  /* 0x000000010202b824 */ /* 0x100fe200078e0a08 */
[----:B------:R-:W0:Y:S09]  /*1d5a0*/  LDCU UR5, c[0x0][0x3b0] ;  /* 0x00007600ff0577ac */ /* 0x000e320008000800 */
[----:B------:R-:W-:-:S04]  /*1d5b0*/  @!P5 IMAD.IADD R16, R16, 0x1, -R8 ;  /* 0x000000011010d824 */ /* 0x000fc800078e0a08 */
[----:B-1----:R-:W-:Y:S01]  /*1d5c0*/  IMAD.MOV.U32 R22, RZ, RZ, R16 ;  /* 0x000000ffff167224 */ /* 0x002fe200078e0010 */
[C---:B------:R-:W-:Y:S02]  /*1d5d0*/  IADD3 R16, P3, PT, R24.reuse, R7, RZ ;  /* 0x0000000718107210 */ /* 0x040fe40007f7e0ff */
[----:B----4-:R-:W-:Y:S01]  /*1d5e0*/  ISETP.GE.AND P5, PT, R85, RZ, PT ;  /* 0x000000ff5500720c */ /* 0x010fe20003fa6270 */
[----:B--2---:R1:W-:Y:S04]  /*1d5f0*/  STL [R1+0x7c], R13 ;  /* 0x00007c0d01007387 */ /* 0x0043e80000100800 */
[----:B-1----:R-:W2:Y:S04]  /*1d600*/  LDL.LU R13, [R1+0x135c] ;  /* 0x00135c00010d7983 */ /* 0x002ea80000300800 */
[----:B------:R-:W4:Y:S04]  /*1d610*/  LDL.LU R12, [R1+0x1358] ;  /* 0x00135800010c7983 */ /* 0x000f280000300800 */
[----:B------:R-:W4:Y:S04]  /*1d620*/  LDL.LU R10, [R1+0x1354] ;  /* 0x00135400010a7983 */ /* 0x000f280000300800 */
[----:B------:R-:W4:Y:S04]  /*1d630*/  LDL.LU R85, [R1+0x318] ;  /* 0x0003180001557983 */ /* 0x000f280000300800 */
[----:B------:R-:W-:Y:S04]  /*1d640*/  STL [R1+0x640], R16 ;  /* 0x0006401001007387 */ /* 0x000fe80000100800 */
[----:B---3--:R1:W-:Y:S02]  /*1d650*/  STL [R1+0x78], R25 ;  /* 0x0000781901007387 */ /* 0x0083e40000100800 */
[----:B-1----:R-:W-:Y:S01]  /*1d660*/  LEA.HI.X.SX32 R25, R24, R6, 0x1, P3 ;  /* 0x0000000618197211 */ /* 0x002fe200018f0eff */
[----:B------:R-:W-:Y:S01]  /*1d670*/  @P0 IMAD.MOV.U32 R24, RZ, RZ, R16 ;  /* 0x000000ffff180224 */ /* 0x000fe200078e0010 */
[----:B------:R-:W-:-:S06]  /*1d680*/  PRMT R15, RZ, 0x7610, R15 ;  /* 0x00007610ff0f7816 */ /* 0x000fcc000000000f */
[----:B------:R1:W3:Y:S01]  /*1d690*/  @P0 LDG.E.U8 R15, desc[UR18][R24.64] ;  /* 0x00000012180f0981 */ /* 0x0002e2000c1e1100 */
[----:B------:R-:W-:-:S05]  /*1d6a0*/  @!P6 IMAD.MOV R22, RZ, RZ, -R22 ;  /* 0x000000ffff16e224 */ /* 0x000fca00078e0a16 */
[----:B------:R-:W-:Y:S01]  /*1d6b0*/  SEL R23, R11, R22, !P4 ;  /* 0x000000160b177207 */ /* 0x000fe20006000000 */
[----:B------:R-:W-:Y:S01]  /*1d6c0*/  IMAD.MOV.U32 R22, RZ, RZ, R2 ;  /* 0x000000ffff167224 */ /* 0x000fe200078e0002 */
[----:B------:R-:W-:Y:S01]  /*1d6d0*/  ISETP.GT.U32.AND P6, PT, R8, R3, PT ;  /* 0x000000030800720c */ /* 0x000fe20003fc4070 */
[----:B------:R-:W4:Y:S02]  /*1d6e0*/  LDL.LU R2, [R1+0x1350] ;  /* 0x0013500001027983 */ /* 0x000f240000300800 */
[----:B------:R-:W-:Y:S02]  /*1d6f0*/  @!P5 IMAD.MOV R22, RZ, RZ, -R22 ;  /* 0x000000ffff16d224 */ /* 0x000fe400078e0a16 */
[----:B------:R-:W-:Y:S01]  /*1d700*/  IMAD R23, R23, UR13, RZ ;  /* 0x0000000d17177c24 */ /* 0x000fe2000f8e02ff */
[----:B------:R-:W-:Y:S01]  /*1d710*/  STL [R1+0x63c], R25 ;  /* 0x00063c1901007387 */ /* 0x000fe20000100800 */
[----:B--2---:R-:W-:-:S06]  /*1d720*/  PRMT R13, RZ, 0x7610, R13 ;  /* 0x00007610ff0d7816 */ /* 0x004fcc000000000d */
[----:B------:R-:W-:Y:S01]  /*1d730*/  @!P6 IMAD.IADD R3, R3, 0x1, -R8 ;  /* 0x000000010303e824 */ /* 0x000fe200078e0a08 */
[----:B------:R-:W-:Y:S01]  /*1d740*/  SEL R22, R11, R22, !P4 ;  /* 0x000000160b167207 */ /* 0x000fe20006000000 */
[----:B------:R-:W2:Y:S01]  /*1d750*/  LDCU UR13, c[0x0][0x3b0] ;  /* 0x00007600ff0d77ac */ /* 0x000ea20008000800 */
[----:B------:R-:W-:-:S03]  /*1d760*/  IADD3 R16, P5, PT, R23, R7, RZ ;  /* 0x0000000717107210 */ /* 0x000fc60007fbe0ff */
[----:B-1----:R-:W-:Y:S01]  /*1d770*/  IMAD R24, R22, UR4, RZ ;  /* 0x0000000416187c24 */ /* 0x002fe2000f8e02ff */
[----:B------:R-:W-:Y:S01]  /*1d780*/  LEA.HI.X.SX32 R23, R23, R6, 0x1, P5 ;  /* 0x0000000617177211 */ /* 0x000fe200028f0eff */
[----:B------:R-:W-:Y:S01]  /*1d790*/  @P0 IMAD.MOV.U32 R22, RZ, RZ, R16 ;  /* 0x000000ffff160224 */ /* 0x000fe200078e0010 */
[----:B------:R-:W-:Y:S01]  /*1d7a0*/  ISETP.GE.AND P6, PT, R5, RZ, PT ;  /* 0x000000ff0500720c */ /* 0x000fe20003fc6270 */
[----:B------:R-:W1:Y:S03]  /*1d7b0*/  LDCU UR4, c[0x0][0x3b0] ;  /* 0x00007600ff0477ac */ /* 0x000e660008000800 */
[----:B------:R0:W2:Y:S04]  /*1d7c0*/  @P0 LDG.E.U8 R13, desc[UR18][R22.64] ;  /* 0x00000012160d0981 */ /* 0x0000a8000c1e1100 */
[----:B---3--:R3:W-:Y:S04]  /*1d7d0*/  STL [R1+0x74], R15 ;  /* 0x0000740f01007387 */ /* 0x0087e80000100800 */
[----:B---3--:R-:W3:Y:S04]  /*1d7e0*/  LDL.LU R15, [R1+0x314] ;  /* 0x00031400010f7983 */ /* 0x008ee80000300800 */
[----:B------:R-:W3:Y:S04]  /*1d7f0*/  LDL R25, [R1+0x1110] ;  /* 0x0011100001197983 */ /* 0x000ee80000100800 */
[----:B------:R-:W-:Y:S04]  /*1d800*/  STL [R1+0x648], R16 ;  /* 0x0006481001007387 */ /* 0x000fe80000100800 */
[----:B------:R-:W3:Y:S04]  /*1d810*/  LDL.LU R5, [R1+0x310] ;  /* 0x0003100001057983 */ /* 0x000ee80000300800 */
[----:B------:R0:W-:Y:S04]  /*1d820*/  STL [R1+0x644], R23 ;  /* 0x0006441701007387 */ /* 0x0001e80000100800 */
[----:B0-----:R-:W3:Y:S01]  /*1d830*/  LDL R23, [R1+0x10fc] ;  /* 0x0010fc0001177983 */ /* 0x001ee20000100800 */
[----:B------:R-:W-:-:S13]  /*1d840*/  ISETP.GT.U32.AND P1, PT, R8, R4, PT ;  /* 0x000000040800720c */ /* 0x000fda0003f24070 */
[----:B------:R-:W-:-:S05]  /*1d850*/  @!P1 IMAD.IADD R4, R4, 0x1, -R8 ;  /* 0x0000000104049824 */ /* 0x000fca00078e0a08 */
[----:B------:R-:W-:-:S13]  /*1d860*/  ISETP.GT.U32.AND P1, PT, R8, R4, PT ;  /* 0x000000040800720c */ /* 0x000fda0003f24070 */
[----:B------:R-:W-:-:S04]  /*1d870*/  @!P1 IMAD.IADD R4, R4, 0x1, -R8 ;  /* 0x0000000104049824 */ /* 0x000fc800078e0a08 */
[----:B------:R-:W-:Y:S02]  /*1d880*/  IMAD.MOV.U32 R22, RZ, RZ, R4 ;  /* 0x000000ffff167224 */ /* 0x000fe400078e0004 */
[----:B------:R-:W3:Y:S02]  /*1d890*/  LDL R4, [R1+0x111c] ;  /* 0x00111c0001047983 */ /* 0x000ee40000100800 */
[----:B------:R-:W-:Y:S01]  /*1d8a0*/  @!P6 IMAD.MOV R22, RZ, RZ, -R22 ;  /* 0x000000ffff16e224 */ /* 0x000fe200078e0a16 */
[----:B----4-:R-:W-:Y:S01]  /*1d8b0*/  PRMT R2, RZ, 0x7610, R2 ;  /* 0x00007610ff027816 */ /* 0x010fe20000000002 */
[----:B--2---:R0:W-:Y:S02]  /*1d8c0*/  STL [R1+0x70], R13 ;  /* 0x0000700d01007387 */ /* 0x0041e40000100800 */
[----:B0-----:R-:W-:-:S04]  /*1d8d0*/  IADD3 R13, P1, PT, R24, R7, RZ ;  /* 0x00000007180d7210 */ /* 0x001fc80007f3e0ff */
[----:B------:R-:W-:Y:S02]  /*1d8e0*/  LEA.HI.X.SX32 R16, R24, R6, 0x1, P1 ;  /* 0x0000000618107211 */ /* 0x000fe400008f0eff */
[----:B------:R-:W-:Y:S01]  /*1d8f0*/  SEL R24, R11, R22, !P4 ;  /* 0x000000160b187207 */ /* 0x000fe20006000000 */
[----:B------:R-:W-:Y:S01]  /*1d900*/  @P0 IMAD.MOV.U32 R22, RZ, RZ, R13 ;  /* 0x000000ffff160224 */ /* 0x000fe200078e000d */
[----:B---3--:R-:W-:Y:S01]  /*1d910*/  ISETP.GE.AND P1, PT, R23, RZ, PT ;  /* 0x000000ff1700720c */ /* 0x008fe20003f26270 */
[----:B------:R-:W-:-:S05]  /*1d920*/  @P0 IMAD.MOV.U32 R23, RZ, RZ, R16 ;  /* 0x000000ffff170224 */ /* 0x000fca00078e0010 */
[----:B------:R0:W2:Y:S01]  /*1d930*/  @P0 LDG.E.U8 R2, desc[UR18][R22.64] ;  /* 0x0000001216020981 */ /* 0x0000a2000c1e1100 */
[----:B------:R-:W-:-:S13]  /*1d940*/  ISETP.GT.U32.AND P3, PT, R8, R14, PT ;  /* 0x0000000e0800720c */ /* 0x000fda0003f64070 */
[----:B------:R-:W-:Y:S01]  /*1d950*/  @!P3 IMAD.IADD R14, R14, 0x1, -R8 ;  /* 0x000000010e0eb824 */ /* 0x000fe200078e0a08 */
[----:B------:R-:W-:-:S04]  /*1d960*/  ISETP.GT.U32.AND P3, PT, R8, R3, PT ;  /* 0x000000030800720c */ /* 0x000fc80003f64070 */
[C---:B------:R-:W-:Y:S01]  /*1d970*/  ISETP.GT.U32.AND P5, PT, R8.reuse, R14, PT ;  /* 0x0000000e0800720c */ /* 0x040fe20003fa4070 */
[----:B------:R3:W-:Y:S01]  /*1d980*/  STL [R1+0x650], R13 ;  /* 0x0006500d01007387 */ /* 0x0007e20000100800 */
[----:B------:R-:W-:Y:S01]  /*1d990*/  ISETP.GT.U32.AND P6, PT, R8, R85, PT ;  /* 0x000000550800720c */ /* 0x000fe20003fc4070 */
[----:B------:R-:W-:Y:S01]  /*1d9a0*/  IMAD R24, R24, UR5, RZ ;  /* 0x0000000518187c24 */ /* 0x000fe2000f8e02ff */
[----:B0-----:R-:W-:Y:S01]  /*1d9b0*/  PRMT R22, RZ, 0x7610, R22 ;  /* 0x00007610ff167816 */ /* 0x001fe20000000016 */
[----:B------:R0:W-:Y:S01]  /*1d9c0*/  STL [R1+0x64c], R16 ;  /* 0x00064c1001007387 */ /* 0x0001e20000100800 */
[----:B------:R-:W4:Y:S03]  /*1d9d0*/  LDCU UR5, c[0x0][0x3b0] ;  /* 0x00007600ff0577ac */ /* 0x000f260008000800 */
[----:B---3--:R-:W3:Y:S04]  /*1d9e0*/  LDL R13, [R1+0x1150] ;  /* 0x00115000010d7983 */ /* 0x008ee80000100800 */
[--C-:B------:R-:W-:Y:S01]  /*1d9f0*/  @!P5 IMAD.IADD R14, R14, 0x1, -R8.reuse ;  /* 0x000000010e0ed824 */ /* 0x100fe200078e0a08 */
[----:B0-----:R-:W3:Y:S01]  /*1da00*/  LDL.LU R16, [R1+0x30c] ;  /* 0x00030c0001107983 */ /* 0x001ee20000300800 */
[----:B------:R-:W-:-:S02]  /*1da10*/  @!P3 IMAD.IADD R3, R3, 0x1, -R8 ;  /* 0x000000010303b824 */ /* 0x000fc400078e0a08 */
[----:B------:R-:W-:Y:S02]  /*1da20*/  @!P6 IMAD.IADD R85, R85, 0x1, -R8 ;  /* 0x000000015555e824 */ /* 0x000fe400078e0a08 */
[----:B------:R-:W-:Y:S01]  /*1da30*/  IMAD.MOV.U32 R23, RZ, RZ, R3 ;  /* 0x000000ffff177224 */ /* 0x000fe200078e0003 */
[----:B------:R-:W-:Y:S01]  /*1da40*/  ISETP.GE.AND P6, PT, R25, RZ, PT ;  /* 0x000000ff1900720c */ /* 0x000fe20003fc6270 */
[----:B--2---:R0:W-:Y:S04]  /*1da50*/  STL [R1+0x6c], R2 ;  /* 0x00006c0201007387 */ /* 0x0041e80000100800 */
[----:B------:R-:W2:Y:S01]  /*1da60*/  LDL.LU R3, [R1+0x134c] ;  /* 0x00134c0001037983 */ /* 0x000ea20000300800 */
[----:B0-----:R-:W-:-:S04]  /*1da70*/  IADD3 R2, P5, PT, R24, R7, RZ ;  /* 0x0000000718027210 */ /* 0x001fc80007fbe0ff */
[----:B------:R-:W-:Y:S01]  /*1da80*/  LEA.HI.X.SX32 R24, R24, R6, 0x1, P5 ;  /* 0x0000000618187211 */ /* 0x000fe200028f0eff */
[----:B------:R-:W-:Y:S04]  /*1da90*/  STL [R1+0x658], R2 ;  /* 0x0006580201007387 */ /* 0x000fe80000100800 */
[----:B------:R0:W-:Y:S01]  /*1daa0*/  STL [R1+0x654], R24 ;  /* 0x0006541801007387 */ /* 0x0001e20000100800 */
[----:B------:R-:W-:Y:S02]  /*1dab0*/  @P0 IMAD.MOV.U32 R25, RZ, RZ, R24 ;  /* 0x000000ffff190224 */ /* 0x000fe400078e0018 */
[----:B0-----:R-:W-:Y:S01]  /*1dac0*/  @P0 IMAD.MOV.U32 R24, RZ, RZ, R2 ;  /* 0x000000ffff180224 */ /* 0x001fe200078e0002 */
[----:B------:R-:W-:Y:S01]  /*1dad0*/  ISETP.GT.U32.AND P5, PT, R8, R5, PT ;  /* 0x000000050800720c */ /* 0x000fe20003fa4070 */
[----:B------:R-:W-:Y:S01]  /*1dae0*/  @!P1 IMAD.MOV R23, RZ, RZ, -R23 ;  /* 0x000000ffff179224 */ /* 0x000fe200078e0a17 */
[----:B------:R-:W3:Y:S04]  /*1daf0*/  LDL.LU R2, [R1+0x308] ;  /* 0x0003080001027983 */ /* 0x000ee80000300800 */
[----:B------:R1:W3:Y:S01]  /*1db00*/  @P0 LDG.E.U8 R22, desc[UR18][R24.64] ;  /* 0x0000001218160981 */ /* 0x0002e2000c1e1100 */
[----:B------:R-:W-:-:S05]  /*1db10*/  SEL R23, R11, R23, !P4 ;  /* 0x000000170b177207 */ /* 0x000fca0006000000 */
[----:B-1----:R-:W-:Y:S02]  /*1db20*/  IMAD R24, R23, UR4, RZ ;  /* 0x0000000417187c24 */ /* 0x002fe4000f8e02ff */
[----:B------:R-:W-:Y:S01]  /*1db30*/  @!P5 IMAD.IADD R5, R5, 0x1, -R8 ;  /* 0x000000010505d824 */ /* 0x000fe200078e0a08 */
[----:B--2---:R-:W-:Y:S01]  /*1db40*/  PRMT R3, RZ, 0x7610, R3 ;  /* 0x00007610ff037816 */ /* 0x004fe20000000003 */
[----:B------:R-:W0:Y:S01]  /*1db50*/  LDCU UR4, c[0x0][0x3b0] ;  /* 0x00007600ff0477ac */ /* 0x000e220008000800 */
[----:B---3--:R1:W-:Y:S02]  /*1db60*/  STL [R1+0x68], R22 ;  /* 0x0000681601007387 */ /* 0x0083e40000100800 */
[----:B-1----:R-:W-:Y:S01]  /*1db70*/  IMAD.MOV.U32 R22, RZ, RZ, R14 ;  /* 0x000000ffff167224 */ /* 0x002fe200078e000e */
[----:B------:R-:W-:-:S03]  /*1db80*/  IADD3 R14, P5, PT, R24, R7, RZ ;  /* 0x00000007180e7210 */ /* 0x000fc60007fbe0ff */
[----:B------:R-:W-:Y:S01]  /*1db90*/  @!P6 IMAD.MOV R22, RZ, RZ, -R22 ;  /* 0x000000ffff16e224 */ /* 0x000fe200078e0a16 */
[----:B------:R-:W-:Y:S02]  /*1dba0*/  LEA.HI.X.SX32 R24, R24, R6, 0x1, P5 ;  /* 0x0000000618187211 */ /* 0x000fe400028f0eff */
[----:B------:R-:W-:Y:S02]  /*1dbb0*/  ISETP.GE.AND P6, PT, R4, RZ, PT ;  /* 0x000000ff0400720c */ /* 0x000fe40003fc6270 */
[----:B------:R-:W2:Y:S01]  /*1dbc0*/  LDL R4, [R1+0x114c] ;  /* 0x00114c0001047983 */ /* 0x000ea20000100800 */
[----:B------:R-:W-:-:S03]  /*1dbd0*/  @P0 IMAD.MOV.U32 R25, RZ, RZ, R24 ;  /* 0x000000ffff190224 */ /* 0x000fc600078e0018 */
[----:B------:R-:W-:Y:S04]  /*1dbe0*/  STL [R1+0x660], R14 ;  /* 0x0006600e01007387 */ /* 0x000fe80000100800 */
[----:B------:R1:W-:Y:S02]  /*1dbf0*/  STL [R1+0x65c], R24 ;  /* 0x00065c1801007387 */ /* 0x0003e40000100800 */
[----:B-1----:R-:W-:-:S05]  /*1dc00*/  @P0 IMAD.MOV.U32 R24, RZ, RZ, R14 ;  /* 0x000000ffff180224 */ /* 0x002fca00078e000e */
[----:B------:R1:W3:Y:S01]  /*1dc10*/  @P0 LDG.E.U8 R3, desc[UR18][R24.64] ;  /* 0x0000001218030981 */ /* 0x0002e2000c1e1100 */
[----:B------:R-:W-:Y:S02]  /*1dc20*/  ISETP.GT.U32.AND P1, PT, R8, R85, PT ;  /* 0x000000550800720c */ /* 0x000fe40003f24070 */
[----:B------:R-:W-:-:S05]  /*1dc30*/  SEL R22, R11, R22, !P4 ;  /* 0x000000160b167207 */ /* 0x000fca0006000000 */
[----:B----4-:R-:W-:Y:S01]  /*1dc40*/  IMAD R22, R22, UR5, RZ ;  /* 0x0000000516167c24 */ /* 0x010fe2000f8e02ff */
[----:B------:R-:W-:Y:S01]  /*1dc50*/  PRMT R12, RZ, 0x7610, R12 ;  /* 0x00007610ff0c7816 */ /* 0x000fe2000000000c */
[----:B------:R-:W4:Y:S04]  /*1dc60*/  LDCU UR5, c[0x0][0x3b0] ;  /* 0x00007600ff0577ac */ /* 0x000f280008000800 */
[----:B------:R-:W-:Y:S01]  /*1dc70*/  @!P1 IMAD.IADD R85, R85, 0x1, -R8 ;  /* 0x0000000155559824 */ /* 0x000fe200078e0a08 */
[----:B------:R-:W-:Y:S02]  /*1dc80*/  ISETP.GE.AND P1, PT, R13, RZ, PT ;  /* 0x000000ff0d00720c */ /* 0x000fe40003f26270 */
[----:B------:R-:W-:-:S04]  /*1dc90*/  IADD3 R13, P5, PT, R22, R7, RZ ;  /* 0x00000007160d7210 */ /* 0x000fc80007fbe0ff */
[----:B------:R-:W-:Y:S01]  /*1dca0*/  LEA.HI.X.SX32 R14, R22, R6, 0x1, P5 ;  /* 0x00000006160e7211 */ /* 0x000fe200028f0eff */
[----:B-1----:R-:W-:-:S04]  /*1dcb0*/  @P0 IMAD.MOV.U32 R24, RZ, RZ, R13 ;  /* 0x000000ffff180224 */ /* 0x002fc800078e000d */
[----:B------:R-:W-:-:S05]  /*1dcc0*/  @P0 IMAD.MOV.U32 R25, RZ, RZ, R14 ;  /* 0x000000ffff190224 */ /* 0x000fca00078e000e */
[----:B------:R1:W2:Y:S01]  /*1dcd0*/  @P0 LDG.E.U8 R12, desc[UR18][R24.64] ;  /* 0x00000012180c0981 */ /* 0x0002a2000c1e1100 */
[----:B------:R-:W-:-:S13]  /*1dce0*/  ISETP.GT.U32.AND P3, PT, R8, R15, PT ;  /* 0x0000000f0800720c */ /* 0x000fda0003f64070 */
[----:B------:R-:W-:Y:S01]  /*1dcf0*/  @!P3 IMAD.IADD R15, R15, 0x1, -R8 ;  /* 0x000000010f0fb824 */ /* 0x000fe200078e0a08 */
[----:B---3--:R3:W-:Y:S04]  /*1dd00*/  STL [R1+0x64], R3 ;  /* 0x0000640301007387 */ /* 0x0087e80000100800 */
[----:B---3--:R-:W3:Y:S01]  /*1dd10*/  LDL R3, [R1+0x1134] ;  /* 0x0011340001037983 */ /* 0x008ee20000100800 */
[----:B------:R-:W-:Y:S01]  /*1dd20*/  ISETP.GT.U32.AND P3, PT, R8, R15, PT ;  /* 0x0000000f0800720c */ /* 0x000fe20003f64070 */
[----:B------:R-:W-:-:S04]  /*1dd30*/  IMAD.MOV.U32 R23, RZ, RZ, R85 ;  /* 0x000000ffff177224 */ /* 0x000fc800078e0055 */
[----:B------:R-:W-:Y:S01]  /*1dd40*/  @!P6 IMAD.MOV R23, RZ, RZ, -R23 ;  /* 0x000000ffff17e224 */ /* 0x000fe200078e0a17 */
[----:B------:R-:W-:-:S07]  /*1dd50*/  ISETP.GT.U32.AND P6, PT, R8, R5, PT ;  /* 0x000000050800720c */ /* 0x000fce0003fc4070 */
[----:B------:R-:W-:Y:S01]  /*1dd60*/  @!P3 IMAD.IADD R15, R15, 0x1, -R8 ;  /* 0x000000010f0fb824 */ /* 0x000fe200078e0a08 */
[----:B------:R-:W-:-:S03]  /*1dd70*/  ISETP.GT.U32.AND P3, PT, R8, R16, PT ;  /* 0x000000100800720c */ /* 0x000fc60003f64070 */
[----:B------:R-:W-:Y:S01]  /*1dd80*/  IMAD.MOV.U32 R22, RZ, RZ, R15 ;  /* 0x000000ffff167224 */ /* 0x000fe200078e000f */
[----:B-1----:R-:W-:-:S03]  /*1dd90*/  SEL R24, R11, R23, !P4 ;  /* 0x000000170b187207 */ /* 0x002fc60006000000 */
[----:B------:R-:W-:Y:S01]  /*1dda0*/  @!P1 IMAD.MOV R22, RZ, RZ, -R22 ;  /* 0x000000ffff169224 */ /* 0x000fe200078e0a16 */
[----:B------:R-:W-:Y:S01]  /*1ddb0*/  STL [R1+0x678], R13 ;  /* 0x0006780d01007387 */ /* 0x000fe20000100800 */
[----:B------:R-:W-:-:S04]  /*1ddc0*/  @!P6 IMAD.IADD R5, R5, 0x1, -R8 ;  /* 0x000000010505e824 */ /* 0x000fc800078e0a08 */
[----:B------:R-:W-:Y:S01]  /*1ddd0*/  @!P3 IMAD.IADD R16, R16, 0x1, -R8 ;  /* 0x000000011010b824 */ /* 0x000fe200078e0a08 */
[----:B--2---:R-:W-:Y:S01]  /*1dde0*/  ISETP.GE.AND P3, PT, R4, RZ, PT ;  /* 0x000000ff0400720c */ /* 0x004fe20003f66270 */
[----:B------:R-:W2:Y:S01]  /*1ddf0*/  LDL.LU R85, [R1+0x2ac] ;  /* 0x0002ac0001557983 */ /* 0x000ea20000300800 */
[----:B------:R-:W-:Y:S02]  /*1de00*/  SEL R23, R11, R22, !P4 ;  /* 0x000000160b177207 */ /* 0x000fe40006000000 */
[----:B------:R-:W-:Y:S01]  /*1de10*/  ISETP.GT.U32.AND P1, PT, R8, R16, PT ;  /* 0x000000100800720c */ /* 0x000fe20003f24070 */
[----:B------:R1:W-:Y:S01]  /*1de20*/  STL [R1+0x674], R14 ;  /* 0x0006740e01007387 */ /* 0x0003e20000100800 */
[----:B------:R-:W-:Y:S01]  /*1de30*/  IMAD R24, R24, UR12, RZ ;  /* 0x0000000c18187c24 */ /* 0x000fe2000f8e02ff */
[----:B------:R-:W-:Y:S01]  /*1de40*/  PRMT R10, RZ, 0x7610, R10 ;  /* 0x00007610ff0a7816 */ /* 0x000fe2000000000a */
[----:B------:R-:W-:Y:S01]  /*1de50*/  IMAD.MOV.U32 R22, RZ, RZ, R5 ;  /* 0x000000ffff167224 */ /* 0x000fe200078e0005 */
[----:B------:R-:W-:Y:S01]  /*1de60*/  PRMT R17, RZ, 0x7610, R17 ;  /* 0x00007610ff117816 */ /* 0x000fe20000000011 */
[----:B0-----:R-:W-:Y:S01]  /*1de70*/  IMAD R23, R23, UR4, RZ ;  /* 0x0000000417177c24 */ /* 0x001fe2000f8e02ff */
[----:B------:R-:W-:Y:S01]  /*1de80*/  ISETP.GT.U32.AND P5, PT, R8, R2, PT ;  /* 0x000000020800720c */ /* 0x000fe20003fa4070 */
[----:B------:R-:W0:Y:S01]  /*1de90*/  LDCU UR4, c[0x0][0x3b0] ;  /* 0x00007600ff0477ac */ /* 0x000e220008000800 */
[----:B-1----:R-:W2:Y:S01]  /*1dea0*/  LDL R14, [R1+0x1138] ;  /* 0x00113800010e7983 */ /* 0x002ea20000100800 */
[----:B------:R-:W1:Y:S03]  /*1deb0*/  LDCU UR12, c[0x0][0x3b0] ;  /* 0x00007600ff0c77ac */ /* 0x000e660008000800 */
[----:B------:R-:W2:Y:S04]  /*1dec0*/  LDL.LU R4, [R1+0x1cc] ;  /* 0x0001cc0001047983 */ /* 0x000ea80000300800 */
[----:B------:R-:W2:Y:S04]  /*1ded0*/  LDL.LU R5, [R1+0x1ac] ;  /* 0x0001ac0001057983 */ /* 0x000ea80000300800 */
[----:B------:R0:W-:Y:S01]  /*1dee0*/  STL [R1+0x60], R12 ;  /* 0x0000600c01007387 */ /* 0x0001e20000100800 */
[----:B------:R-:W-:Y:S01]  /*1def0*/  @!P3 IMAD.MOV R22, RZ, RZ, -R22 ;  /* 0x000000ffff16b224 */ /* 0x000fe200078e0a16 */
[-C--:B------:R-:W-:Y:S01]  /*1df00*/  IADD3 R25, P3, PT, R23, R7.reuse, RZ ;  /* 0x0000000717197210 */ /* 0x080fe20007f7e0ff */
[----:B------:R-:W-:Y:S01]  /*1df10*/  @!P1 IMAD.IADD R16, R16, 0x1, -R8 ;  /* 0x0000000110109824 */ /* 0x000fe200078e0a08 */
[----:B0-----:R-:W-:-:S04]  /*1df20*/  IADD3 R12, P6, PT, R24, R7, RZ ;  /* 0x00000007180c7210 */ /* 0x001fc80007fde0ff */
[----:B------:R-:W-:Y:S02]  /*1df30*/  LEA.HI.X.SX32 R13, R24, R6, 0x1, P6 ;  /* 0x00000006180d7211 */ /* 0x000fe400030f0eff */
[----:B------:R-:W-:Y:S01]  /*1df40*/  SEL R24, R11, R22, !P4 ;  /* 0x000000160b187207 */ /* 0x000fe20006000000 */
[----:B------:R-:W-:Y:S01]  /*1df50*/  @P0 IMAD.MOV.U32 R22, RZ, RZ, R12 ;  /* 0x000000ffff160224 */ /* 0x000fe200078e000c */
[----:B------:R-:W-:Y:S04]  /*1df60*/  STL [R1+0x680], R12 ;  /* 0x0006800c01007387 */ /* 0x000fe80000100800 */
[----:B------:R-:W-:Y:S04]  /*1df70*/  STL [R1+0x688], R25 ;  /* 0x0006881901007387 */ /* 0x000fe80000100800 */
[----:B------:R-:W2:Y:S04]  /*1df80*/  LDL R15, [R1+0x1148] ;  /* 0x00114800010f7983 */ /* 0x000ea80000100800 */
[----:B------:R0:W-:Y:S01]  /*1df90*/  STL [R1+0x67c], R13 ;  /* 0x00067c0d01007387 */ /* 0x0001e20000100800 */
[----:B---3--:R-:W-:-:S02]  /*1dfa0*/  ISETP.GE.AND P1, PT, R3, RZ, PT ;  /* 0x000000ff0300720c */ /* 0x008fc40003f26270 */
[----:B------:R-:W-:Y:S01]  /*1dfb0*/  LEA.HI.X.SX32 R3, R23, R6, 0x1, P3 ;  /* 0x0000000617037211 */ /* 0x000fe200018f0eff */
[----:B------:R-:W-:Y:S02]  /*1dfc0*/  @P0 IMAD.MOV.U32 R23, RZ, RZ, R13 ;  /* 0x000000ffff170224 */ /* 0x000fe400078e000d */
[----:B0-----:R-:W3:Y:S04]  /*1dfd0*/  LDL.LU R13, [R1+0x1348] ;  /* 0x00134800010d7983 */ /* 0x001ee80000300800 */
[----:B------:R0:W3:Y:S01]  /*1dfe0*/  @P0 LDG.E.U8 R10, desc[UR18][R22.64] ;  /* 0x00000012160a0981 */ /* 0x0000e2000c1e1100 */
[----:B------:R-:W-:Y:S02]  /*1dff0*/  @!P5 IMAD.IADD R2, R2, 0x1, -R8 ;  /* 0x000000010202d824 */ /* 0x000fe400078e0a08 */
[----:B----4-:R-:W-:Y:S01]  /*1e000*/  IMAD R24, R24, UR5, RZ ;  /* 0x0000000518187c24 */ /* 0x010fe2000f8e02ff */
[----:B------:R-:W4:Y:S01]  /*1e010*/  LDL.LU R12, [R1+0x1344] ;  /* 0x00134400010c7983 */ /* 0x000f220000300800 */
[----:B------:R-:W1:Y:S01]  /*1e020*/  LDCU UR5, c[0x0][0x3b0] ;  /* 0x00007600ff0577ac */ /* 0x000e620008000800 */
[----:B0-----:R-:W-:-:S02]  /*1e030*/  @P0 IMAD.MOV.U32 R22, RZ, RZ, R25 ;  /* 0x000000ffff160224 */ /* 0x001fc400078e0019 */
[----:B------:R-:W-:-:S05]  /*1e040*/  @P0 IMAD.MOV.U32 R23, RZ, RZ, R3 ;  /* 0x000000ffff170224 */ /* 0x000fca00078e0003 */
[----:B------:R0:W4:Y:S01]  /*1e050*/  @P0 LDG.E.U8 R17, desc[UR18][R22.64] ;  /* 0x0000001216110981 */ /* 0x000122000c1e1100 */
[----:B------:R-:W-:-:S03]  /*1e060*/  ISETP.GT.U32.AND P5, PT, R8, R2, PT ;  /* 0x000000020800720c */ /* 0x000fc60003fa4070 */
[----:B------:R-:W-:Y:S01]  /*1e070*/  STL [R1+0x684], R3 ;  /* 0x0006840301007387 */ /* 0x000fe20000100800 */
[----:B0-----:R-:W-:-:S09]  /*1e080*/  IMAD.MOV.U32 R22, RZ, RZ, R16 ;  /* 0x000000ffff167224 */ /* 0x001fd200078e0010 */
[----:B------:R-:W-:Y:S01]  /*1e090*/  @!P5 IMAD.IADD R2, R2, 0x1, -R8 ;  /* 0x000000010202d824 */ /* 0x000fe200078e0a08 */
[----:B------:R-:W-:Y:S02]  /*1e0a0*/  IADD3 R16, P5, PT, R24, R7, RZ ;  /* 0x0000000718107210 */ /* 0x000fe40007fbe0ff */
[----:B--2---:R-:W-:Y:S01]  /*1e0b0*/  ISETP.GE.AND P3, PT, R14, RZ, PT ;  /* 0x000000ff0e00720c */ /* 0x004fe20003f66270 */
[----:B---3--:R0:W-:Y:S01]  /*1e0c0*/  STL [R1+0x5c], R10 ;  /* 0x00005c0a01007387 */ /* 0x0081e20000100800 */
[----:B------:R-:W-:-:S03]  /*1e0d0*/  PRMT R13, RZ, 0x7610, R13 ;  /* 0x00007610ff0d7816 */ /* 0x000fc6000000000d */
[----:B0-----:R-:W2:Y:S04]  /*1e0e0*/  LDL.LU R10, [R1+0x1340] ;  /* 0x00134000010a7983 */ /* 0x001ea80000300800 */
[----:B------:R-:W3:Y:S04]  /*1e0f0*/  LDL.LU R3, [R1+0x133c] ;  /* 0x00133c0001037983 */ /* 0x000ee80000300800 */
[----:B------:R-:W3:Y:S04]  /*1e100*/  LDL.LU R14, [R1+0x1a8] ;  /* 0x0001a800010e7983 */ /* 0x000ee80000300800 */
[----:B------:R-:W-:Y:S04]  /*1e110*/  STL [R1+0x690], R16 ;  /* 0x0006901001007387 */ /* 0x000fe80000100800 */
[----:B----4-:R0:W-:Y:S02]  /*1e120*/  STL [R1+0x58], R17 ;  /* 0x0000581101007387 */ /* 0x0101e40000100800 */
[----:B0-----:R-:W-:Y:S01]  /*1e130*/  LEA.HI.X.SX32 R17, R24, R6, 0x1, P5 ;  /* 0x0000000618117211 */ /* 0x001fe200028f0eff */
[----:B------:R-:W-:-:S04]  /*1e140*/  @P0 IMAD.MOV.U32 R24, RZ, RZ, R16 ;  /* 0x000000ffff180224 */ /* 0x000fc800078e0010 */
[----:B------:R-:W-:-:S05]  /*1e150*/  @P0 IMAD.MOV.U32 R25, RZ, RZ, R17 ;  /* 0x000000ffff190224 */ /* 0x000fca00078e0011 */
[----:B------:R0:W4:Y:S01]  /*1e160*/  @P0 LDG.E.U8 R13, desc[UR18][R24.64] ;  /* 0x00000012180d0981 */ /* 0x000122000c1e1100 */
[----:B------:R-:W-:Y:S01]  /*1e170*/  @!P1 IMAD.MOV R22, RZ, RZ, -R22 ;  /* 0x000000ffff169224 */ /* 0x000fe200078e0a16 */
[----:B------:R-:W-:-:S04]  /*1e180*/  ISETP.GT.U32.AND P1, PT, R8, R4, PT ;  /* 0x000000040800720c */ /* 0x000fc80003f24070 */
[----:B------:R-:W-:Y:S01]  /*1e190*/  SEL R23, R11, R22, !P4 ;  /* 0x000000160b177207 */ /* 0x000fe20006000000 */
[----:B------:R-:W-:Y:S02]  /*1e1a0*/  IMAD.MOV.U32 R22, RZ, RZ, R2 ;  /* 0x000000ffff167224 */ /* 0x000fe400078e0002 */
[----:B------:R-:W4:Y:S02]  /*1e1b0*/  LDL.LU R2, [R1+0x1338] ;  /* 0x0013380001027983 */ /* 0x000f240000300800 */
[----:B------:R-:W-:Y:S01]  /*1e1c0*/  IMAD R23, R23, UR13, RZ ;  /* 0x0000000d17177c24 */ /* 0x000fe2000f8e02ff */
[----:B--2---:R-:W-:Y:S01]  /*1e1d0*/  PRMT R10, RZ, 0x7610, R10 ;  /* 0x00007610ff0a7816 */ /* 0x004fe2000000000a */
[----:B------:R2:W-:Y:S01]  /*1e1e0*/  STL [R1+0x68c], R17 ;  /* 0x00068c1101007387 */ /* 0x0005e20000100800 */
[----:B------:R-:W-:Y:S01]  /*1e1f0*/  @!P3 IMAD.MOV R22, RZ, RZ, -R22 ;  /* 0x000000ffff16b224 */ /* 0x000fe200078e0a16 */
[----:B------:R-:W-:Y:S01]  /*1e200*/  ISETP.GT.U32.AND P6, PT, R8, R85, PT ;  /* 0x000000550800720c */ /* 0x000fe20003fc4070 */
[----:B------:R-:W-:Y:S01]  /*1e210*/  @!P1 IMAD.IADD R4, R4, 0x1, -R8 ;  /* 0x0000000104049824 */ /* 0x000fe200078e0a08 */
[----:B------:R-:W4:Y:S01]  /*1e220*/  LDL R16, [R1+0x112c] ;  /* 0x00112c0001107983 */ /* 0x000f220000100800 */
[----:B------:R-:W-:Y:S01]  /*1e230*/  ISETP.GE.AND P1, PT, R15, RZ, PT ;  /* 0x000000ff0f00720c */ /* 0x000fe20003f26270 */
[----:B------:R-:W1:Y:S02]  /*1e240*/  LDCU UR13, c[0x0][0x3b0] ;  /* 0x00007600ff0d77ac */ /* 0x000e640008000800 */
[----:B--2---:R-:W2:Y:S01]  /*1e250*/  LDL.LU R17, [R1+0x1a4] ;  /* 0x0001a40001117983 */ /* 0x004ea20000300800 */
[----:B------:R-:W-:-:S05]  /*1e260*/  SEL R22, R11, R22, !P4 ;  /* 0x000000160b167207 */ /* 0x000fca0006000000 */
[----:B0-----:R-:W-:Y:S01]  /*1e270*/  IMAD R24, R22, UR4, RZ ;  /* 0x0000000416187c24 */ /* 0x001fe2000f8e02ff */
[----:B---3--:R-:W-:Y:S01]  /*1e280*/  PRMT R3, RZ, 0x7610, R3 ;  /* 0x00007610ff037816 */ /* 0x008fe20000000003 */
[----:B------:R-:W-:Y:S01]  /*1e290*/  @!P6 IMAD.IADD R85, R85, 0x1, -R8 ;  /* 0x000000015555e824 */ /* 0x000fe200078e0a08 */
[C---:B------:R-:W-:Y:S01]  /*1e2a0*/  ISETP.GT.U32.AND P5, PT, R8.reuse, R5, PT ;  /* 0x000000050800720c */ /* 0x040fe20003fa4070 */
[----:B------:R-:W0:Y:S01]  /*1e2b0*/  LDCU UR4, c[0x0][0x3b0] ;  /* 0x00007600ff0477ac */ /* 0x000e220008000800 */
[----:B----4-:R3:W-:Y:S02]  /*1e2c0*/  STL [R1+0x54], R13 ;  /* 0x0000540d01007387 */ /* 0x0107e40000100800 */
[----:B------:R-:W-:Y:S02]  /*1e2d0*/  ISETP.GT.U32.AND P6, PT, R8, R85, PT ;  /* 0x000000550800720c */ /* 0x000fe40003fc4070 */
[----:B------:R-:W4:Y:S01]  /*1e2e0*/  LDL R25, [R1+0x1174] ;  /* 0x0011740001197983 */ /* 0x000f220000100800 */
[----:B---3--:R-:W-:-:S04]  /*1e2f0*/  IADD3 R13, P3, PT, R23, R7, RZ ;  /* 0x00000007170d7210 */ /* 0x008fc80007f7e0ff */
[----:B------:R-:W-:Y:S01]  /*1e300*/  LEA.HI.X.SX32 R15, R23, R6, 0x1, P3 ;  /* 0x00000006170f7211 */ /* 0x000fe200018f0eff */
[----:B------:R-:W-:-:S04]  /*1e310*/  @P0 IMAD.MOV.U32 R22, RZ, RZ, R13 ;  /* 0x000000ffff160224 */ /* 0x000fc800078e000d */
[----:B------:R-:W-:-:S05]  /*1e320*/  @P0 IMAD.MOV.U32 R23, RZ, RZ, R15 ;  /* 0x000000ffff170224 */ /* 0x000fca00078e000f */
[----:B------:R3:W2:Y:S01]  /*1e330*/  @P0 LDG.E.U8 R10, desc[UR18][R22.64] ;  /* 0x00000012160a0981 */ /* 0x0006a2000c1e1100 */
[----:B------:R-:W-:-:S03]  /*1e340*/  @!P6 IMAD.IADD R85, R85, 0x1, -R8 ;  /* 0x000000015555e824 */ /* 0x000fc600078e0a08 */
[----:B------:R0:W-:Y:S04]  /*1e350*/  STL [R1+0x698], R13 ;  /* 0x0006980d01007387 */ /* 0x0001e80000100800 */
[----:B------:R-:W-:Y:S01]  /*1e360*/  STL [R1+0x694], R15 ;  /* 0x0006940f01007387 */ /* 0x000fe20000100800 */
[----:B---3--:R-:W-:-:S03]  /*1e370*/  IMAD.MOV.U32 R22, RZ, RZ, R85 ;  /* 0x000000ffff167224 */ /* 0x008fc600078e0055 */
[----:B0-----:R-:W3:Y:S04]  /*1e380*/  LDL.LU R13, [R1+0x1a0] ;  /* 0x0001a000010d7983 */ /* 0x001ee80000300800 */
[----:B------:R-:W3:Y:S01]  /*1e390*/  LDL R85, [R1+0x1170] ;  /* 0x0011700001557983 */ /* 0x000ee20000100800 */
[----:B------:R-:W-:-:S03]  /*1e3a0*/  @!P1 IMAD.MOV R22, RZ, RZ, -R22 ;  /* 0x000000ffff169224 */ /* 0x000fc600078e0a16 */
[----:B--2---:R0:W-:Y:S02]  /*1e3b0*/  STL [R1+0x50], R10 ;  /* 0x0000500a01007387 */ /* 0x0041e40000100800 */
[----:B0-----:R-:W-:-:S04]  /*1e3c0*/  IADD3 R10, P6, PT, R24, R7, RZ ;  /* 0x00000007180a7210 */ /* 0x001fc80007fde0ff */
[----:B------:R-:W-:Y:S02]  /*1e3d0*/  LEA.HI.X.SX32 R15, R24, R6, 0x1, P6 ;  /* 0x00000006180f7211 */ /* 0x000fe400030f0eff */
[----:B------:R-:W-:Y:S01]  /*1e3e0*/  SEL R24, R11, R22, !P4 ;  /* 0x000000160b187207 */ /* 0x000fe20006000000 */
[----:B------:R-:W-:Y:S02]  /*1e3f0*/  @P0 IMAD.MOV.U32 R22, RZ, RZ, R10 ;  /* 0x000000ffff160224 */ /* 0x000fe400078e000a */
[----:B------:R-:W-:-:S05]  /*1e400*/  @P0 IMAD.MOV.U32 R23, RZ, RZ, R15 ;  /* 0x000000ffff170224 */ /* 0x000fca00078e000f */
[----:B------:R0:W2:Y:S01]  /*1e410*/  @P0 LDG.E.U8 R3, desc[UR18][R22.64] ;  /* 0x0000001216030981 */ /* 0x0000a2000c1e1100 */
[----:B------:R-:W-:Y:S01]  /*1e420*/  @!P5 IMAD.IADD R5, R5, 0x1, -R8 ;  /* 0x000000010505d824 */ /* 0x000fe200078e0a08 */
[----:B------:R-:W-:-:S04]  /*1e430*/  ISETP.GT.U32.AND P5, PT, R8, R4, PT ;  /* 0x000000040800720c */ /* 0x000fc80003fa4070 */
[----:B------:R-:W-:Y:S01]  /*1e440*/  ISETP.GT.U32.AND P3, PT, R8, R5, PT ;  /* 0x000000050800720c */ /* 0x000fe20003f64070 */
[----:B-1----:R-:W-:Y:S01]  /*1e450*/  IMAD R24, R24, UR5, RZ ;  /* 0x0000000518187c24 */ /* 0x002fe2000f8e02ff */
[----:B------:R-:W-:Y:S01]  /*1e460*/  ISETP.GT.U32.AND P1, PT, R8, R14, PT ;  /* 0x0000000e0800720c */ /* 0x000fe20003f24070 */
[----:B------:R1:W-:Y:S01]  /*1e470*/  STL [R1+0x6a0], R10 ;  /* 0x0006a00a01007387 */ /* 0x0003e20000100800 */
[----:B------:R-:W-:Y:S01]  /*1e480*/  ISETP.GE.AND P6, PT, R16, RZ, PT ;  /* 0x000000ff1000720c */ /* 0x000fe20003fc6270 */
[----:B------:R-:W2:Y:S02]  /*1e490*/  LDCU UR5, c[0x0][0x3b0] ;  /* 0x00007600ff0577ac */ /* 0x000ea40008000800 */
[----:B------:R3:W-:Y:S02]  /*1e4a0*/  STL [R1+0x69c], R15 ;  /* 0x00069c0f01007387 */ /* 0x0007e40000100800 */
[----:B------:R-:W-:-:S04]  /*1e4b0*/  @!P5 IMAD.IADD R4, R4, 0x1, -R8 ;  /* 0x000000010404d824 */ /* 0x000fc800078e0a08 */
[----:B------:R-:W-:Y:S01]  /*1e4c0*/  @!P3 IMAD.IADD R5, R5, 0x1, -R8 ;  /* 0x000000010505b824 */ /* 0x000fe200078e0a08 */
[C---:B-1----:R-:W-:Y:S01]  /*1e4d0*/  IADD3 R10, P3, PT, R24.reuse, R7, RZ ;  /* 0x00000007180a7210 */ /* 0x042fe20007f7e0ff */
[----:B0-----:R-:W-:Y:S01]  /*1e4e0*/  IMAD.MOV.U32 R23, RZ, RZ, R4 ;  /* 0x000000ffff177224 */ /* 0x001fe200078e0004 */
[----:B---3--:R-:W3:Y:S02]  /*1e4f0*/  LDL R15, [R1+0x1158] ;  /* 0x00115800010f7983 */ /* 0x008ee40000100800 */
[----:B------:R-:W-:Y:S01]  /*1e500*/  LEA.HI.X.SX32 R24, R24, R6, 0x1, P3 ;  /* 0x0000000618187211 */ /* 0x000fe200018f0eff */
[----:B------:R-:W-:Y:S01]  /*1e510*/  @!P1 IMAD.IADD R14, R14, 0x1, -R8 ;  /* 0x000000010e0e9824 */ /* 0x000fe200078e0a08 */
[----:B------:R-:W3:Y:S01]  /*1e520*/  LDL.LU R16, [R1+0x19c] ;  /* 0x00019c0001107983 */ /* 0x000ee20000300800 */
[----:B----4-:R-:W-:Y:S02]  /*1e530*/  ISETP.GE.AND P1, PT, R25, RZ, PT ;  /* 0x000000ff1900720c */ /* 0x010fe40003f26270 */
[----:B------:R-:W-:Y:S01]  /*1e540*/  @P0 IMAD.MOV.U32 R25, RZ, RZ, R24 ;  /* 0x000000ffff190224 */ /* 0x000fe200078e0018 */
[----:B------:R-:W-:Y:S01]  /*1e550*/  PRMT R22, RZ, 0x7610, R22 ;  /* 0x00007610ff167816 */ /* 0x000fe20000000016 */
[----:B--2---:R-:W-:Y:S04]  /*1e560*/  STL [R1+0x12cc], R3 ;  /* 0x0012cc0301007387 */ /* 0x004fe80000100800 */
[----:B------:R-:W2:Y:S04]  /*1e570*/  LDL.LU R4, [R1+0x1334] ;  /* 0x0013340001047983 */ /* 0x000ea80000300800 */
[----:B------:R-:W-:Y:S04]  /*1e580*/  STL [R1+0x6b8], R10 ;  /* 0x0006b80a01007387 */ /* 0x000fe80000100800 */
[----:B------:R0:W-:Y:S02]  /*1e590*/  STL [R1+0x6b4], R24 ;  /* 0x0006b41801007387 */ /* 0x0001e40000100800 */
[----:B0-----:R-:W-:-:S02]  /*1e5a0*/  @P0 IMAD.MOV.U32 R24, RZ, RZ, R10 ;  /* 0x000000ffff180224 */ /* 0x001fc400078e000a */
[----:B------:R-:W-:Y:S01]  /*1e5b0*/  @!P6 IMAD.MOV R23, RZ, RZ, -R23 ;  /* 0x000000ffff17e224 */ /* 0x000fe200078e0a17 */
[C---:B------:R-:W-:Y:S01]  /*1e5c0*/  ISETP.GT.U32.AND P3, PT, R8.reuse, R14, PT ;  /* 0x0000000e0800720c */ /* 0x040fe20003f64070 */
[----:B------:R-:W4:Y:S04]  /*1e5d0*/  LDL.LU R10, [R1+0x194] ;  /* 0x00019400010a7983 */ /* 0x000f280000300800 */
[----:B------:R0:W2:Y:S01]  /*1e5e0*/  @P0 LDG.E.U8 R22, desc[UR18][R24.64] ;  /* 0x0000001218160981 */ /* 0x0000a2000c1e1100 */
[----:B------:R-:W-:Y:S02]  /*1e5f0*/  ISETP.GT.U32.AND P6, PT, R8, R13, PT ;  /* 0x0000000d0800720c */ /* 0x000fe40003fc4070 */
[----:B------:R-:W-:-:S05]  /*1e600*/  SEL R23, R11, R23, !P4 ;  /* 0x000000170b177207 */ /* 0x000fca0006000000 */
[----:B0-----:R-:W-:Y:S01]  /*1e610*/  IMAD R24, R23, UR4, RZ ;  /* 0x0000000417187c24 */ /* 0x001fe2000f8e02ff */
[----:B------:R-:W-:Y:S01]  /*1e620*/  PRMT R2, RZ, 0x7610, R2 ;  /* 0x00007610ff027816 */ /* 0x000fe20000000002 */
[----:B------:R-:W-:-:S04]  /*1e630*/  @!P3 IMAD.IADD R14, R14, 0x1, -R8 ;  /* 0x000000010e0eb824 */ /* 0x000fc800078e0a08 */
[----:B------:R-:W-:Y:S01]  /*1e640*/  @!P6 IMAD.IADD R13, R13, 0x1, -R8 ;  /* 0x000000010d0de824 */ /* 0x000fe200078e0a08 */
[----:B---3--:R-:W-:Y:S01]  /*1e650*/  ISETP.GE.AND P3, PT, R15, RZ, PT ;  /* 0x000000ff0f00720c */ /* 0x008fe20003f66270 */
[----:B--2---:R0:W-:Y:S01]  /*1e660*/  STL [R1+0x48], R22 ;  /* 0x0000481601007387 */ /* 0x0041e20000100800 */
[----:B------:R-:W-:Y:S01]  /*1e670*/  ISETP.GT.U32.AND P5, PT, R8, R17, PT ;  /* 0x000000110800720c */ /* 0x000fe20003fa4070 */
[----:B------:R-:W1:Y:S01]  /*1e680*/  LDCU UR4, c[0x0][0x3b0] ;  /* 0x00007600ff0477ac */ /* 0x000e620008000800 */
[----:B0-----:R-:W-:Y:S01]  /*1e690*/  IMAD.MOV.U32 R22, RZ, RZ, R5 ;  /* 0x000000ffff167224 */ /* 0x001fe200078e0005 */
[----:B------:R-:W-:-:S04]  /*1e6a0*/  IADD3 R5, P6, PT, R24, R7, RZ ;  /* 0x0000000718057210 */ /* 0x000fc80007fde0ff */
[----:B------:R-:W-:Y:S01]  /*1e6b0*/  LEA.HI.X.SX32 R15, R24, R6, 0x1, P6 ;  /* 0x00000006180f7211 */ /* 0x000fe200030f0eff */
[----:B------:R-:W-:-:S04]  /*1e6c0*/  @P0 IMAD.MOV.U32 R24, RZ, RZ, R5 ;  /* 0x000000ffff180224 */ /* 0x000fc800078e0005 */
[----:B------:R-:W-:-:S05]  /*1e6d0*/  @P0 IMAD.MOV.U32 R25, RZ, RZ, R15 ;  /* 0x000000ffff190224 */ /* 0x000fca00078e000f */
[----:B------:R-:W2:Y:S01]  /*1e6e0*/  @P0 LDG.E.U8 R2, desc[UR18][R24.64] ;  /* 0x0000001218020981 */ /* 0x000ea2000c1e1100 */
[----:B------:R-:W-:Y:S01]  /*1e6f0*/  @!P1 IMAD.MOV R22, RZ, RZ, -R22 ;  /* 0x000000ffff169224 */ /* 0x000fe200078e0a16 */
[----:B------:R-:W-:Y:S02]  /*1e700*/  ISETP.GE.AND P1, PT, R85, RZ, PT ;  /* 0x000000ff5500720c */ /* 0x000fe40003f26270 */
[----:B------:R-:W3:Y:S04]  /*1e710*/  LDL R85, [R1+0x115c] ;  /* 0x00115c0001557983 */ /* 0x000ee80000100800 */
[----:B------:R-:W-:Y:S04]  /*1e720*/  STL [R1+0x6c0], R5 ;  /* 0x0006c00501007387 */ /* 0x000fe80000100800 */
[----:B------:R-:W-:Y:S01]  /*1e730*/  STL [R1+0x6bc], R15 ;  /* 0x0006bc0f01007387 */ /* 0x000fe20000100800 */
[----:B------:R-:W-:Y:S01]  /*1e740*/  @!P5 IMAD.IADD R17, R17, 0x1, -R8 ;  /* 0x000000011111d824 */ /* 0x000fe200078e0a08 */
[----:B------:R-:W-:-:S04]  /*1e750*/  SEL R22, R11, R22, !P4 ;  /* 0x000000160b167207 */ /* 0x000fc80006000000 */
[----:B------:R-:W-:Y:S01]  /*1e760*/  ISETP.GT.U32.AND P5, PT, R8, R17, PT ;  /* 0x000000110800720c */ /* 0x000fe20003fa4070 */
[----:B------:R-:W-:Y:S02]  /*1e770*/  IMAD.MOV.U32 R23, RZ, RZ, R14 ;  /* 0x000000ffff177224 */ /* 0x000fe400078e000e */
[----:B------:R-:W-:Y:S01]  /*1e780*/  IMAD R22, R22, UR5, RZ ;  /* 0x0000000516167c24 */ /* 0x000fe2000f8e02ff */
[----:B------:R-:W-:Y:S01]  /*1e790*/  ISETP.GT.U32.AND P6, PT, R8, R13, PT ;  /* 0x0000000d0800720c */ /* 0x000fe20003fc4070 */
[----:B------:R-:W-:Y:S01]  /*1e7a0*/  @!P1 IMAD.MOV R23, RZ, RZ, -R23 ;  /* 0x000000ffff179224 */ /* 0x000fe200078e0a17 */
[----:B------:R-:W-:Y:S01]  /*1e7b0*/  PRMT R4, RZ, 0x7610, R4 ;  /* 0x00007610ff047816 */ /* 0x000fe20000000004 */
[----:B------:R-:W0:Y:S01]  /*1e7c0*/  LDCU UR5, c[0x0][0x3b0] ;  /* 0x00007600ff0577ac */ /* 0x000e220008000800 */
[----:B------:R-:W-:-:S05]  /*1e7d0*/  IADD3 R14, P1, PT, R22, R7, RZ ;  /* 0x00000007160e7210 */ /* 0x000fca0007f3e0ff */
[----:B------:R-:W-:Y:S01]  /*1e7e0*/  @!P5 IMAD.IADD R17, R17, 0x1, -R8 ;  /* 0x000000011111d824 */ /* 0x000fe200078e0a08 */
[----:B--2---:R2:W-:Y:S04]  /*1e7f0*/  STL [R1+0x44], R2 ;  /* 0x0000440201007387 */ /* 0x0045e80000100800 */
[----:B--2---:R-:W2:Y:S01]  /*1e800*/  LDL R2, [R1+0x116c] ;  /* 0x00116c0001027983 */ /* 0x004ea20000100800 */
[----:B------:R-:W-:Y:S02]  /*1e810*/  ISETP.GT.U32.AND P5, PT, R8, R16, PT ;  /* 0x000000100800720c */ /* 0x000fe40003fa4070 */
[----:B------:R-:W-:Y:S01]  /*1e820*/  LEA.HI.X.SX32 R15, R22, R6, 0x1, P1 ;  /* 0x00000006160f7211 */ /* 0x000fe200008f0eff */
[----:B------:R-:W-:Y:S02]  /*1e830*/  @P0 IMAD.MOV.U32 R24, RZ, RZ, R14 ;  /* 0x000000ffff180224 */ /* 0x000fe400078e000e */
[----:B------:R-:W-:-:S02]  /*1e840*/  IMAD.MOV.U32 R22, RZ, RZ, R17 ;  /* 0x000000ffff167224 */ /* 0x000fc400078e0011 */
[----:B------:R-:W-:Y:S02]  /*1e850*/  @P0 IMAD.MOV.U32 R25, RZ, RZ, R15 ;  /* 0x000000ffff190224 */ /* 0x000fe400078e000f */
[----:B------:R-:W-:-:S03]  /*1e860*/  @!P3 IMAD.MOV R22, RZ, RZ, -R22 ;  /* 0x000000ffff16b224 */ /* 0x000fc600078e0a16 */
[----:B------:R0:W2:Y:S01]  /*1e870*/  @P0 LDG.E.U8 R4, desc[UR18][R24.64] ;  /* 0x0000001218040981 */ /* 0x0000a2000c1e1100 */
[--C-:B------:R-:W-:Y:S01]  /*1e880*/  @!P5 IMAD.IADD R16, R16, 0x1, -R8.reuse ;  /* 0x000000011010d824 */ /* 0x100fe200078e0a08 */
[----:B---3--:R-:W-:Y:S01]  /*1e890*/  ISETP.GE.AND P5, PT, R85, RZ, PT ;  /* 0x000000ff5500720c */ /* 0x008fe20003fa6270 */
[----:B------:R-:W-:-:S03]  /*1e8a0*/  @!P6 IMAD.IADD R13, R13, 0x1, -R8 ;  /* 0x000000010d0de824 */ /* 0x000fc600078e0a08 */
[----:B------:R-:W-:Y:S02]  /*1e8b0*/  ISETP.GT.U32.AND P3, PT, R8, R16, PT ;  /* 0x000000100800720c */ /* 0x000fe40003f64070 */
[C---:B0-----:R-:W-:Y:S02]  /*1e8c0*/  SEL R24, R11.reuse, R23, !P4 ;  /* 0x000000170b187207 */ /* 0x041fe40006000000 */
[----:B------:R-:W-:-:S03]  /*1e8d0*/  SEL R23, R11, R22, !P4 ;  /* 0x000000160b177207 */ /* 0x000fc60006000000 */
[----:B------:R-:W-:Y:S01]  /*1e8e0*/  IMAD R24, R24, UR12, RZ ;  /* 0x0000000c18187c24 */ /* 0x000fe2000f8e02ff */
[----:B------:R-:W-:Y:S01]  /*1e8f0*/  STL [R1+0x6c8], R14 ;  /* 0x0006c80e01007387 */ /* 0x000fe20000100800 */
[----:B------:R-:W-:Y:S01]  /*1e900*/  IMAD.MOV.U32 R22, RZ, RZ, R13 ;  /* 0x000000ffff167224 */ /* 0x000fe200078e000d */
[----:B------:R-:W-:Y:S01]  /*1e910*/  PRMT R12, RZ, 0x7610, R12 ;  /* 0x00007610ff0c7816 */ /* 0x000fe2000000000c */
[----:B-1----:R-:W-:Y:S01]  /*1e920*/  IMAD R23, R23, UR4, RZ ;  /* 0x0000000417177c24 */ /* 0x002fe2000f8e02ff */
[-C--:B------:R-:W-:Y:S01]  /*1e930*/  IADD3 R13, P6, PT, R24, R7.reuse, RZ ;  /* 0x00000007180d7210 */ /* 0x080fe20007fde0ff */
[----:B------:R-:W3:Y:S01]  /*1e940*/  LDL.LU R5, [R1+0x190] ;  /* 0x0001900001057983 */ /* 0x000ee20000300800 */
[----:B------:R-:W-:Y:S01]  /*1e950*/  @!P5 IMAD.MOV R22, RZ, RZ, -R22 ;  /* 0x000000ffff16d224 */ /* 0x000fe200078e0a16 */
[----:B------:R-:W-:Y:S01]  /*1e960*/  PRMT R18, RZ, 0x7610, R18 ;  /* 0x00007610ff127816 */ /* 0x000fe20000000012 */
[----:B------:R-:W-:Y:S01]  /*1e970*/  @!P3 IMAD.IADD R16, R16, 0x1, -R8 ;  /* 0x000000011010b824 */ /* 0x000fe200078e0a08 */
[----:B------:R0:W-:Y:S01]  /*1e980*/  STL [R1+0x6c4], R15 ;  /* 0x0006c40f01007387 */ /* 0x0001e20000100800 */
[----:B------:R-:W-:Y:S01]  /*1e990*/  IADD3 R25, P5, PT, R23, R7, RZ ;  /* 0x0000000717197210 */ /* 0x000fe20007fbe0ff */
[----:B------:R-:W1:Y:S02]  /*1e9a0*/  LDCU UR4, c[0x0][0x3b0] ;  /* 0x00007600ff0477ac */ /* 0x000e640008000800 */
[----:B------:R-:W3:Y:S01]  /*1e9b0*/  LDL R85, [R1+0x1154] ;  /* 0x0011540001557983 */ /* 0x000ee20000100800 */
[----:B----4-:R-:W-:Y:S01]  /*1e9c0*/  ISETP.GT.U32.AND P1, PT, R8, R10, PT ;  /* 0x0000000a0800720c */ /* 0x010fe20003f24070 */
[----:B------:R-:W4:Y:S01]  /*1e9d0*/  LDCU UR12, c[0x0][0x3b0] ;  /* 0x00007600ff0c77ac */ /* 0x000f220008000800 */
[----:B0-----:R-:W-:-:S02]  /*1e9e0*/  LEA.HI.X.SX32 R15, R24, R6, 0x1, P6 ;  /* 0x00000006180f7211 */ /* 0x001fc400030f0eff */
[----:B------:R-:W-:Y:S01]  /*1e9f0*/  SEL R24, R11, R22, !P4 ;  /* 0x000000160b187207 */ /* 0x000fe20006000000 */
[----:B------:R-:W-:Y:S01]  /*1ea00*/  @P0 IMAD.MOV.U32 R22, RZ, RZ, R13 ;  /* 0x000000ffff160224 */ /* 0x000fe200078e000d */
[----:B--2---:R-:W-:Y:S02]  /*1ea10*/  ISETP.GE.AND P3, PT, R2, RZ, PT ;  /* 0x000000ff0200720c */ /* 0x004fe40003f66270 */
[----:B------:R-:W-:Y:S01]  /*1ea20*/  LEA.HI.X.SX32 R2, R23, R6, 0x1, P5 ;  /* 0x0000000617027211 */ /* 0x000fe200028f0eff */
[----:B------:R-:W-:-:S05]  /*1ea30*/  @P0 IMAD.MOV.U32 R23, RZ, RZ, R15 ;  /* 0x000000ffff170224 */ /* 0x000fca00078e000f */
[----:B------:R0:W2:Y:S04]  /*1ea40*/  @P0 LDG.E.U8 R12, desc[UR18][R22.64] ;  /* 0x00000012160c0981 */ /* 0x0000a8000c1e1100 */
[----:B------:R1:W-:Y:S01]  /*1ea50*/  STL [R1+0x40], R4 ;  /* 0x0000400401007387 */ /* 0x0003e20000100800 */
[----:B0-----:R-:W-:Y:S02]  /*1ea60*/  @P0 IMAD.MOV.U32 R22, RZ, RZ, R25 ;  /* 0x000000ffff160224 */ /* 0x001fe400078e0019 */
[----:B------:R-:W-:Y:S01]  /*1ea70*/  @P0 IMAD.MOV.U32 R23, RZ, RZ, R2 ;  /* 0x000000ffff170224 */ /* 0x000fe200078e0002 */
[----:B-1----:R-:W3:Y:S04]  /*1ea80*/  LDL.LU R4, [R1+0x188] ;  /* 0x0001880001047983 */ /* 0x002ee80000300800 */
[----:B------:R-:W4:Y:S04]  /*1ea90*/  LDL.LU R17, [R1+0x184] ;  /* 0x0001840001117983 */ /* 0x000f280000300800 */
[----:B------:R-:W-:Y:S04]  /*1eaa0*/  STL [R1+0x6d0], R13 ;  /* 0x0006d00d01007387 */ /* 0x000fe80000100800 */
[----:B------:R-:W-:Y:S04]  /*1eab0*/  STL [R1+0x6d8], R25 ;  /* 0x0006d81901007387 */ /* 0x000fe80000100800 */
[----:B------:R-:W4:Y:S04]  /*1eac0*/  LDL R14, [R1+0x1198] ;  /* 0x00119800010e7983 */ /* 0x000f280000100800 */
[----:B------:R0:W-:Y:S04]  /*1ead0*/  STL [R1+0x6cc], R15 ;  /* 0x0006cc0f01007387 */ /* 0x0001e80000100800 */
[----:B------:R1:W4:Y:S04]  /*1eae0*/  @P0 LDG.E.U8 R18, desc[UR18][R22.64] ;  /* 0x0000001216120981 */ /* 0x000328000c1e1100 */
[----:B0-----:R-:W4:Y:S04]  /*1eaf0*/  LDL.LU R15, [R1+0x1330] ;  /* 0x00133000010f7983 */ /* 0x001f280000300800 */
[----:B------:R-:W4:Y:S04]  /*1eb00*/  LDL.LU R13, [R1+0x132c] ;  /* 0x00132c00010d7983 */ /* 0x000f280000300800 */
[----:B------:R-:W-:Y:S04]  /*1eb10*/  STL [R1+0x6d4], R2 ;  /* 0x0006d40201007387 */ /* 0x000fe80000100800 */
[----:B--2---:R0:W-:Y:S04]  /*1eb20*/  STL [R1+0x3c], R12 ;  /* 0x00003c0c01007387 */ /* 0x0041e80000100800 */
[----:B0-----:R-:W2:Y:S04]  /*1eb30*/  LDL.LU R12, [R1+0x1328] ;  /* 0x00132800010c7983 */ /* 0x001ea80000300800 */
[----:B------:R-:W2:Y:S01]  /*1eb40*/  LDL.LU R2, [R1+0x1324] ;  /* 0x0013240001027983 */ /* 0x000ea20000300800 */
[----:B-1----:R-:W-:-:S02]  /*1eb50*/  IMAD.MOV.U32 R22, RZ, RZ, R16 ;  /* 0x000000ffff167224 */ /* 0x002fc400078e0010 */
[----:B------:R-:W-:Y:S01]  /*1eb60*/  IMAD R24, R24, UR5, RZ ;  /* 0x0000000518187c24 */ /* 0x000fe2000f8e02ff */
[----:B---3--:R-:W-:Y:S01]  /*1eb70*/  ISETP.GE.AND P5, PT, R85, RZ, PT ;  /* 0x000000ff5500720c */ /* 0x008fe20003fa6270 */
[----:B------:R-:W-:Y:S01]  /*1eb80*/  @!P3 IMAD.MOV R22, RZ, RZ, -R22 ;  /* 0x000000ffff16b224 */ /* 0x000fe200078e0a16 */
[----:B------:R-:W3:Y:S01]  /*1eb90*/  LDL.LU R85, [R1+0x180] ;  /* 0x0001800001557983 */ /* 0x000ee20000300800 */
[----:B------:R-:W-:Y:S01]  /*1eba0*/  @!P1 IMAD.IADD R10, R10, 0x1, -R8 ;  /* 0x000000010a0a9824 */ /* 0x000fe200078e0a08 */
[C---:B------:R-:W-:Y:S01]  /*1ebb0*/  IADD3 R16, P3, PT, R24.reuse, R7, RZ ;  /* 0x0000000718107210 */ /* 0x040fe20007f7e0ff */
[----:B------:R-:W0:Y:S04]  /*1ebc0*/  LDCU UR5, c[0x0][0x3b0] ;  /* 0x00007600ff0577ac */ /* 0x000e280008000800 */
[----:B------:R-:W-:Y:S04]  /*1ebd0*/  STL [R1+0x6e0], R16 ;  /* 0x0006e01001007387 */ /* 0x000fe80000100800 */
[----:B----4-:R1:W-:Y:S02]  /*1ebe0*/  STL [R1+0x38], R18 ;  /* 0x0000381201007387 */ /* 0x0103e40000100800 */
[----:B-1----:R-:W-:Y:S01]  /*1ebf0*/  LEA.HI.X.SX32 R18, R24, R6, 0x1, P3 ;  /* 0x0000000618127211 */ /* 0x002fe200018f0eff */
[----:B------:R-:W-:-:S04]  /*1ec00*/  @P0 IMAD.MOV.U32 R24, RZ, RZ, R16 ;  /* 0x000000ffff180224 */ /* 0x000fc800078e0010 */
        /* <DEDUP_REMOVED lines=10> */
[----:B------:R-:W-:Y:S01]  /*1ecb0*/  PRMT R13, RZ, 0x7610, R13 ;  /* 0x00007610ff0d7816 */ /* 0x000fe2000000000d */
[----:B------:R-:W4:Y:S01]  /*1ecc0*/  LDL.LU R10, [R1+0x1320] ;  /* 0x00132000010a7983 */ /* 0x000f220000300800 */
[----:B------:R-:W-:Y:S01]  /*1ecd0*/  IADD3 R16, P5, PT, R23, R7, RZ ;  /* 0x0000000717107210 */ /* 0x000fe20007fbe0ff */
[----:B------:R-:W0:Y:S01]  /*1ece0*/  LDCU UR13, c[0x0][0x3b0] ;  /* 0x00007600ff0d77ac */ /* 0x000e220008000800 */
[----:B------:R-:W-:Y:S02]  /*1ecf0*/  SEL R22, R11, R22, !P4 ;  /* 0x000000160b167207 */ /* 0x000fe40006000000 */
[----:B------:R-:W-:-:S03]  /*1ed00*/  LEA.HI.X.SX32 R23, R23, R6, 0x1, P5 ;  /* 0x0000000617177211 */ /* 0x000fc600028f0eff */
[----:B-1----:R-:W-:Y:S01]  /*1ed10*/  IMAD R24, R22, UR4, RZ ;  /* 0x0000000416187c24 */ /* 0x002fe2000f8e02ff */
[----:B------:R1:W-:Y:S01]  /*1ed20*/  STL [R1+0x6dc], R18 ;  /* 0x0006dc1201007387 */ /* 0x0003e20000100800 */
[----:B------:R-:W-:Y:S01]  /*1ed30*/  @P0 IMAD.MOV.U32 R22, RZ, RZ, R16 ;  /* 0x000000ffff160224 */ /* 0x000fe200078e0010 */
[----:B------:R-:W-:Y:S01]  /*1ed40*/  ISETP.GT.U32.AND P6, PT, R8, R5, PT ;  /* 0x000000050800720c */ /* 0x000fe20003fc4070 */
[----:B------:R-:W-:Y:S01]  /*1ed50*/  @!P1 IMAD.IADD R4, R4, 0x1, -R8 ;  /* 0x0000000104049824 */ /* 0x000fe200078e0a08 */
[----:B------:R-:W-:Y:S01]  /*1ed60*/  ISETP.GT.U32.AND P3, PT, R8, R17, PT ;  /* 0x000000110800720c */ /* 0x000fe20003f64070 */
[----:B------:R-:W0:Y:S01]  /*1ed70*/  LDCU UR4, c[0x0][0x3b0] ;  /* 0x00007600ff0477ac */ /* 0x000e220008000800 */
[----:B------:R0:W3:Y:S01]  /*1ed80*/  @P0 LDG.E.U8 R13, desc[UR18][R22.64] ;  /* 0x00000012160d0981 */ /* 0x0000e2000c1e1100 */
[----:B------:R-:W-:-:S03]  /*1ed90*/  ISETP.GE.AND P1, PT, R14, RZ, PT ;  /* 0x000000ff0e00720c */ /* 0x000fc60003f26270 */
[----:B-1----:R-:W3:Y:S04]  /*1eda0*/  LDL.LU R18, [R1+0x17c] ;  /* 0x00017c0001127983 */ /* 0x002ee80000300800 */
[----:B--2---:R-:W-:Y:S04]  /*1edb0*/  STL [R1+0x12d0], R2 ;  /* 0x0012d00201007387 */ /* 0x004fe80000100800 */
[----:B------:R-:W2:Y:S04]  /*1edc0*/  LDL R25, [R1+0x1184] ;  /* 0x0011840001197983 */ /* 0x000ea80000100800 */
[----:B------:R-:W-:Y:S04]  /*1edd0*/  STL [R1+0x6f8], R16 ;  /* 0x0006f81001007387 */ /* 0x000fe80000100800 */
[----:B------:R-:W2:Y:S04]  /*1ede0*/  LDL.LU R14, [R1+0x174] ;  /* 0x00017400010e7983 */ /* 0x000ea80000300800 */
[----:B------:R1:W-:Y:S04]  /*1edf0*/  STL [R1+0x6f4], R23 ;  /* 0x0006f41701007387 */ /* 0x0003e80000100800 */
[----:B-1----:R-:W2:Y:S01]  /*1ee00*/  LDL R23, [R1+0x1180] ;  /* 0x0011800001177983 */ /* 0x002ea20000100800 */
[----:B------:R-:W-:-:S05]  /*1ee10*/  @!P6 IMAD.IADD R5, R5, 0x1, -R8 ;  /* 0x000000010505e824 */ /* 0x000fca00078e0a08 */
[----:B------:R-:W-:Y:S01]  /*1ee20*/  ISETP.GT.U32.AND P6, PT, R8, R5, PT ;  /* 0x000000050800720c */ /* 0x000fe20003fc4070 */
[----:B------:R-:W-:-:S12]  /*1ee30*/  @!P3 IMAD.IADD R17, R17, 0x1, -R8 ;  /* 0x000000011111b824 */ /* 0x000fd800078e0a08 */
[----:B------:R-:W-:-:S04]  /*1ee40*/  @!P6 IMAD.IADD R5, R5, 0x1, -R8 ;  /* 0x000000010505e824 */ /* 0x000fc800078e0a08 */
[----:B0-----:R-:W-:Y:S02]  /*1ee50*/  IMAD.MOV.U32 R22, RZ, RZ, R5 ;  /* 0x000000ffff167224 */ /* 0x001fe400078e0005 */
[----:B------:R-:W2:Y:S01]  /*1ee60*/  LDL R5, [R1+0x1188] ;  /* 0x0011880001057983 */ /* 0x000ea20000100800 */
[C---:B------:R-:W-:Y:S01]  /*1ee70*/  ISETP.GT.U32.AND P3, PT, R8.reuse, R17, PT ;  /* 0x000000110800720c */ /* 0x040fe20003f64070 */
[----:B------:R-:W-:Y:S02]  /*1ee80*/  @!P1 IMAD.MOV R22, RZ, RZ, -R22 ;  /* 0x000000ffff169224 */ /* 0x000fe400078e0a16 */
[----:B---3--:R0:W-:Y:S01]  /*1ee90*/  STL [R1+0x30], R13 ;  /* 0x0000300d01007387 */ /* 0x0081e20000100800 */
[----:B------:R-:W-:Y:S02]  /*1eea0*/  ISETP.GT.U32.AND P1, PT, R8, R85, PT ;  /* 0x000000550800720c */ /* 0x000fe40003f24070 */
[----:B0-----:R-:W-:-:S04]  /*1eeb0*/  IADD3 R13, P6, PT, R24, R7, RZ ;  /* 0x00000007180d7210 */ /* 0x001fc80007fde0ff */
[----:B------:R-:W-:Y:S02]  /*1eec0*/  LEA.HI.X.SX32 R16, R24, R6, 0x1, P6 ;  /* 0x0000000618107211 */ /* 0x000fe400030f0eff */
[----:B------:R-:W-:Y:S01]  /*1eed0*/  SEL R24, R11, R22, !P4 ;  /* 0x000000160b187207 */ /* 0x000fe20006000000 */
[----:B------:R-:W-:Y:S01]  /*1eee0*/  @P0 IMAD.MOV.U32 R22, RZ, RZ, R13 ;  /* 0x000000ffff160224 */ /* 0x000fe200078e000d */
[----:B----4-:R-:W-:-:S03]  /*1eef0*/  PRMT R10, RZ, 0x7610, R10 ;  /* 0x00007610ff0a7816 */ /* 0x010fc6000000000a */
[----:B------:R-:W-:Y:S01]  /*1ef00*/  IMAD R24, R24, UR5, RZ ;  /* 0x0000000518187c24 */ /* 0x000fe2000f8e02ff */
[----:B------:R-:W-:Y:S01]  /*1ef10*/  STL [R1+0x700], R13 ;  /* 0x0007000d01007387 */ /* 0x000fe20000100800 */
[--C-:B------:R-:W-:Y:S01]  /*1ef20*/  @!P3 IMAD.IADD R17, R17, 0x1, -R8.reuse ;  /* 0x000000011111b824 */ /* 0x100fe200078e0a08 */
[----:B------:R-:W-:Y:S01]  /*1ef30*/  PRMT R19, RZ, 0x7610, R19 ;  /* 0x00007610ff137816 */ /* 0x000fe20000000013 */
[----:B------:R-:W-:Y:S01]  /*1ef40*/  @!P1 IMAD.IADD R85, R85, 0x1, -R8 ;  /* 0x0000000155559824 */ /* 0x000fe200078e0a08 */
[----:B------:R0:W-:Y:S01]  /*1ef50*/  STL [R1+0x6fc], R16 ;  /* 0x0006fc1001007387 */ /* 0x0001e20000100800 */
[----:B------:R-:W-:Y:S01]  /*1ef60*/  ISETP.GT.U32.AND P5, PT, R8, R4, PT ;  /* 0x000000040800720c */ /* 0x000fe20003fa4070 */
[----:B------:R-:W1:Y:S01]  /*1ef70*/  LDCU UR5, c[0x0][0x3b0] ;  /* 0x00007600ff0577ac */ /* 0x000e620008000800 */
[----:B--2---:R-:W-:Y:S02]  /*1ef80*/  ISETP.GE.AND P1, PT, R25, RZ, PT ;  /* 0x000000ff1900720c */ /* 0x004fe40003f26270 */
[----:B------:R-:W-:Y:S01]  /*1ef90*/  ISETP.GE.AND P6, PT, R23, RZ, PT ;  /* 0x000000ff1700720c */ /* 0x000fe20003fc6270 */
[----:B------:R-:W-:Y:S01]  /*1efa0*/  @P0 IMAD.MOV.U32 R23, RZ, RZ, R16 ;  /* 0x000000ffff170224 */ /* 0x000fe200078e0010 */
[----:B0-----:R-:W-:-:S04]  /*1efb0*/  IADD3 R16, P3, PT, R24, R7, RZ ;  /* 0x0000000718107210 */ /* 0x001fc80007f7e0ff */
[----:B------:R0:W2:Y:S02]  /*1efc0*/  @P0 LDG.E.U8 R10, desc[UR18][R22.64] ;  /* 0x00000012160a0981 */ /* 0x0000a4000c1e1100 */
[----:B0-----:R-:W-:Y:S01]  /*1efd0*/  LEA.HI.X.SX32 R22, R24, R6, 0x1, P3 ;  /* 0x0000000618167211 */ /* 0x001fe200018f0eff */
[----:B------:R-:W-:-:S04]  /*1efe0*/  @P0 IMAD.MOV.U32 R24, RZ, RZ, R16 ;  /* 0x000000ffff180224 */ /* 0x000fc800078e0010 */
[----:B------:R-:W-:-:S05]  /*1eff0*/  @P0 IMAD.MOV.U32 R25, RZ, RZ, R22 ;  /* 0x000000ffff190224 */ /* 0x000fca00078e0016 */
[----:B------:R0:W3:Y:S01]  /*1f000*/  @P0 LDG.E.U8 R19, desc[UR18][R24.64] ;  /* 0x0000001218130981 */ /* 0x0000e2000c1e1100 */
[----:B------:R-:W-:-:S04]  /*1f010*/  @!P5 IMAD.IADD R4, R4, 0x1, -R8 ;  /* 0x000000010404d824 */ /* 0x000fc800078e0a08 */
[----:B------:R-:W-:-:S04]  /*1f020*/  IMAD.MOV.U32 R23, RZ, RZ, R4 ;  /* 0x000000ffff177224 */ /* 0x000fc800078e0004 */
[----:B------:R-:W-:Y:S01]  /*1f030*/  @!P6 IMAD.MOV R23, RZ, RZ, -R23 ;  /* 0x000000ffff17e224 */ /* 0x000fe200078e0a17 */
[----:B------:R-:W-:-:S04]  /*1f040*/  ISETP.GT.U32.AND P6, PT, R8, R14, PT ;  /* 0x0000000e0800720c */ /* 0x000fc80003fc4070 */
[----:B------:R-:W-:-:S05]  /*1f050*/  SEL R23, R11, R23, !P4 ;  /* 0x000000170b177207 */ /* 0x000fca0006000000 */
[----:B0-----:R-:W-:Y:S01]  /*1f060*/  IMAD R24, R23, UR4, RZ ;  /* 0x0000000417187c24 */ /* 0x001fe2000f8e02ff */
[----:B------:R-:W-:Y:S01]  /*1f070*/  PRMT R12, RZ, 0x7610, R12 ;  /* 0x00007610ff0c7816 */ /* 0x000fe2000000000c */
[----:B------:R-:W0:Y:S02]  /*1f080*/  LDCU UR4, c[0x0][0x3b0] ;  /* 0x00007600ff0477ac */ /* 0x000e240008000800 */
[----:B------:R-:W-:Y:S01]  /*1f090*/  @!P6 IMAD.IADD R14, R14, 0x1, -R8 ;  /* 0x000000010e0ee824 */ /* 0x000fe200078e0a08 */
[----:B--2---:R2:W-:Y:S04]  /*1f0a0*/  STL [R1+0x2c], R10 ;  /* 0x00002c0a01007387 */ /* 0x0045e80000100800 */
[----:B--2---:R-:W2:Y:S04]  /*1f0b0*/  LDL R10, [R1+0x117c] ;  /* 0x00117c00010a7983 */ /* 0x004ea80000100800 */
[----:B------:R-:W4:Y:S04]  /*1f0c0*/  LDL.LU R13, [R1+0x178] ;  /* 0x00017800010d7983 */ /* 0x000f280000300800 */
[----:B------:R-:W2:Y:S04]  /*1f0d0*/  LDL.LU R4, [R1+0x131c] ;  /* 0x00131c0001047983 */ /* 0x000ea80000300800 */
[----:B------:R0:W-:Y:S04]  /*1f0e0*/  STL [R1+0x708], R16 ;  /* 0x0007081001007387 */ /* 0x0001e80000100800 */
[----:B------:R1:W-:Y:S04]  /*1f0f0*/  STL [R1+0x704], R22 ;  /* 0x0007041601007387 */ /* 0x0003e80000100800 */
[----:B0-----:R-:W2:Y:S01]  /*1f100*/  LDL.LU R16, [R1+0x170] ;  /* 0x0001700001107983 */ /* 0x001ea20000300800 */
[----:B-1----:R-:W-:Y:S01]  /*1f110*/  IMAD.MOV.U32 R22, RZ, RZ, R17 ;  /* 0x000000ffff167224 */ /* 0x002fe200078e0011 */
[----:B------:R-:W-:-:S03]  /*1f120*/  IADD3 R17, P6, PT, R24, R7, RZ ;  /* 0x0000000718117210 */ /* 0x000fc60007fde0ff */
[----:B------:R-:W-:Y:S01]  /*1f130*/  @!P1 IMAD.MOV R22, RZ, RZ, -R22 ;  /* 0x000000ffff169224 */ /* 0x000fe200078e0a16 */
[----:B------:R-:W-:Y:S02]  /*1f140*/  ISETP.GE.AND P1, PT, R5, RZ, PT ;  /* 0x000000ff0500720c */ /* 0x000fe40003f26270 */
[----:B------:R-:W2:Y:S04]  /*1f150*/  LDL R5, [R1+0x1178] ;  /* 0x0011780001057983 */ /* 0x000ea80000100800 */
[----:B------:R-:W-:Y:S04]  /*1f160*/  STL [R1+0x710], R17 ;  /* 0x0007101101007387 */ /* 0x000fe80000100800 */
[----:B---3--:R0:W-:Y:S02]  /*1f170*/  STL [R1+0x28], R19 ;  /* 0x0000281301007387 */ /* 0x0081e40000100800 */
[----:B0-----:R-:W-:Y:S01]  /*1f180*/  LEA.HI.X.SX32 R19, R24, R6, 0x1, P6 ;  /* 0x0000000618137211 */ /* 0x001fe200030f0eff */
[----:B------:R-:W-:-:S04]  /*1f190*/  @P0 IMAD.MOV.U32 R24, RZ, RZ, R17 ;  /* 0x000000ffff180224 */ /* 0x000fc800078e0011 */
[----:B------:R-:W-:-:S05]  /*1f1a0*/  @P0 IMAD.MOV.U32 R25, RZ, RZ, R19 ;  /* 0x000000ffff190224 */ /* 0x000fca00078e0013 */
[----:B------:R-:W3:Y:S04]  /*1f1b0*/  @P0 LDG.E.U8 R12, desc[UR18][R24.64] ;  /* 0x00000012180c0981 */ /* 0x000ee8000c1e1100 */
[----:B------:R-:W-:Y:S01]  /*1f1c0*/  STL [R1+0x70c], R19 ;  /* 0x00070c1301007387 */ /* 0x000fe20000100800 */
[C---:B------:R-:W-:Y:S02]  /*1f1d0*/  ISETP.GT.U32.AND P5, PT, R8.reuse, R18, PT ;  /* 0x000000120800720c */ /* 0x040fe40003fa4070 */
[----:B------:R-:W-:Y:S02]  /*1f1e0*/  ISETP.GT.U32.AND P3, PT, R8, R85, PT ;  /* 0x000000550800720c */ /* 0x000fe40003f64070 */
[----:B------:R-:W-:-:S09]  /*1f1f0*/  SEL R22, R11, R22, !P4 ;  /* 0x000000160b167207 */ /* 0x000fd20006000000 */
[----:B------:R-:W-:-:S05]  /*1f200*/  @!P5 IMAD.IADD R18, R18, 0x1, -R8 ;  /* 0x000000011212d824 */ /* 0x000fca00078e0a08 */
[----:B------:R-:W-:Y:S01]  /*1f210*/  ISETP.GT.U32.AND P5, PT, R8, R18, PT ;  /* 0x000000120800720c */ /* 0x000fe20003fa4070 */
[----:B------:R-:W-:Y:S02]  /*1f220*/  @!P3 IMAD.IADD R85, R85, 0x1, -R8 ;  /* 0x000000015555b824 */ /* 0x000fe400078e0a08 */
[----:B------:R-:W-:Y:S01]  /*1f230*/  IMAD R22, R22, UR5, RZ ;  /* 0x0000000516167c24 */ /* 0x000fe2000f8e02ff */
[----:B------:R-:W-:Y:S01]  /*1f240*/  ISETP.GT.U32.AND P6, PT, R8, R14, PT ;  /* 0x0000000e0800720c */ /* 0x000fe20003fc4070 */
[----:B------:R-:W-:Y:S01]  /*1f250*/  IMAD.MOV.U32 R23, RZ, RZ, R85 ;  /* 0x000000ffff177224 */ /* 0x000fe200078e0055 */
[----:B------:R-:W-:Y:S01]  /*1f260*/  PRMT R2, RZ, 0x7610, R2 ;  /* 0x00007610ff027816 */ /* 0x000fe20000000002 */
[----:B------:R-:W0:Y:S02]  /*1f270*/  LDCU UR5, c[0x0][0x3b0] ;  /* 0x00007600ff0577ac */ /* 0x000e240008000800 */
[----:B------:R-:W-:Y:S01]  /*1f280*/  @!P1 IMAD.MOV R23, RZ, RZ, -R23 ;  /* 0x000000ffff179224 */ /* 0x000fe200078e0a17 */
[----:B---3--:R1:W-:Y:S04]  /*1f290*/  STL [R1+0x24], R12 ;  /* 0x0000240c01007387 */ /* 0x0083e80000100800 */
[----:B-1----:R-:W3:Y:S01]  /*1f2a0*/  LDL R12, [R1+0x11c8] ;  /* 0x0011c800010c7983 */ /* 0x002ee20000100800 */
[----:B--2---:R-:W-:Y:S01]  /*1f2b0*/  ISETP.GE.AND P3, PT, R10, RZ, PT ;  /* 0x000000ff0a00720c */ /* 0x004fe20003f66270 */
[----:B------:R-:W-:Y:S01]  /*1f2c0*/  @!P5 IMAD.IADD R18, R18, 0x1, -R8 ;  /* 0x000000011212d824 */ /* 0x000fe200078e0a08 */
[----:B----4-:R-:W-:-:S02]  /*1f2d0*/  ISETP.GT.U32.AND P5, PT, R8, R13, PT ;  /* 0x0000000d0800720c */ /* 0x010fc40003fa4070 */
[----:B------:R-:W-:-:S04]  /*1f2e0*/  IADD3 R10, P1, PT, R22, R7, RZ ;  /* 0x00000007160a7210 */ /* 0x000fc80007f3e0ff */
[----:B------:R-:W-:Y:S01]  /*1f2f0*/  LEA.HI.X.SX32 R17, R22, R6, 0x1, P1 ;  /* 0x0000000616117211 */ /* 0x000fe200008f0eff */
[----:B------:R-:W-:Y:S02]  /*1f300*/  @P0 IMAD.MOV.U32 R24, RZ, RZ, R10 ;  /* 0x000000ffff180224 */ /* 0x000fe400078e000a */
[----:B------:R-:W-:Y:S02]  /*1f310*/  IMAD.MOV.U32 R22, RZ, RZ, R18 ;  /* 0x000000ffff167224 */ /* 0x000fe400078e0012 */
[----:B------:R-:W-:Y:S02]  /*1f320*/  @P0 IMAD.MOV.U32 R25, RZ, RZ, R17 ;  /* 0x000000ffff190224 */ /* 0x000fe400078e0011 */
[----:B------:R-:W-:Y:S01]  /*1f330*/  @!P5 IMAD.IADD R13, R13, 0x1, -R8 ;  /* 0x000000010d0dd824 */ /* 0x000fe200078e0a08 */
[----:B------:R-:W-:Y:S01]  /*1f340*/  ISETP.GE.AND P5, PT, R5, RZ, PT ;  /* 0x000000ff0500720c */ /* 0x000fe20003fa6270 */
[----:B------:R-:W-:Y:S01]  /*1f350*/  @!P3 IMAD.MOV R22, RZ, RZ, -R22 ;  /* 0x000000ffff16b224 */ /* 0x000fe200078e0a16 */
[----:B------:R1:W2:Y:S02]  /*1f360*/  @P0 LDG.E.U8 R2, desc[UR18][R24.64] ;  /* 0x0000001218020981 */ /* 0x0002a4000c1e1100 */
[----:B------:R-:W-:Y:S01]  /*1f370*/  ISETP.GT.U32.AND P3, PT, R8, R13, PT ;  /* 0x0000000d0800720c */ /* 0x000fe20003f64070 */
[----:B------:R-:W-:Y:S01]  /*1f380*/  @!P6 IMAD.IADD R14, R14, 0x1, -R8 ;  /* 0x000000010e0ee824 */ /* 0x000fe200078e0a08 */
[----:B-1----:R-:W-:-:S02]  /*1f390*/  SEL R24, R11, R23, !P4 ;  /* 0x000000170b187207 */ /* 0x002fc40006000000 */
[----:B------:R-:W-:-:S03]  /*1f3a0*/  SEL R23, R11, R22, !P4 ;  /* 0x000000160b177207 */ /* 0x000fc60006000000 */
[----:B------:R-:W-:Y:S01]  /*1f3b0*/  IMAD R24, R24, UR12, RZ ;  /* 0x0000000c18187c24 */ /* 0x000fe2000f8e02ff */
[----:B------:R-:W-:Y:S01]  /*1f3c0*/  PRMT R4, RZ, 0x7610, R4 ;  /* 0x00007610ff047816 */ /* 0x000fe20000000004 */
[----:B------:R-:W-:Y:S01]  /*1f3d0*/  IMAD.MOV.U32 R22, RZ, RZ, R14 ;  /* 0x000000ffff167224 */ /* 0x000fe200078e000e */
[----:B------:R1:W-:Y:S01]  /*1f3e0*/  STL [R1+0x718], R10 ;  /* 0x0007180a01007387 */ /* 0x0003e20000100800 */
[----:B------:R-:W-:Y:S01]  /*1f3f0*/  IMAD R23, R23, UR4, RZ ;  /* 0x0000000417177c24 */ /* 0x000fe2000f8e02ff */
[CC--:B------:R-:W-:Y:S01]  /*1f400*/  IADD3 R18, P6, PT, R24.reuse, R7.reuse, RZ ;  /* 0x0000000718127210 */ /* 0x0c0fe20007fde0ff */
[----:B------:R-:W-:Y:S01]  /*1f410*/  @!P5 IMAD.MOV R22, RZ, RZ, -R22 ;  /* 0x000000ffff16d224 */ /* 0x000fe200078e0a16 */
[----:B------:R-:W4:Y:S01]  /*1f420*/  LDL.LU R85, [R1+0x16c] ;  /* 0x00016c0001557983 */ /* 0x000f220000300800 */
[----:B------:R-:W-:Y:S01]  /*1f430*/  @!P3 IMAD.IADD R13, R13, 0x1, -R8 ;  /* 0x000000010d0db824 */ /* 0x000fe200078e0a08 */
[----:B------:R-:W-:Y:S01]  /*1f440*/  IADD3 R25, P5, PT, R23, R7, RZ ;  /* 0x0000000717197210 */ /* 0x000fe20007fbe0ff */
[----:B------:R-:W0:Y:S01]  /*1f450*/  LDCU UR4, c[0x0][0x3b0] ;  /* 0x00007600ff0477ac */ /* 0x000e220008000800 */
[----:B------:R-:W-:-:S02]  /*1f460*/  LEA.HI.X.SX32 R19, R24, R6, 0x1, P6 ;  /* 0x0000000618137211 */ /* 0x000fc400030f0eff */
[----:B------:R-:W-:Y:S01]  /*1f470*/  SEL R24, R11, R22, !P4 ;  /* 0x000000160b187207 */ /* 0x000fe20006000000 */
[----:B------:R-:W-:Y:S01]  /*1f480*/  @P0 IMAD.MOV.U32 R22, RZ, RZ, R18 ;  /* 0x000000ffff160224 */ /* 0x000fe200078e0012 */
[----:B------:R-:W-:Y:S01]  /*1f490*/  PRMT R15, RZ, 0x7610, R15 ;  /* 0x00007610ff0f7816 */ /* 0x000fe2000000000f */
[----:B------:R-:W0:Y:S01]  /*1f4a0*/  LDCU UR12, c[0x0][0x3b0] ;  /* 0x00007600ff0c77ac */ /* 0x000e220008000800 */
[----:B---3--:R-:W-:Y:S02]  /*1f4b0*/  ISETP.GE.AND P3, PT, R12, RZ, PT ;  /* 0x000000ff0c00720c */ /* 0x008fe40003f66270 */
[----:B------:R-:W-:Y:S01]  /*1f4c0*/  LEA.HI.X.SX32 R12, R23, R6, 0x1, P5 ;  /* 0x00000006170c7211 */ /* 0x000fe200028f0eff */
[----:B------:R-:W-:-:S05]  /*1f4d0*/  @P0 IMAD.MOV.U32 R23, RZ, RZ, R19 ;  /* 0x000000ffff170224 */ /* 0x000fca00078e0013 */
[----:B------:R3:W4:Y:S04]  /*1f4e0*/  @P0 LDG.E.U8 R4, desc[UR18][R22.64] ;  /* 0x0000001216040981 */ /* 0x000728000c1e1100 */
[----:B------:R0:W-:Y:S04]  /*1f4f0*/  STL [R1+0x714], R17 ;  /* 0x0007141101007387 */ /* 0x0001e80000100800 */
[----:B--2---:R-:W-:Y:S01]  /*1f500*/  STL [R1+0x12d4], R2 ;  /* 0x0012d40201007387 */ /* 0x004fe20000100800 */
[----:B---3--:R-:W-:Y:S02]  /*1f510*/  @P0 IMAD.MOV.U32 R22, RZ, RZ, R25 ;  /* 0x000000ffff160224 */ /* 0x008fe400078e0019 */
[----:B------:R-:W-:Y:S01]  /*1f520*/  @P0 IMAD.MOV.U32 R23, RZ, RZ, R12 ;  /* 0x000000ffff170224 */ /* 0x000fe200078e000c */
[----:B-1----:R-:W2:Y:S04]  /*1f530*/  LDL R10, [R1+0x11a4] ;  /* 0x0011a400010a7983 */ /* 0x002ea80000100800 */
[----:B------:R-:W3:Y:S04]  /*1f540*/  LDL.LU R5, [R1+0x168] ;  /* 0x0001680001057983 */ /* 0x000ee80000300800 */
[----:B0-----:R-:W3:Y:S04]  /*1f550*/  LDL.LU R17, [R1+0x15c] ;  /* 0x00015c0001117983 */ /* 0x001ee80000300800 */
[----:B------:R-:W-:Y:S04]  /*1f560*/  STL [R1+0x720], R18 ;  /* 0x0007201201007387 */ /* 0x000fe80000100800 */
[----:B------:R-:W-:Y:S04]  /*1f570*/  STL [R1+0x738], R25 ;  /* 0x0007381901007387 */ /* 0x000fe80000100800 */
[----:B------:R-:W3:Y:S04]  /*1f580*/  LDL R14, [R1+0x11a8] ;  /* 0x0011a800010e7983 */ /* 0x000ee80000100800 */
[----:B------:R0:W-:Y:S04]  /*1f590*/  STL [R1+0x71c], R19 ;  /* 0x00071c1301007387 */ /* 0x0001e80000100800 */
[----:B------:R1:W3:Y:S04]  /*1f5a0*/  @P0 LDG.E.U8 R15, desc[UR18][R22.64] ;  /* 0x00000012160f0981 */ /* 0x0002e8000c1e1100 */
[----:B0-----:R-:W3:Y:S04]  /*1f5b0*/  LDL.LU R19, [R1+0x1318] ;  /* 0x0013180001137983 */ /* 0x001ee80000300800 */
[----:B------:R-:W3:Y:S04]  /*1f5c0*/  LDL.LU R18, [R1+0x1314] ;  /* 0x0013140001127983 */ /* 0x000ee80000300800 */
[----:B------:R0:W-:Y:S04]  /*1f5d0*/  STL [R1+0x734], R12 ;  /* 0x0007340c01007387 */ /* 0x0001e80000100800 */
[----:B----4-:R-:W-:Y:S04]  /*1f5e0*/  STL [R1+0x12d8], R4 ;  /* 0x0012d80401007387 */ /* 0x010fe80000100800 */
[----:B0-----:R-:W4:Y:S01]  /*1f5f0*/  LDL.LU R12, [R1+0x1310] ;  /* 0x00131000010c7983 */ /* 0x001f220000300800 */
[----:B-1----:R-:W-:-:S02]  /*1f600*/  IMAD.MOV.U32 R22, RZ, RZ, R13 ;  /* 0x000000ffff167224 */ /* 0x002fc400078e000d */
[----:B------:R-:W-:Y:S01]  /*1f610*/  IMAD R24, R24, UR5, RZ ;  /* 0x0000000518187c24 */ /* 0x000fe2000f8e02ff */
[----:B------:R-:W-:Y:S01]  /*1f620*/  ISETP.GT.U32.AND P1, PT, R8, R16, PT ;  /* 0x000000100800720c */ /* 0x000fe20003f24070 */
[----:B------:R-:W-:Y:S01]  /*1f630*/  @!P3 IMAD.MOV R22, RZ, RZ, -R22 ;  /* 0x000000ffff16b224 */ /* 0x000fe200078e0a16 */
[----:B--2---:R-:W-:Y:S01]  /*1f640*/  ISETP.GE.AND P5, PT, R10, RZ, PT ;  /* 0x000000ff0a00720c */ /* 0x004fe20003fa6270 */
[----:B------:R-:W0:Y:S01]  /*1f650*/  LDCU UR5, c[0x0][0x3b0] ;  /* 0x00007600ff0577ac */ /* 0x000e220008000800 */
[C---:B------:R-:W-:Y:S01]  /*1f660*/  IADD3 R13, P3, PT, R24.reuse, R7, RZ ;  /* 0x00000007180d7210 */ /* 0x040fe20007f7e0ff */
[----:B------:R-:W2:Y:S04]  /*1f670*/  LDL.LU R10, [R1+0x158] ;  /* 0x00015800010a7983 */ /* 0x000ea80000300800 */
[----:B------:R-:W-:Y:S04]  /*1f680*/  STL [R1+0x740], R13 ;  /* 0x0007400d01007387 */ /* 0x000fe80000100800 */
[----:B---3--:R1:W-:Y:S02]  /*1f690*/  STL [R1+0x18], R15 ;  /* 0x0000180f01007387 */ /* 0x0083e40000100800 */
[----:B-1----:R-:W-:Y:S01]  /*1f6a0*/  LEA.HI.X.SX32 R15, R24, R6, 0x1, P3 ;  /* 0x00000006180f7211 */ /* 0x002fe200018f0eff */
[----:B------:R-:W-:-:S04]  /*1f6b0*/  @P0 IMAD.MOV.U32 R24, RZ, RZ, R13 ;  /* 0x000000ffff180224 */ /* 0x000fc800078e000d */
[----:B------:R-:W-:Y:S01]  /*1f6c0*/  @P0 IMAD.MOV.U32 R25, RZ, RZ, R15 ;  /* 0x000000ffff190224 */ /* 0x000fe200078e000f */
[----:B----4-:R-:W-:-:S06]  /*1f6d0*/  PRMT R12, RZ, 0x7610, R12 ;  /* 0x00007610ff0c7816 */ /* 0x010fcc000000000c */
[----:B------:R1:W3:Y:S01]  /*1f6e0*/  @P0 LDG.E.U8 R12, desc[UR18][R24.64] ;  /* 0x00000012180c0981 */ /* 0x0002e2000c1e1100 */
[----:B------:R-:W-:-:S05]  /*1f6f0*/  @!P1 IMAD.IADD R16, R16, 0x1, -R8 ;  /* 0x0000000110109824 */ /* 0x000fca00078e0a08 */
[----:B------:R-:W-:Y:S02]  /*1f700*/  ISETP.GT.U32.AND P1, PT, R8, R16, PT ;  /* 0x000000100800720c */ /* 0x000fe40003f24070 */
[----:B------:R-:W-:Y:S01]  /*1f710*/  SEL R23, R11, R22, !P4 ;  /* 0x000000160b177207 */ /* 0x000fe20006000000 */
[----:B------:R4:W-:Y:S04]  /*1f720*/  STL [R1+0x73c], R15 ;  /* 0x00073c0f01007387 */ /* 0x0009e80000100800 */
[----:B------:R-:W-:Y:S01]  /*1f730*/  IMAD R23, R23, UR13, RZ ;  /* 0x0000000d17177c24 */ /* 0x000fe2000f8e02ff */
[----:B------:R-:W2:Y:S01]  /*1f740*/  LDL R13, [R1+0x1190] ;  /* 0x00119000010d7983 */ /* 0x000ea20000100800 */
[----:B------:R-:W-:Y:S01]  /*1f750*/  PRMT R4, RZ, 0x7610, R4 ;  /* 0x00007610ff047816 */ /* 0x000fe20000000004 */
[----:B------:R-:W0:Y:S03]  /*1f760*/  LDCU UR13, c[0x0][0x3b0] ;  /* 0x00007600ff0d77ac */ /* 0x000e260008000800 */
[----:B------:R-:W-:Y:S01]  /*1f770*/  @!P1 IMAD.IADD R16, R16, 0x1, -R8 ;  /* 0x0000000110109824 */ /* 0x000fe200078e0a08 */
[----:B----4-:R-:W4:Y:S03]  /*1f780*/  LDL.LU R15, [R1+0x154] ;  /* 0x00015400010f7983 */ /* 0x010f260000300800 */
[----:B------:R-:W-:-:S04]  /*1f790*/  IMAD.MOV.U32 R22, RZ, RZ, R16 ;  /* 0x000000ffff167224 */ /* 0x000fc800078e0010 */
[----:B------:R-:W-:-:S05]  /*1f7a0*/  @!P5 IMAD.MOV R22, RZ, RZ, -R22 ;  /* 0x000000ffff16d224 */ /* 0x000fca00078e0a16 */
[----:B------:R-:W-:-:S05]  /*1f7b0*/  SEL R22, R11, R22, !P4 ;  /* 0x000000160b167207 */ /* 0x000fca0006000000 */
[----:B-1----:R-:W-:Y:S01]  /*1f7c0*/  IMAD R24, R22, UR4, RZ ;  /* 0x0000000416187c24 */ /* 0x002fe2000f8e02ff */
[----:B------:R-:W-:Y:S01]  /*1f7d0*/  ISETP.GT.U32.AND P6, PT, R8, R85, PT ;  /* 0x000000550800720c */ /* 0x000fe20003fc4070 */
[----:B------:R-:W1:Y:S01]  /*1f7e0*/  LDCU UR4, c[0x0][0x3b0] ;  /* 0x00007600ff0477ac */ /* 0x000e620008000800 */
[----:B---3--:R3:W-:Y:S02]  /*1f7f0*/  STL [R1+0x14], R12 ;  /* 0x0000140c01007387 */ /* 0x0087e40000100800 */
[----:B---3--:R-:W-:-:S04]  /*1f800*/  IADD3 R12, P5, PT, R23, R7, RZ ;  /* 0x00000007170c7210 */ /* 0x008fc80007fbe0ff */
[----:B------:R-:W-:Y:S01]  /*1f810*/  LEA.HI.X.SX32 R16, R23, R6, 0x1, P5 ;  /* 0x0000000617107211 */ /* 0x000fe200028f0eff */
[----:B------:R-:W-:-:S04]  /*1f820*/  @P0 IMAD.MOV.U32 R22, RZ, RZ, R12 ;  /* 0x000000ffff160224 */ /* 0x000fc800078e000c */
[----:B------:R-:W-:-:S05]  /*1f830*/  @P0 IMAD.MOV.U32 R23, RZ, RZ, R16 ;  /* 0x000000ffff170224 */ /* 0x000fca00078e0010 */
[----:B------:R3:W2:Y:S01]  /*1f840*/  @P0 LDG.E.U8 R4, desc[UR18][R22.64] ;  /* 0x0000001216040981 */ /* 0x0006a2000c1e1100 */
[----:B------:R-:W-:Y:S01]  /*1f850*/  ISETP.GT.U32.AND P1, PT, R8, R5, PT ;  /* 0x000000050800720c */ /* 0x000fe20003f24070 */
[----:B------:R-:W-:-:S05]  /*1f860*/  @!P6 IMAD.IADD R85, R85, 0x1, -R8 ;  /* 0x000000015555e824 */ /* 0x000fca00078e0a08 */
[----:B------:R-:W-:-:S07]  /*1f870*/  ISETP.GT.U32.AND P6, PT, R8, R85, PT ;  /* 0x000000550800720c */ /* 0x000fce0003fc4070 */
[--C-:B------:R-:W-:Y:S01]  /*1f880*/  @!P1 IMAD.IADD R5, R5, 0x1, -R8.reuse ;  /* 0x0000000105059824 */ /* 0x100fe200078e0a08 */
[----:B------:R-:W-:Y:S02]  /*1f890*/  ISETP.GE.AND P1, PT, R14, RZ, PT ;  /* 0x000000ff0e00720c */ /* 0x000fe40003f26270 */
[----:B------:R-:W4:Y:S03]  /*1f8a0*/  LDL R14, [R1+0x11a0] ;  /* 0x0011a000010e7983 */ /* 0x000f260000100800 */
[----:B------:R-:W-:Y:S01]  /*1f8b0*/  @!P6 IMAD.IADD R85, R85, 0x1, -R8 ;  /* 0x000000015555e824 */ /* 0x000fe200078e0a08 */
[----:B------:R-:W-:Y:S04]  /*1f8c0*/  STL [R1+0x748], R12 ;  /* 0x0007480c01007387 */ /* 0x000fe80000100800 */
[----:B------:R0:W-:Y:S01]  /*1f8d0*/  STL [R1+0x744], R16 ;  /* 0x0007441001007387 */ /* 0x0001e20000100800 */
[----:B---3--:R-:W-:-:S04]  /*1f8e0*/  IMAD.MOV.U32 R22, RZ, RZ, R85 ;  /* 0x000000ffff167224 */ /* 0x008fc800078e0055 */
[----:B------:R-:W-:Y:S01]  /*1f8f0*/  @!P1 IMAD.MOV R22, RZ, RZ, -R22 ;  /* 0x000000ffff169224 */ /* 0x000fe200078e0a16 */
[----:B0-----:R-:W3:Y:S01]  /*1f900*/  LDL.LU R16, [R1+0x14c] ;  /* 0x00014c0001107983 */ /* 0x001ee20000300800 */
[----:B------:R-:W-:-:S03]  /*1f910*/  PRMT R2, RZ, 0x7610, R2 ;  /* 0x00007610ff027816 */ /* 0x000fc60000000002 */
[----:B--2---:R0:W-:Y:S01]  /*1f920*/  STL [R1+0x12dc], R4 ;  /* 0x0012dc0401007387 */ /* 0x0041e20000100800 */
[C---:B------:R-:W-:Y:S02]  /*1f930*/  ISETP.GT.U32.AND P3, PT, R8.reuse, R17, PT ;  /* 0x000000110800720c */ /* 0x040fe40003f64070 */
[----:B------:R-:W-:Y:S01]  /*1f940*/  ISETP.GT.U32.AND P1, PT, R8, R10, PT ;  /* 0x0000000a0800720c */ /* 0x000fe20003f24070 */
[----:B------:R-:W2:Y:S01]  /*1f950*/  LDL R85, [R1+0x119c] ;  /* 0x00119c0001557983 */ /* 0x000ea20000100800 */
[----:B0-----:R-:W-:-:S04]  /*1f960*/  IADD3 R4, P6, PT, R24, R7, RZ ;  /* 0x0000000718047210 */ /* 0x001fc80007fde0ff */
[----:B------:R-:W-:Y:S02]  /*1f970*/  LEA.HI.X.SX32 R12, R24, R6, 0x1, P6 ;  /* 0x00000006180c7211 */ /* 0x000fe400030f0eff */
[----:B------:R-:W-:Y:S01]  /*1f980*/  SEL R24, R11, R22, !P4 ;  /* 0x000000160b187207 */ /* 0x000fe20006000000 */
[----:B------:R-:W-:Y:S02]  /*1f990*/  @P0 IMAD.MOV.U32 R22, RZ, RZ, R4 ;  /* 0x000000ffff160224 */ /* 0x000fe400078e0004 */
[----:B------:R-:W-:-:S05]  /*1f9a0*/  @P0 IMAD.MOV.U32 R23, RZ, RZ, R12 ;  /* 0x000000ffff170224 */ /* 0x000fca00078e000c */
[----:B------:R0:W2:Y:S01]  /*1f9b0*/  @P0 LDG.E.U8 R2, desc[UR18][R22.64] ;  /* 0x0000001216020981 */ /* 0x0000a2000c1e1100 */
[----:B------:R-:W-:-:S05]  /*1f9c0*/  @!P3 IMAD.IADD R17, R17, 0x1, -R8 ;  /* 0x000000011111b824 */ /* 0x000fca00078e0a08 */
[C---:B------:R-:W-:Y:S02]  /*1f9d0*/  ISETP.GT.U32.AND P3, PT, R8.reuse, R17, PT ;  /* 0x000000110800720c */ /* 0x040fe40003f64070 */
[----:B------:R-:W-:Y:S01]  /*1f9e0*/  ISETP.GT.U32.AND P5, PT, R8, R5, PT ;  /* 0x000000050800720c */ /* 0x000fe20003fa4070 */
[----:B------:R-:W-:Y:S01]  /*1f9f0*/  IMAD R24, R24, UR5, RZ ;  /* 0x0000000518187c24 */ /* 0x000fe2000f8e02ff */
[----:B------:R0:W-:Y:S01]  /*1fa00*/  STL [R1+0x750], R4 ;  /* 0x0007500401007387 */ /* 0x0001e20000100800 */
[--C-:B------:R-:W-:Y:S01]  /*1fa10*/  @!P1 IMAD.IADD R10, R10, 0x1, -R8.reuse ;  /* 0x000000010a0a9824 */ /* 0x100fe200078e0a08 */
[----:B----4-:R-:W-:Y:S01]  /*1fa20*/  ISETP.GE.AND P1, PT, R14, RZ, PT ;  /* 0x000000ff0e00720c */ /* 0x010fe20003f26270 */
[----:B------:R-:W4:Y:S06]  /*1fa30*/  LDCU UR5, c[0x0][0x3b0] ;  /* 0x00007600ff0577ac */ /* 0x000f2c0008000800 */
[--C-:B------:R-:W-:Y:S01]  /*1fa40*/  @!P3 IMAD.IADD R17, R17, 0x1, -R8.reuse ;  /* 0x000000011111b824 */ /* 0x100fe200078e0a08 */
[C---:B0-----:R-:W-:Y:S01]  /*1fa50*/  IADD3 R4, P3, PT, R24.reuse, R7, RZ ;  /* 0x0000000718047210 */ /* 0x041fe20007f7e0ff */
[----:B------:R-:W-:Y:S01]  /*1fa60*/  @!P5 IMAD.IADD R5, R5, 0x1, -R8 ;  /* 0x000000010505d824 */ /* 0x000fe200078e0a08 */
[----:B------:R0:W-:Y:S02]  /*1fa70*/  STL [R1+0x74c], R12 ;  /* 0x00074c0c01007387 */ /* 0x0001e40000100800 */
[----:B------:R-:W-:-:S02]  /*1fa80*/  LEA.HI.X.SX32 R14, R24, R6, 0x1, P3 ;  /* 0x00000006180e7211 */ /* 0x000fc400018f0eff */
[----:B------:R-:W-:Y:S01]  /*1fa90*/  ISETP.GE.AND P6, PT, R13, RZ, PT ;  /* 0x000000ff0d00720c */ /* 0x000fe20003fc6270 */
[----:B------:R-:W-:Y:S01]  /*1faa0*/  IMAD.MOV.U32 R23, RZ, RZ, R5 ;  /* 0x000000ffff177224 */ /* 0x000fe200078e0005 */
[----:B------:R-:W-:Y:S01]  /*1fab0*/  PRMT R3, RZ, 0x7610, R3 ;  /* 0x00007610ff037816 */ /* 0x000fe20000000003 */
[----:B------:R-:W-:Y:S01]  /*1fac0*/  @P0 IMAD.MOV.U32 R24, RZ, RZ, R4 ;  /* 0x000000ffff180224 */ /* 0x000fe200078e0004 */
[----:B0-----:R-:W4:Y:S01]  /*1fad0*/  LDL R12, [R1+0x11d0] ;  /* 0x0011d000010c7983 */ /* 0x001f220000100800 */
[----:B------:R-:W-:-:S03]  /*1fae0*/  @P0 IMAD.MOV.U32 R25, RZ, RZ, R14 ;  /* 0x000000ffff190224 */ /* 0x000fc600078e000e */
[----:B------:R-:W4:Y:S04]  /*1faf0*/  LDL.LU R13, [R1+0x150] ;  /* 0x00015000010d7983 */ /* 0x000f280000300800 */
[----:B------:R1:W4:Y:S04]  /*1fb00*/  @P0 LDG.E.U8 R3, desc[UR18][R24.64] ;  /* 0x0000001218030981 */ /* 0x000328000c1e1100 */
[----:B--2---:R-:W-:Y:S04]  /*1fb10*/  STL [R1+0x12e0], R2 ;  /* 0x0012e00201007387 */ /* 0x004fe80000100800 */
[----:B------:R-:W2:Y:S01]  /*1fb20*/  LDL.LU R5, [R1+0x130c] ;  /* 0x00130c0001057983 */ /* 0x000ea20000300800 */
[----:B------:R-:W-:Y:S01]  /*1fb30*/  @!P6 IMAD.MOV R23, RZ, RZ, -R23 ;  /* 0x000000ffff17e224 */ /* 0x000fe200078e0a17 */
[----:B------:R-:W-:-:S02]  /*1fb40*/  ISETP.GT.U32.AND P3, PT, R8, R10, PT ;  /* 0x0000000a0800720c */ /* 0x000fc40003f64070 */
[----:B---3--:R-:W-:Y:S02]  /*1fb50*/  ISETP.GT.U32.AND P6, PT, R8, R16, PT ;  /* 0x000000100800720c */ /* 0x008fe40003fc4070 */
[----:B------:R-:W-:Y:S01]  /*1fb60*/  SEL R23, R11, R23, !P4 ;  /* 0x000000170b177207 */ /* 0x000fe20006000000 */
[----:B------:R0:W-:Y:S04]  /*1fb70*/  STL [R1+0x758], R4 ;  /* 0x0007580401007387 */ /* 0x0001e80000100800 */
[----:B-1----:R-:W-:-:S04]  /*1fb80*/  IMAD R24, R23, UR4, RZ ;  /* 0x0000000417187c24 */ /* 0x002fc8000f8e02ff */
[--C-:B------:R-:W-:Y:S02]  /*1fb90*/  @!P3 IMAD.IADD R10, R10, 0x1, -R8.reuse ;  /* 0x000000010a0ab824 */ /* 0x100fe400078e0a08 */
[----:B------:R-:W-:Y:S01]  /*1fba0*/  @!P6 IMAD.IADD R16, R16, 0x1, -R8 ;  /* 0x000000011010e824 */ /* 0x000fe200078e0a08 */
[C---:B0-----:R-:W-:Y:S01]  /*1fbb0*/  IADD3 R4, P6, PT, R24.reuse, R7, RZ ;  /* 0x0000000718047210 */ /* 0x041fe20007fde0ff */
[----:B------:R-:W-:Y:S02]  /*1fbc0*/  IMAD.MOV.U32 R23, RZ, RZ, R10 ;  /* 0x000000ffff177224 */ /* 0x000fe400078e000a */
[----:B------:R-:W-:Y:S01]  /*1fbd0*/  IMAD.MOV.U32 R22, RZ, RZ, R17 ;  /* 0x000000ffff167224 */ /* 0x000fe200078e0011 */
[----:B------:R-:W-:Y:S01]  /*1fbe0*/  LEA.HI.X.SX32 R10, R24, R6, 0x1, P6 ;  /* 0x00000006180a7211 */ /* 0x000fe200030f0eff */
[----:B------:R-:W-:Y:S01]  /*1fbf0*/  @P0 IMAD.MOV.U32 R24, RZ, RZ, R4 ;  /* 0x000000ffff180224 */ /* 0x000fe200078e0004 */
[----:B------:R0:W-:Y:S01]  /*1fc00*/  STL [R1+0x754], R14 ;  /* 0x0007540e01007387 */ /* 0x0001e20000100800 */
[----:B------:R-:W-:Y:S01]  /*1fc10*/  ISETP.GT.U32.AND P5, PT, R8, R15, PT ;  /* 0x0000000f0800720c */ /* 0x000fe20003fa4070 */
[----:B------:R-:W1:Y:S01]  /*1fc20*/  LDCU UR4, c[0x0][0x3b0] ;  /* 0x00007600ff0477ac */ /* 0x000e620008000800 */
[----:B------:R-:W-:-:S02]  /*1fc30*/  @P0 IMAD.MOV.U32 R25, RZ, RZ, R10 ;  /* 0x000000ffff190224 */ /* 0x000fc400078e000a */
[----:B------:R-:W-:Y:S01]  /*1fc40*/  @!P1 IMAD.MOV R22, RZ, RZ, -R22 ;  /* 0x000000ffff169224 */ /* 0x000fe200078e0a16 */
[----:B------:R-:W-:Y:S01]  /*1fc50*/  ISETP.GE.AND P1, PT, R85, RZ, PT ;  /* 0x000000ff5500720c */ /* 0x000fe20003f26270 */
[----:B0-----:R-:W3:Y:S04]  /*1fc60*/  LDL.LU R14, [R1+0x148] ;  /* 0x00014800010e7983 */ /* 0x001ee80000300800 */
[----:B----4-:R-:W-:Y:S04]  /*1fc70*/  STL [R1+0x12e4], R3 ;  /* 0x0012e40301007387 */ /* 0x010fe80000100800 */
[----:B------:R-:W4:Y:S04]  /*1fc80*/  LDL.LU R17, [R1+0x1308] ;  /* 0x0013080001117983 */ /* 0x000f280000300800 */
[----:B------:R-:W3:Y:S01]  /*1fc90*/  LDL R85, [R1+0x11c4] ;  /* 0x0011c40001557983 */ /* 0x000ee20000100800 */
[----:B------:R-:W-:-:S03]  /*1fca0*/  ISETP.GE.AND P3, PT, R12, RZ, PT ;  /* 0x000000ff0c00720c */ /* 0x000fc60003f66270 */
[----:B------:R-:W-:Y:S04]  /*1fcb0*/  STL [R1+0x760], R4 ;  /* 0x0007600401007387 */ /* 0x000fe80000100800 */
[----:B------:R0:W-:Y:S04]  /*1fcc0*/  STL [R1+0x75c], R10 ;  /* 0x00075c0a01007387 */ /* 0x0001e80000100800 */
[----:B------:R-:W4:Y:S01]  /*1fcd0*/  LDL R12, [R1+0x11d8] ;  /* 0x0011d800010c7983 */ /* 0x000f220000100800 */
[----:B--2---:R-:W-:Y:S01]  /*1fce0*/  PRMT R5, RZ, 0x7610, R5 ;  /* 0x00007610ff057816 */ /* 0x004fe20000000005 */
[----:B------:R-:W-:Y:S01]  /*1fcf0*/  @!P5 IMAD.IADD R15, R15, 0x1, -R8 ;  /* 0x000000010f0fd824 */ /* 0x000fe200078e0a08 */
[----:B------:R-:W-:Y:S01]  /*1fd00*/  SEL R22, R11, R22, !P4 ;  /* 0x000000160b167207 */ /* 0x000fe20006000000 */
[----:B------:R-:W-:Y:S01]  /*1fd10*/  @!P1 IMAD.MOV R23, RZ, RZ, -R23 ;  /* 0x000000ffff179224 */ /* 0x000fe200078e0a17 */
[C---:B------:R-:W-:Y:S01]  /*1fd20*/  ISETP.GT.U32.AND P6, PT, R8.reuse, R16, PT ;  /* 0x000000100800720c */ /* 0x040fe20003fc4070 */
[----:B0-----:R-:W2:Y:S04]  /*1fd30*/  LDL.LU R10, [R1+0x13c] ;  /* 0x00013c00010a7983 */ /* 0x001ea80000300800 */
[----:B------:R0:W2:Y:S01]  /*1fd40*/  @P0 LDG.E.U8 R5, desc[UR18][R24.64] ;  /* 0x0000001218050981 */ /* 0x0000a2000c1e1100 */
[----:B------:R-:W-:Y:S01]  /*1fd50*/  ISETP.GT.U32.AND P5, PT, R8, R15, PT ;  /* 0x0000000f0800720c */ /* 0x000fe20003fa4070 */
[----:B------:R-:W-:Y:S01]  /*1fd60*/  IMAD R22, R22, UR5, RZ ;  /* 0x0000000516167c24 */ /* 0x000fe2000f8e02ff */
[----:B------:R-:W-:Y:S01]  /*1fd70*/  PRMT R2, RZ, 0x7610, R2 ;  /* 0x00007610ff027816 */ /* 0x000fe20000000002 */
[----:B------:R-:W1:Y:S03]  /*1fd80*/  LDCU UR5, c[0x0][0x3b0] ;  /* 0x00007600ff0577ac */ /* 0x000e660008000800 */
[----:B------:R-:W-:-:S07]  /*1fd90*/  IADD3 R3, P1, PT, R22, R7, RZ ;  /* 0x0000000716037210 */ /* 0x000fce0007f3e0ff */
[----:B------:R-:W-:Y:S01]  /*1fda0*/  @!P5 IMAD.IADD R15, R15, 0x1, -R8 ;  /* 0x000000010f0fd824 */ /* 0x000fe200078e0a08 */
[----:B------:R-:W-:Y:S02]  /*1fdb0*/  ISETP.GT.U32.AND P5, PT, R8, R13, PT ;  /* 0x0000000d0800720c */ /* 0x000fe40003fa4070 */
[----:B------:R-:W-:Y:S01]  /*1fdc0*/  LEA.HI.X.SX32 R4, R22, R6, 0x1, P1 ;  /* 0x0000000616047211 */ /* 0x000fe200008f0eff */
[----:B------:R-:W-:Y:S02]  /*1fdd0*/  IMAD.MOV.U32 R22, RZ, RZ, R15 ;  /* 0x000000ffff167224 */ /* 0x000fe400078e000f */
[----:B0-----:R-:W-:Y:S02]  /*1fde0*/  @P0 IMAD.MOV.U32 R24, RZ, RZ, R3 ;  /* 0x000000ffff180224 */ /* 0x001fe400078e0003 */
[----:B------:R-:W-:Y:S01]  /*1fdf0*/  @P0 IMAD.MOV.U32 R25, RZ, RZ, R4 ;  /* 0x000000ffff190224 */ /* 0x000fe200078e0004 */
[----:B------:R0:W-:Y:S01]  /*1fe00*/  STL [R1+0x778], R3 ;  /* 0x0007780301007387 */ /* 0x0001e20000100800 */
[----:B------:R-:W-:-:S03]  /*1fe10*/  @!P3 IMAD.MOV R22, RZ, RZ, -R22 ;  /* 0x000000ffff16b224 */ /* 0x000fc600078e0a16 */
[----:B------:R0:W2:Y:S01]  /*1fe20*/  @P0 LDG.E.U8 R2, desc[UR18][R24.64] ;  /* 0x0000001218020981 */ /* 0x0000a2000c1e1100 */
[--C-:B------:R-:W-:Y:S02]  /*1fe30*/  @!P5 IMAD.IADD R13, R13, 0x1, -R8.reuse ;  /* 0x000000010d0dd824 */ /* 0x100fe400078e0a08 */
[----:B------:R-:W-:Y:S01]  /*1fe40*/  @!P6 IMAD.IADD R16, R16, 0x1, -R8 ;  /* 0x000000011010e824 */ /* 0x000fe200078e0a08 */
[----:B---3--:R-:W-:Y:S02]  /*1fe50*/  ISETP.GE.AND P5, PT, R85, RZ, PT ;  /* 0x000000ff5500720c */ /* 0x008fe40003fa6270 */
[C---:B0-----:R-:W-:Y:S02]  /*1fe60*/  SEL R24, R11.reuse, R23, !P4 ;  /* 0x000000170b187207 */ /* 0x041fe40006000000 */
[----:B------:R-:W-:Y:S02]  /*1fe70*/  SEL R23, R11, R22, !P4 ;  /* 0x000000160b177207 */ /* 0x000fe40006000000 */
[----:B------:R-:W-:Y:S01]  /*1fe80*/  ISETP.GT.U32.AND P3, PT, R8, R13, PT ;  /* 0x0000000d0800720c */ /* 0x000fe20003f64070 */
[----:B------:R-:W-:Y:S01]  /*1fe90*/  IMAD R24, R24, UR12, RZ ;  /* 0x0000000c18187c24 */ /* 0x000fe2000f8e02ff */
[----:B------:R-:W-:Y:S01]  /*1fea0*/  ISETP.GT.U32.AND P1, PT, R8, R14, PT ;  /* 0x0000000e0800720c */ /* 0x000fe20003f24070 */
[----:B------:R-:W-:Y:S01]  /*1feb0*/  IMAD.MOV.U32 R22, RZ, RZ, R16 ;  /* 0x000000ffff167224 */ /* 0x000fe200078e0010 */
[----:B------:R-:W-:Y:S01]  /*1fec0*/  PRMT R93, RZ, 0x7610, R93 ;  /* 0x00007610ff5d7816 */ /* 0x000fe2000000005d */
[----:B-1----:R-:W-:Y:S01]  /*1fed0*/  IMAD R23, R23, UR4, RZ ;  /* 0x0000000417177c24 */ /* 0x002fe2000f8e02ff */
[-C--:B------:R-:W-:Y:S01]  /*1fee0*/  IADD3 R16, P6, PT, R24, R7.reuse, RZ ;  /* 0x0000000718107210 */ /* 0x080fe20007fde0ff */
[----:B------:R-:W-:Y:S01]  /*1fef0*/  @!P5 IMAD.MOV R22, RZ, RZ, -R22 ;  /* 0x000000ffff16d224 */ /* 0x000fe200078e0a16 */
[----:B------:R-:W-:Y:S01]  /*1ff00*/  PRMT R92, RZ, 0x7610, R92 ;  /* 0x00007610ff5c7816 */ /* 0x000fe2000000005c */
[----:B------:R-:W0:Y:S01]  /*1ff10*/  LDCU UR4, c[0x0][0x3b0] ;  /* 0x00007600ff0477ac */ /* 0x000e220008000800 */
[----:B------:R-:W-:-:S03]  /*1ff20*/  IADD3 R3, P5, PT, R23, R7, RZ ;  /* 0x0000000717037210 */ /* 0x000fc60007fbe0ff */
[----:B------:R-:W-:Y:S01]  /*1ff30*/  @!P3 IMAD.IADD R13, R13, 0x1, -R8 ;  /* 0x000000010d0db824 */ /* 0x000fe200078e0a08 */
[----:B----4-:R-:W-:Y:S01]  /*1ff40*/  ISETP.GE.AND P3, PT, R12, RZ, PT ;  /* 0x000000ff0c00720c */ /* 0x010fe20003f66270 */
[----:B------:R-:W1:Y:S01]  /*1ff50*/  LDCU UR12, c[0x0][0x3b0] ;  /* 0x00007600ff0c77ac */ /* 0x000e620008000800 */
[----:B--2---:R2:W-:Y:S04]  /*1ff60*/  STL [R1+0x12e8], R5 ;  /* 0x0012e80501007387 */ /* 0x0045e80000100800 */
[----:B------:R3:W-:Y:S04]  /*1ff70*/  STL [R1+0x774], R4 ;  /* 0x0007740401007387 */ /* 0x0007e80000100800 */
[----:B------:R-:W4:Y:S04]  /*1ff80*/  LDL R85, [R1+0x11b0] ;  /* 0x0011b00001557983 */ /* 0x000f280000100800 */
[----:B--2---:R-:W2:Y:S04]  /*1ff90*/  LDL.LU R5, [R1+0x140] ;  /* 0x0001400001057983 */ /* 0x004ea80000300800 */
[----:B---3--:R-:W3:Y:S04]  /*1ffa0*/  LDL.LU R4, [R1+0x138] ;  /* 0x0001380001047983 */ /* 0x008ee80000300800 */
[----:B------:R-:W-:Y:S04]  /*1ffb0*/  STL [R1+0x780], R16 ;  /* 0x0007801001007387 */ /* 0x000fe80000100800 */
[----:B------:R0:W-:Y:S04]  /*1ffc0*/  STL [R1+0x788], R3 ;  /* 0x0007880301007387 */ /* 0x0001e80000100800 */
[----:B------:R-:W3:Y:S01]  /*1ffd0*/  LDL R12, [R1+0x11c0] ;  /* 0x0011c000010c7983 */ /* 0x000ee20000100800 */
[----:B------:R-:W-:-:S02]  /*1ffe0*/  LEA.HI.X.SX32 R25, R24, R6, 0x1, P6 ;  /* 0x0000000618197211 */ /* 0x000fc400030f0eff */
[----:B------:R-:W-:Y:S02]  /*1fff0*/  LEA.HI.X.SX32 R15, R23, R6, 0x1, P5 ;  /* 0x00000006170f7211 */ /* 0x000fe400028f0eff */
[----:B------:R-:W-:Y:S01]  /*20000*/  SEL R24, R11, R22, !P4 ;  /* 0x000000160b187207 */ /* 0x000fe20006000000 */
[----:B------:R-:W-:Y:S02]  /*20010*/  @P0 IMAD.MOV.U32 R22, RZ, RZ, R16 ;  /* 0x000000ffff160224 */ /* 0x000fe400078e0010 */
[----:B------:R-:W-:Y:S02]  /*20020*/  @P0 IMAD.MOV.U32 R23, RZ, RZ, R25 ;  /* 0x000000ffff170224 */ /* 0x000fe400078e0019 */
[----:B------:R-:W-:-:S03]  /*20030*/  @!P1 IMAD.IADD R14, R14, 0x1, -R8 ;  /* 0x000000010e0e9824 */ /* 0x000fc600078e0a08 */
[----:B------:R0:W3:Y:S02]  /*20040*/  @P0 LDG.E.U8 R93, desc[UR18][R22.64] ;  /* 0x00000012165d0981 */ /* 0x0000e4000c1e1100 */
[C---:B------:R-:W-:Y:S02]  /*20050*/  ISETP.GT.U32.AND P1, PT, R8.reuse, R14, PT ;  /* 0x0000000e0800720c */ /* 0x040fe40003f24070 */
[----:B------:R-:W-:Y:S01]  /*20060*/  ISETP.GT.U32.AND P6, PT, R8, R10, PT ;  /* 0x0000000a0800720c */ /* 0x000fe20003fc4070 */
[----:B0-----:R-:W-:Y:S02]  /*20070*/  @P0 IMAD.MOV.U32 R22, RZ, RZ, R3 ;  /* 0x000000ffff160224 */ /* 0x001fe400078e0003 */
[----:B------:R-:W-:Y:S02]  /*20080*/  @P0 IMAD.MOV.U32 R23, RZ, RZ, R15 ;  /* 0x000000ffff170224 */ /* 0x000fe400078e000f */
[----:B------:R-:W-:Y:S01]  /*20090*/  IMAD R24, R24, UR5, RZ ;  /* 0x0000000518187c24 */ /* 0x000fe2000f8e02ff */
[----:B------:R0:W-:Y:S05]  /*200a0*/  STL [R1+0x77c], R25 ;  /* 0x00077c1901007387 */ /* 0x0001ea0000100800 */
[--C-:B------:R-:W-:Y:S01]  /*200b0*/  @!P1 IMAD.IADD R14, R14, 0x1, -R8.reuse ;  /* 0x000000010e0e9824 */ /* 0x100fe200078e0a08 */
[----:B------:R-:W-:Y:S01]  /*200c0*/  PRMT R91, RZ, 0x7610, R91 ;  /* 0x00007610ff5b7816 */ /* 0x000fe2000000005b */
[----:B------:R-:W-:Y:S01]  /*200d0*/  @!P6 IMAD.IADD R10, R10, 0x1, -R8 ;  /* 0x000000010a0ae824 */ /* 0x000fe200078e0a08 */
[----:B------:R0:W3:Y:S01]  /*200e0*/  @P0 LDG.E.U8 R92, desc[UR18][R22.64] ;  /* 0x00000012165c0981 */ /* 0x0000e2000c1e1100 */
[----:B------:R-:W-:Y:S01]  /*200f0*/  PRMT R90, RZ, 0x7610, R90 ;  /* 0x00007610ff5a7816 */ /* 0x000fe2000000005a */
[----:B------:R-:W1:Y:S02]  /*20100*/  LDCU UR5, c[0x0][0x3b0] ;  /* 0x00007600ff0577ac */ /* 0x000e640008000800 */
[----:B------:R-:W-:Y:S01]  /*20110*/  STL [R1+0x784], R15 ;  /* 0x0007840f01007387 */ /* 0x000fe20000100800 */
[----:B0-----:R-:W-:-:S04]  /*20120*/  IMAD.MOV.U32 R22, RZ, RZ, R13 ;  /* 0x000000ffff167224 */ /* 0x001fc800078e000d */
[----:B------:R-:W-:Y:S01]  /*20130*/  @!P3 IMAD.MOV R22, RZ, RZ, -R22 ;  /* 0x000000ffff16b224 */ /* 0x000fe200078e0a16 */
[----:B------:R-:W-:-:S04]  /*20140*/  IADD3 R3, P3, PT, R24, R7, RZ ;  /* 0x0000000718037210 */ /* 0x000fc80007f7e0ff */
[----:B------:R-:W-:Y:S02]  /*20150*/  SEL R23, R11, R22, !P4 ;  /* 0x000000160b177207 */ /* 0x000fe40006000000 */
[----:B------:R-:W-:Y:S01]  /*20160*/  LEA.HI.X.SX32 R13, R24, R6, 0x1, P3 ;  /* 0x00000006180d7211 */ /* 0x000fe200018f0eff */
[----:B------:R-:W-:Y:S02]  /*20170*/  IMAD.MOV.U32 R22, RZ, RZ, R14 ;  /* 0x000000ffff167224 */ /* 0x000fe400078e000e */
[----:B------:R-:W-:Y:S01]  /*20180*/  IMAD R23, R23, UR13, RZ ;  /* 0x0000000d17177c24 */ /* 0x000fe2000f8e02ff */
[----:B------:R-:W-:Y:S01]  /*20190*/  ISETP.GT.U32.AND P6, PT, R8, R10, PT ;  /* 0x0000000a0800720c */ /* 0x000fe20003fc4070 */
[----:B------:R-:W-:Y:S01]  /*201a0*/  @P0 IMAD.MOV.U32 R25, RZ, RZ, R13 ;  /* 0x000000ffff190224 */ /* 0x000fe200078e000d */
[----:B------:R-:W-:Y:S01]  /*201b0*/  PRMT R89, RZ, 0x7610, R89 ;  /* 0x00007610ff597816 */ /* 0x000fe20000000059 */
[----:B------:R-:W-:Y:S01]  /*201c0*/  @P0 IMAD.MOV.U32 R24, RZ, RZ, R3 ;  /* 0x000000ffff180224 */ /* 0x000fe200078e0003 */
[----:B------:R-:W-:Y:S01]  /*201d0*/  PRMT R88, RZ, 0x7610, R88 ;  /* 0x00007610ff587816 */ /* 0x000fe20000000058 */
[----:B------:R-:W0:Y:S03]  /*201e0*/  LDCU UR13, c[0x0][0x3b0] ;  /* 0x00007600ff0d77ac */ /* 0x000e260008000800 */
[----:B------:R0:W3:Y:S05]  /*201f0*/  @P0 LDG.E.U8 R91, desc[UR18][R24.64] ;  /* 0x00000012185b0981 */ /* 0x0000ea000c1e1100 */
[----:B------:R-:W-:Y:S01]  /*20200*/  @!P6 IMAD.IADD R10, R10, 0x1, -R8 ;  /* 0x000000010a0ae824 */ /* 0x000fe200078e0a08 */
[----:B----4-:R-:W-:-:S02]  /*20210*/  ISETP.GE.AND P5, PT, R85, RZ, PT ;  /* 0x000000ff5500720c */ /* 0x010fc40003fa6270 */
[----:B------:R-:W4:Y:S01]  /*20220*/  LDL.LU R85, [R1+0x134] ;  /* 0x0001340001557983 */ /* 0x000f220000300800 */
[----:B--2---:R-:W-:-:S03]  /*20230*/  ISETP.GT.U32.AND P1, PT, R8, R5, PT ;  /* 0x000000050800720c */ /* 0x004fc60003f24070 */
[----:B------:R2:W-:Y:S04]  /*20240*/  STL [R1+0x790], R3 ;  /* 0x0007900301007387 */ /* 0x0005e80000100800 */
[----:B------:R0:W-:Y:S03]  /*20250*/  STL [R1+0x78c], R13 ;  /* 0x00078c0d01007387 */ /* 0x0001e60000100800 */
[----:B------:R-:W-:Y:S01]  /*20260*/  @!P5 IMAD.MOV R22, RZ, RZ, -R22 ;  /* 0x000000ffff16d224 */ /* 0x000fe200078e0a16 */
[----:B--2---:R-:W-:Y:S01]  /*20270*/  IADD3 R3, P5, PT, R23, R7, RZ ;  /* 0x0000000717037210 */ /* 0x004fe20007fbe0ff */
[----:B0-----:R-:W2:Y:S01]  /*20280*/  LDL R13, [R1+0x11cc] ;  /* 0x0011cc00010d7983 */ /* 0x001ea20000100800 */
[----:B------:R-:W-:Y:S01]  /*20290*/  @!P1 IMAD.IADD R5, R5, 0x1, -R8 ;  /* 0x0000000105059824 */ /* 0x000fe200078e0a08 */
[----:B---3--:R-:W-:-:S02]  /*202a0*/  ISETP.GE.AND P1, PT, R12, RZ, PT ;  /* 0x000000ff0c00720c */ /* 0x008fc40003f26270 */
[----:B------:R-:W3:Y:S01]  /*202b0*/  LDL.LU R15, [R1+0x130] ;  /* 0x00013000010f7983 */ /* 0x000ee20000300800 */
[----:B------:R-:W-:-:S03]  /*202c0*/  SEL R22, R11, R22, !P4 ;  /* 0x000000160b167207 */ /* 0x000fc60006000000 */
[----:B------:R-:W3:Y:S01]  /*202d0*/  LDL R14, [R1+0x11f8] ;  /* 0x0011f800010e7983 */ /* 0x000ee20000100800 */
[----:B------:R-:W-:Y:S01]  /*202e0*/  LEA.HI.X.SX32 R12, R23, R6, 0x1, P5 ;  /* 0x00000006170c7211 */ /* 0x000fe200028f0eff */
[----:B------:R-:W-:Y:S02]  /*202f0*/  IMAD R24, R22, UR4, RZ ;  /* 0x0000000416187c24 */ /* 0x000fe4000f8e02ff */
[----:B------:R0:W-:Y:S01]  /*20300*/  STL [R1+0x798], R3 ;  /* 0x0007980301007387 */ /* 0x0001e20000100800 */
[----:B------:R-:W-:Y:S01]  /*20310*/  @P0 IMAD.MOV.U32 R22, RZ, RZ, R3 ;  /* 0x000000ffff160224 */ /* 0x000fe200078e0003 */
[C---:B------:R-:W-:Y:S01]  /*20320*/  ISETP.GT.U32.AND P3, PT, R8.reuse, R4, PT ;  /* 0x000000040800720c */ /* 0x040fe20003f64070 */
[----:B------:R-:W-:Y:S01]  /*20330*/  @P0 IMAD.MOV.U32 R23, RZ, RZ, R12 ;  /* 0x000000ffff170224 */ /* 0x000fe200078e000c */
[----:B------:R-:W3:Y:S01]  /*20340*/  LDL.LU R16, [R1+0x128] ;  /* 0x0001280001107983 */ /* 0x000ee20000300800 */
[----:B------:R-:W-:Y:S01]  /*20350*/  ISETP.GT.U32.AND P5, PT, R8, R5, PT ;  /* 0x000000050800720c */ /* 0x000fe20003fa4070 */
[----:B------:R-:W1:Y:S02]  /*20360*/  LDCU UR4, c[0x0][0x3b0] ;  /* 0x00007600ff0477ac */ /* 0x000e640008000800 */
[----:B------:R0:W3:Y:S04]  /*20370*/  @P0 LDG.E.U8 R90, desc[UR18][R22.64] ;  /* 0x00000012165a0981 */ /* 0x0000e8000c1e1100 */
[----:B------:R1:W-:Y:S01]  /*20380*/  STL [R1+0x794], R12 ;  /* 0x0007940c01007387 */ /* 0x0003e20000100800 */
[----:B0-----:R-:W-:-:S03]  /*20390*/  IMAD.MOV.U32 R22, RZ, RZ, R10 ;  /* 0x000000ffff167224 */ /* 0x001fc600078e000a */
[----:B------:R-:W3:Y:S01]  /*203a0*/  LDL R10, [R1+0x11f4] ;  /* 0x0011f400010a7983 */ /* 0x000ee20000100800 */
[----:B------:R-:W-:-:S04]  /*203b0*/  IADD3 R3, P6, PT, R24, R7, RZ ;  /* 0x0000000718037210 */ /* 0x000fc80007fde0ff */
[----:B-1----:R-:W-:Y:S01]  /*203c0*/  LEA.HI.X.SX32 R12, R24, R6, 0x1, P6 ;  /* 0x00000006180c7211 */ /* 0x002fe200030f0eff */
[----:B------:R-:W-:Y:S04]  /*203d0*/  STL [R1+0x7a0], R3 ;  /* 0x0007a00301007387 */ /* 0x000fe80000100800 */
[----:B------:R0:W-:Y:S01]  /*203e0*/  STL [R1+0x79c], R12 ;  /* 0x00079c0c01007387 */ /* 0x0001e20000100800 */
[----:B------:R-:W-:-:S03]  /*203f0*/  @P0 IMAD.MOV.U32 R23, RZ, RZ, R12 ;  /* 0x000000ffff170224 */ /* 0x000fc600078e000c */
[----:B0-----:R-:W3:Y:S01]  /*20400*/  LDL R12, [R1+0x11dc] ;  /* 0x0011dc00010c7983 */ /* 0x001ee20000100800 */
[----:B------:R-:W-:Y:S02]  /*20410*/  @!P3 IMAD.IADD R4, R4, 0x1, -R8 ;  /* 0x000000010404b824 */ /* 0x000fe400078e0a08 */
[----:B------:R-:W-:-:S03]  /*20420*/  @!P1 IMAD.MOV R22, RZ, RZ, -R22 ;  /* 0x000000ffff169224 */ /* 0x000fc600078e0a16 */
[----:B------:R-:W-:Y:S02]  /*20430*/  ISETP.GT.U32.AND P3, PT, R8, R4, PT ;  /* 0x000000040800720c */ /* 0x000fe40003f64070 */
[----:B------:R-:W-:Y:S01]  /*20440*/  SEL R24, R11, R22, !P4 ;  /* 0x000000160b187207 */ /* 0x000fe20006000000 */
[----:B------:R-:W-:Y:S02]  /*20450*/  @P0 IMAD.MOV.U32 R22, RZ, RZ, R3 ;  /* 0x000000ffff160224 */ /* 0x000fe400078e0003 */
[--C-:B------:R-:W-:Y:S02]  /*20460*/  @!P5 IMAD.IADD R5, R5, 0x1, -R8.reuse ;  /* 0x000000010505d824 */ /* 0x100fe400078e0a08 */
[----:B------:R-:W-:Y:S01]  /*20470*/  IMAD R24, R24, UR5, RZ ;  /* 0x0000000518187c24 */ /* 0x000fe2000f8e02ff */
[----:B------:R0:W3:Y:S01]  /*20480*/  @P0 LDG.E.U8 R89, desc[UR18][R22.64] ;  /* 0x0000001216590981 */ /* 0x0000e2000c1e1100 */
[----:B------:R-:W1:Y:S04]  /*20490*/  LDCU UR5, c[0x0][0x3b0] ;  /* 0x00007600ff0577ac */ /* 0x000e680008000800 */
[----:B------:R-:W-:Y:S01]  /*204a0*/  @!P3 IMAD.IADD R4, R4, 0x1, -R8 ;  /* 0x000000010404b824 */ /* 0x000fe200078e0a08 */
[----:B------:R-:W-:Y:S01]  /*204b0*/  IADD3 R3, P3, PT, R24, R7, RZ ;  /* 0x0000000718037210 */ /* 0x000fe20007f7e0ff */
[----:B0-----:R-:W-:-:S03]  /*204c0*/  IMAD.MOV.U32 R23, RZ, RZ, R5 ;  /* 0x000000ffff177224 */ /* 0x001fc600078e0005 */
[----:B------:R-:W-:Y:S01]  /*204d0*/  LEA.HI.X.SX32 R5, R24, R6, 0x1, P3 ;  /* 0x0000000618057211 */ /* 0x000fe200018f0eff */
[----:B------:R-:W-:Y:S02]  /*204e0*/  IMAD.MOV.U32 R22, RZ, RZ, R4 ;  /* 0x000000ffff167224 */ /* 0x000fe400078e0004 */
[----:B------:R-:W-:Y:S02]  /*204f0*/  @P0 IMAD.MOV.U32 R24, RZ, RZ, R3 ;  /* 0x000000ffff180224 */ /* 0x000fe400078e0003 */
[----:B------:R-:W-:-:S05]  /*20500*/  @P0 IMAD.MOV.U32 R25, RZ, RZ, R5 ;  /* 0x000000ffff190224 */ /* 0x000fca00078e0005 */
[----:B------:R0:W3:Y:S01]  /*20510*/  @P0 LDG.E.U8 R88, desc[UR18][R24.64] ;  /* 0x0000001218580981 */ /* 0x0000e2000c1e1100 */
[----:B----4-:R-:W-:-:S13]  /*20520*/  ISETP.GT.U32.AND P1, PT, R8, R85, PT ;  /* 0x000000550800720c */ /* 0x010fda0003f24070 */
[----:B------:R-:W-:Y:S01]  /*20530*/  @!P1 IMAD.IADD R85, R85, 0x1, -R8 ;  /* 0x0000000155559824 */ /* 0x000fe200078e0a08 */
[----:B--2---:R-:W-:Y:S02]  /*20540*/  ISETP.GE.AND P6, PT, R13, RZ, PT ;  /* 0x000000ff0d00720c */ /* 0x004fe40003fc6270 */
[----:B------:R-:W2:Y:S01]  /*20550*/  LDL.LU R13, [R1+0x124] ;  /* 0x00012400010d7983 */ /* 0x000ea20000300800 */
[----:B---3--:R-:W-:-:S03]  /*20560*/  ISETP.GE.AND P1, PT, R14, RZ, PT ;  /* 0x000000ff0e00720c */ /* 0x008fc60003f26270 */
[----:B------:R-:W-:Y:S07]  /*20570*/  STL [R1+0x7b8], R3 ;  /* 0x0007b80301007387 */ /* 0x000fee0000100800 */
[----:B------:R-:W-:Y:S01]  /*20580*/  @!P6 IMAD.MOV R23, RZ, RZ, -R23 ;  /* 0x000000ffff17e224 */ /* 0x000fe200078e0a17 */
[C---:B------:R-:W-:Y:S01]  /*20590*/  ISETP.GT.U32.AND P6, PT, R8.reuse, R16, PT ;  /* 0x000000100800720c */ /* 0x040fe20003fc4070 */
[----:B------:R3:W-:Y:S03]  /*205a0*/  STL [R1+0x7b4], R5 ;  /* 0x0007b40501007387 */ /* 0x0007e60000100800 */
[----:B------:R-:W-:Y:S01]  /*205b0*/  SEL R23, R11, R23, !P4 ;  /* 0x000000170b177207 */ /* 0x000fe20006000000 */
[----:B------:R-:W-:Y:S01]  /*205c0*/  @!P1 IMAD.MOV R22, RZ, RZ, -R22 ;  /* 0x000000ffff169224 */ /* 0x000fe200078e0a16 */
[----:B------:R-:W4:Y:S01]  /*205d0*/  LDL.LU R14, [R1+0x120] ;  /* 0x00012000010e7983 */ /* 0x000f220000300800 */
[----:B------:R-:W-:-:S02]  /*205e0*/  ISETP.GT.U32.AND P3, PT, R8, R85, PT ;  /* 0x000000550800720c */ /* 0x000fc40003f64070 */
[----:B0-----:R-:W-:Y:S01]  /*205f0*/  IMAD R24, R23, UR4, RZ ;  /* 0x0000000417187c24 */ /* 0x001fe2000f8e02ff */
[----:B------:R-:W-:Y:S01]  /*20600*/  ISETP.GT.U32.AND P5, PT, R8, R15, PT ;  /* 0x0000000f0800720c */ /* 0x000fe20003fa4070 */
[----:B------:R-:W0:Y:S01]  /*20610*/  LDCU UR4, c[0x0][0x3b0] ;  /* 0x00007600ff0477ac */ /* 0x000e220008000800 */
[----:B------:R-:W-:Y:S02]  /*20620*/  ISETP.GE.AND P1, PT, R10, RZ, PT ;  /* 0x000000ff0a00720c */ /* 0x000fe40003f26270 */
[----:B------:R-:W4:Y:S01]  /*20630*/  LDL R10, [R1+0x11e0] ;  /* 0x0011e000010a7983 */ /* 0x000f220000100800 */
[----:B------:R-:W-:Y:S01]  /*20640*/  @!P6 IMAD.IADD R16, R16, 0x1, -R8 ;  /* 0x000000011010e824 */ /* 0x000fe200078e0a08 */
[----:B------:R-:W-:-:S04]  /*20650*/  IADD3 R4, P6, PT, R24, R7, RZ ;  /* 0x0000000718047210 */ /* 0x000fc80007fde0ff */
[----:B---3--:R-:W-:Y:S01]  /*20660*/  LEA.HI.X.SX32 R5, R24, R6, 0x1, P6 ;  /* 0x0000000618057211 */ /* 0x008fe200030f0eff */
[----:B------:R-:W-:Y:S01]  /*20670*/  @!P3 IMAD.IADD R85, R85, 0x1, -R8 ;  /* 0x000000015555b824 */ /* 0x000fe200078e0a08 */
[----:B------:R3:W-:Y:S04]  /*20680*/  STL [R1+0x7c0], R4 ;  /* 0x0007c00401007387 */ /* 0x0007e80000100800 */
[----:B------:R0:W-:Y:S01]  /*20690*/  STL [R1+0x7bc], R5 ;  /* 0x0007bc0501007387 */ /* 0x0001e20000100800 */
[----:B------:R-:W-:-:S03]  /*206a0*/  ISETP.GE.AND P3, PT, R12, RZ, PT ;  /* 0x000000ff0c00720c */ /* 0x000fc60003f66270 */
[----:B------:R-:W4:Y:S01]  /*206b0*/  LDL R12, [R1+0x11f0] ;  /* 0x0011f000010c7983 */ /* 0x000f220000100800 */
[----:B------:R-:W-:-:S05]  /*206c0*/  @!P5 IMAD.IADD R15, R15, 0x1, -R8 ;  /* 0x000000010f0fd824 */ /* 0x000fca00078e0a08 */
[C---:B------:R-:W-:Y:S02]  /*206d0*/  ISETP.GT.U32.AND P5, PT, R8.reuse, R15, PT ;  /* 0x0000000f0800720c */ /* 0x040fe40003fa4070 */
[----:B------:R-:W-:Y:S01]  /*206e0*/  SEL R22, R11, R22, !P4 ;  /* 0x000000160b167207 */ /* 0x000fe20006000000 */
[----:B------:R-:W-:Y:S01]  /*206f0*/  IMAD.MOV.U32 R23, RZ, RZ, R85 ;  /* 0x000000ffff177224 */ /* 0x000fe200078e0055 */
[----:B------:R-:W-:Y:S01]  /*20700*/  PRMT R87, RZ, 0x7610, R87 ;  /* 0x00007610ff577816 */ /* 0x000fe20000000057 */
[----:B------:R-:W-:Y:S01]  /*20710*/  @P0 IMAD.MOV.U32 R24, RZ, RZ, R4 ;  /* 0x000000ffff180224 */ /* 0x000fe200078e0004 */
[----:B------:R-:W-:Y:S01]  /*20720*/  ISETP.GT.U32.AND P6, PT, R8, R16, PT ;  /* 0x000000100800720c */ /* 0x000fe20003fc4070 */
[----:B-1----:R-:W-:Y:S01]  /*20730*/  IMAD R22, R22, UR5, RZ ;  /* 0x0000000516167c24 */ /* 0x002fe2000f8e02ff */
[----:B------:R-:W4:Y:S01]  /*20740*/  LDL.LU R85, [R1+0x118] ;  /* 0x0001180001557983 */ /* 0x000f220000300800 */
[----:B------:R-:W-:Y:S01]  /*20750*/  @!P1 IMAD.MOV R23, RZ, RZ, -R23 ;  /* 0x000000ffff179224 */ /* 0x000fe200078e0a17 */
[----:B------:R-:W-:Y:S01]  /*20760*/  PRMT R86, RZ, 0x7610, R86 ;  /* 0x00007610ff567816 */ /* 0x000fe20000000056 */
[----:B------:R-:W-:-:S02]  /*20770*/  @P0 IMAD.MOV.U32 R25, RZ, RZ, R5 ;  /* 0x000000ffff190224 */ /* 0x000fc400078e0005 */
[----:B------:R-:W-:Y:S01]  /*20780*/  @!P5 IMAD.IADD R15, R15, 0x1, -R8 ;  /* 0x000000010f0fd824 */ /* 0x000fe200078e0a08 */
[C---:B------:R-:W-:Y:S01]  /*20790*/  IADD3 R3, P1, PT, R22.reuse, R7, RZ ;  /* 0x0000000716037210 */ /* 0x040fe20007f3e0ff */
[----:B------:R-:W1:Y:S01]  /*207a0*/  LDCU UR5, c[0x0][0x3b0] ;  /* 0x00007600ff0577ac */ /* 0x000e620008000800 */
[----:B------:R0:W4:Y:S02]  /*207b0*/  @P0 LDG.E.U8 R87, desc[UR18][R24.64] ;  /* 0x0000001218570981 */ /* 0x000124000c1e1100 */
[----:B---3--:R-:W-:Y:S01]  /*207c0*/  LEA.HI.X.SX32 R4, R22, R6, 0x1, P1 ;  /* 0x0000000616047211 */ /* 0x008fe200008f0eff */
[----:B------:R-:W-:Y:S01]  /*207d0*/  IMAD.MOV.U32 R22, RZ, RZ, R15 ;  /* 0x000000ffff167224 */ /* 0x000fe200078e000f */
[----:B------:R-:W-:Y:S03]  /*207e0*/  STL [R1+0x7c8], R3 ;  /* 0x0007c80301007387 */ /* 0x000fe60000100800 */
[----:B------:R-:W-:-:S02]  /*207f0*/  @!P3 IMAD.MOV R22, RZ, RZ, -R22 ;  /* 0x000000ffff16b224 */ /* 0x000fc400078e0a16 */
[----:B0-----:R-:W-:Y:S02]  /*20800*/  @P0 IMAD.MOV.U32 R24, RZ, RZ, R3 ;  /* 0x000000ffff180224 */ /* 0x001fe400078e0003 */
[----:B------:R-:W-:Y:S01]  /*20810*/  @P0 IMAD.MOV.U32 R25, RZ, RZ, R4 ;  /* 0x000000ffff190224 */ /* 0x000fe200078e0004 */
[----:B------:R0:W-:Y:S01]  /*20820*/  STL [R1+0x7c4], R4 ;  /* 0x0007c40401007387 */ /* 0x0001e20000100800 */
[----:B------:R-:W-:-:S03]  /*20830*/  @!P6 IMAD.IADD R16, R16, 0x1, -R8 ;  /* 0x000000011010e824 */ /* 0x000fc600078e0a08 */
[----:B------:R3:W4:Y:S02]  /*20840*/  @P0 LDG.E.U8 R86, desc[UR18][R24.64] ;  /* 0x0000001218560981 */ /* 0x000724000c1e1100 */
[C---:B---3--:R-:W-:Y:S02]  /*20850*/  SEL R24, R11.reuse, R23, !P4 ;  /* 0x000000170b187207 */ /* 0x048fe40006000000 */
[----:B------:R-:W-:Y:S01]  /*20860*/  SEL R23, R11, R22, !P4 ;  /* 0x000000160b177207 */ /* 0x000fe20006000000 */
[----:B------:R-:W-:Y:S02]  /*20870*/  IMAD.MOV.U32 R22, RZ, RZ, R16 ;  /* 0x000000ffff167224 */ /* 0x000fe400078e0010 */
[----:B------:R-:W-:Y:S01]  /*20880*/  IMAD R24, R24, UR12, RZ ;  /* 0x0000000c18187c24 */ /* 0x000fe2000f8e02ff */
[----:B------:R-:W-:Y:S01]  /*20890*/  PRMT R84, RZ, 0x7610, R84 ;  /* 0x00007610ff547816 */ /* 0x000fe20000000054 */
[----:B------:R-:W-:Y:S01]  /*208a0*/  IMAD R23, R23, UR4, RZ ;  /* 0x0000000417177c24 */ /* 0x000fe2000f8e02ff */
[----:B------:R-:W-:Y:S01]  /*208b0*/  PRMT R83, RZ, 0x7610, R83 ;  /* 0x00007610ff537816 */ /* 0x000fe20000000053 */
[----:B------:R-:W3:Y:S01]  /*208c0*/  LDCU UR4, c[0x0][0x3b0] ;  /* 0x00007600ff0477ac */ /* 0x000ee20008000800 */
[----:B------:R-:W-:-:S02]  /*208d0*/  IADD3 R16, P6, PT, R24, R7, RZ ;  /* 0x0000000718107210 */ /* 0x000fc40007fde0ff */
[----:B------:R-:W-:Y:S01]  /*208e0*/  PRMT R82, RZ, 0x7610, R82 ;  /* 0x00007610ff527816 */ /* 0x000fe20000000052 */
[----:B------:R-:W0:Y:S01]  /*208f0*/  LDCU UR12, c[0x0][0x3b0] ;  /* 0x00007600ff0c77ac */ /* 0x000e220008000800 */
[----:B--2---:R-:W-:-:S13]  /*20900*/  ISETP.GT.U32.AND P5, PT, R8, R13, PT ;  /* 0x0000000d0800720c */ /* 0x004fda0003fa4070 */
[----:B------:R-:W-:-:S05]  /*20910*/  @!P5 IMAD.IADD R13, R13, 0x1, -R8 ;  /* 0x000000010d0dd824 */ /* 0x000fca00078e0a08 */
[----:B------:R-:W-:Y:S02]  /*20920*/  ISETP.GT.U32.AND P3, PT, R8, R13, PT ;  /* 0x0000000d0800720c */ /* 0x000fe40003f64070 */
[----:B----4-:R-:W-:Y:S02]  /*20930*/  ISETP.GE.AND P5, PT, R10, RZ, PT ;  /* 0x000000ff0a00720c */ /* 0x010fe40003fa6270 */
[----:B------:R-:W2:Y:S04]  /*20940*/  LDL R10, [R1+0x11d4] ;  /* 0x0011d400010a7983 */ /* 0x000ea80000100800 */
[----:B------:R-:W4:Y:S05]  /*20950*/  LDL.LU R5, [R1+0x11c] ;  /* 0x00011c0001057983 */ /* 0x000f2a0000300800 */
[----:B------:R-:W-:Y:S01]  /*20960*/  @!P3 IMAD.IADD R13, R13, 0x1, -R8 ;  /* 0x000000010d0db824 */ /* 0x000fe200078e0a08 */
[----:B0-----:R-:W3:Y:S01]  /*20970*/  LDL.LU R4, [R1+0x114] ;  /* 0x0001140001047983 */ /* 0x001ee20000300800 */
[----:B------:R-:W-:Y:S01]  /*20980*/  @!P5 IMAD.MOV R22, RZ, RZ, -R22 ;  /* 0x000000ffff16d224 */ /* 0x000fe200078e0a16 */
[----:B------:R-:W-:-:S02]  /*20990*/  IADD3 R3, P5, PT, R23, R7, RZ ;  /* 0x0000000717037210 */ /* 0x000fc40007fbe0ff */
[----:B------:R-:W-:Y:S04]  /*209a0*/  STL [R1+0x7d0], R16 ;  /* 0x0007d01001007387 */ /* 0x000fe80000100800 */
[----:B------:R0:W-:Y:S01]  /*209b0*/  STL [R1+0x7d8], R3 ;  /* 0x0007d80301007387 */ /* 0x0001e20000100800 */
[----:B------:R-:W-:-:S03]  /*209c0*/  ISETP.GE.AND P3, PT, R12, RZ, PT ;  /* 0x000000ff0c00720c */ /* 0x000fc60003f66270 */
[----:B------:R-:W3:Y:S01]  /*209d0*/  LDL R12, [R1+0x1218] ;  /* 0x00121800010c7983 */ /* 0x000ee20000100800 */
[----:B------:R-:W-:Y:S02]  /*209e0*/  ISETP.GT.U32.AND P1, PT, R8, R14, PT ;  /* 0x0000000e0800720c */ /* 0x000fe40003f24070 */
[-C--:B------:R-:W-:Y:S02]  /*209f0*/  LEA.HI.X.SX32 R25, R24, R6.reuse, 0x1, P6 ;  /* 0x0000000618197211 */ /* 0x080fe400030f0eff */
[----:B------:R-:W-:Y:S02]  /*20a00*/  LEA.HI.X.SX32 R15, R23, R6, 0x1, P5 ;  /* 0x00000006170f7211 */ /* 0x000fe400028f0eff */
[----:B------:R-:W-:Y:S01]  /*20a10*/  SEL R24, R11, R22, !P4 ;  /* 0x000000160b187207 */ /* 0x000fe20006000000 */
[----:B------:R-:W-:Y:S02]  /*20a20*/  @P0 IMAD.MOV.U32 R22, RZ, RZ, R16 ;  /* 0x000000ffff160224 */ /* 0x000fe400078e0010 */
[----:B------:R-:W-:-:S04]  /*20a30*/  @P0 IMAD.MOV.U32 R23, RZ, RZ, R25 ;  /* 0x000000ffff170224 */ /* 0x000fc800078e0019 */
[----:B------:R-:W-:Y:S01]  /*20a40*/  @!P1 IMAD.IADD R14, R14, 0x1, -R8 ;  /* 0x000000010e0e9824 */ /* 0x000fe200078e0a08 */
[----:B------:R0:W3:Y:S04]  /*20a50*/  @P0 LDG.E.U8 R84, desc[UR18][R22.64] ;  /* 0x0000001216540981 */ /* 0x0000e8000c1e1100 */
[C---:B------:R-:W-:Y:S02]  /*20a60*/  ISETP.GT.U32.AND P1, PT, R8.reuse, R14, PT ;  /* 0x0000000e0800720c */ /* 0x040fe40003f24070 */
[----:B------:R-:W-:Y:S01]  /*20a70*/  ISETP.GT.U32.AND P6, PT, R8, R85, PT ;  /* 0x000000550800720c */ /* 0x000fe20003fc4070 */
[----:B0-----:R-:W-:Y:S02]  /*20a80*/  @P0 IMAD.MOV.U32 R22, RZ, RZ, R3 ;  /* 0x000000ffff160224 */ /* 0x001fe400078e0003 */
[----:B------:R-:W-:-:S05]  /*20a90*/  @P0 IMAD.MOV.U32 R23, RZ, RZ, R15 ;  /* 0x000000ffff170224 */ /* 0x000fca00078e000f */
[----:B------:R0:W3:Y:S01]  /*20aa0*/  @P0 LDG.E.U8 R83, desc[UR18][R22.64] ;  /* 0x0000001216530981 */ /* 0x0000e2000c1e1100 */
[----:B-1----:R-:W-:Y:S01]  /*20ab0*/  IMAD R24, R24, UR5, RZ ;  /* 0x0000000518187c24 */ /* 0x002fe2000f8e02ff */
[----:B------:R-:W-:Y:S02]  /*20ac0*/  PRMT R81, RZ, 0x7610, R81 ;  /* 0x00007610ff517816 */ /* 0x000fe40000000051 */
[----:B------:R1:W-:Y:S01]  /*20ad0*/  STL [R1+0x7cc], R25 ;  /* 0x0007cc1901007387 */ /* 0x0003e20000100800 */
[----:B------:R-:W-:Y:S01]  /*20ae0*/  @!P1 IMAD.IADD R14, R14, 0x1, -R8 ;  /* 0x000000010e0e9824 */ /* 0x000fe200078e0a08 */
[----:B------:R-:W1:Y:S01]  /*20af0*/  LDCU UR5, c[0x0][0x3b0] ;  /* 0x00007600ff0577ac */ /* 0x000e620008000800 */
[----:B0-----:R-:W-:Y:S01]  /*20b00*/  IMAD.MOV.U32 R22, RZ, RZ, R13 ;  /* 0x000000ffff167224 */ /* 0x001fe200078e000d */
[----:B------:R-:W-:Y:S03]  /*20b10*/  STL [R1+0x7d4], R15 ;  /* 0x0007d40f01007387 */ /* 0x000fe60000100800 */
[----:B------:R-:W-:Y:S01]  /*20b20*/  @!P3 IMAD.MOV R22, RZ, RZ, -R22 ;  /* 0x000000ffff16b224 */ /* 0x000fe200078e0a16 */
[----:B------:R-:W-:Y:S01]  /*20b30*/  IADD3 R3, P3, PT, R24, R7, RZ ;  /* 0x0000000718037210 */ /* 0x000fe20007f7e0ff */
[----:B------:R-:W-:-:S03]  /*20b40*/  @!P6 IMAD.IADD R85, R85, 0x1, -R8 ;  /* 0x000000015555e824 */ /* 0x000fc600078e0a08 */
[----:B------:R-:W-:Y:S01]  /*20b50*/  SEL R23, R11, R22, !P4 ;  /* 0x000000160b177207 */ /* 0x000fe20006000000 */
[----:B------:R-:W-:Y:S01]  /*20b60*/  IMAD.MOV.U32 R22, RZ, RZ, R14 ;  /* 0x000000ffff167224 */ /* 0x000fe200078e000e */
[----:B------:R-:W-:-:S03]  /*20b70*/  LEA.HI.X.SX32 R13, R24, R6, 0x1, P3 ;  /* 0x00000006180d7211 */ /* 0x000fc600018f0eff */
[----:B------:R-:W-:Y:S01]  /*20b80*/  IMAD R23, R23, UR13, RZ ;  /* 0x0000000d17177c24 */ /* 0x000fe2000f8e02ff */
[----:B------:R-:W-:Y:S01]  /*20b90*/  ISETP.GT.U32.AND P6, PT, R8, R85, PT ;  /* 0x000000550800720c */ /* 0x000fe20003fc4070 */
[----:B------:R-:W-:Y:S01]  /*20ba0*/  @P0 IMAD.MOV.U32 R24, RZ, RZ, R3 ;  /* 0x000000ffff180224 */ /* 0x000fe200078e0003 */
[----:B------:R-:W-:Y:S01]  /*20bb0*/  PRMT R80, RZ, 0x7610, R80 ;  /* 0x00007610ff507816 */ /* 0x000fe20000000050 */
[----:B-1----:R-:W-:Y:S01]  /*20bc0*/  @P0 IMAD.MOV.U32 R25, RZ, RZ, R13 ;  /* 0x000000ffff190224 */ /* 0x002fe200078e000d */
[----:B------:R-:W-:Y:S01]  /*20bd0*/  PRMT R79, RZ, 0x7610, R79 ;  /* 0x00007610ff4f7816 */ /* 0x000fe2000000004f */
[----:B------:R-:W0:Y:S03]  /*20be0*/  LDCU UR13, c[0x0][0x3b0] ;  /* 0x00007600ff0d77ac */ /* 0x000e260008000800 */
[----:B------:R1:W3:Y:S05]  /*20bf0*/  @P0 LDG.E.U8 R82, desc[UR18][R24.64] ;  /* 0x0000001218520981 */ /* 0x0002ea000c1e1100 */
[----:B------:R-:W-:Y:S01]  /*20c00*/  @!P6 IMAD.IADD R85, R85, 0x1, -R8 ;  /* 0x000000015555e824 */ /* 0x000fe200078e0a08 */
[----:B--2---:R-:W-:-:S02]  /*20c10*/  ISETP.GE.AND P5, PT, R10, RZ, PT ;  /* 0x000000ff0a00720c */ /* 0x004fc40003fa6270 */
[----:B------:R-:W2:Y:S01]  /*20c20*/  LDL.LU R10, [R1+0x10c] ;  /* 0x00010c00010a7983 */ /* 0x000ea20000300800 */
[----:B----4-:R-:W-:-:S03]  /*20c30*/  ISETP.GT.U32.AND P1, PT, R8, R5, PT ;  /* 0x000000050800720c */ /* 0x010fc60003f24070 */
[----:B------:R4:W-:Y:S04]  /*20c40*/  STL [R1+0x7e0], R3 ;  /* 0x0007e00301007387 */ /* 0x0009e80000100800 */
[----:B------:R0:W-:Y:S03]  /*20c50*/  STL [R1+0x7dc], R13 ;  /* 0x0007dc0d01007387 */ /* 0x0001e60000100800 */
[----:B------:R-:W-:Y:S01]  /*20c60*/  @!P5 IMAD.MOV R22, RZ, RZ, -R22 ;  /* 0x000000ffff16d224 */ /* 0x000fe200078e0a16 */
[----:B----4-:R-:W-:Y:S02]  /*20c70*/  IADD3 R3, P5, PT, R23, R7, RZ ;  /* 0x0000000717037210 */ /* 0x010fe40007fbe0ff */
[----:B------:R-:W-:Y:S01]  /*20c80*/  @!P1 IMAD.IADD R5, R5, 0x1, -R8 ;  /* 0x0000000105059824 */ /* 0x000fe200078e0a08 */
[----:B0-----:R-:W4:Y:S01]  /*20c90*/  LDL R13, [R1+0x1214] ;  /* 0x00121400010d7983 */ /* 0x001f220000100800 */
[----:B---3--:R-:W-:-:S03]  /*20ca0*/  ISETP.GE.AND P1, PT, R12, RZ, PT ;  /* 0x000000ff0c00720c */ /* 0x008fc60003f26270 */
[----:B------:R-:W3:Y:S01]  /*20cb0*/  LDL.LU R15, [R1+0x104] ;  /* 0x00010400010f7983 */ /* 0x000ee20000300800 */
[----:B------:R-:W-:-:S03]  /*20cc0*/  SEL R22, R11, R22, !P4 ;  /* 0x000000160b167207 */ /* 0x000fc60006000000 */
[----:B------:R-:W3:Y:S01]  /*20cd0*/  LDL R14, [R1+0x1200] ;  /* 0x00120000010e7983 */ /* 0x000ee20000100800 */
[----:B------:R-:W-:Y:S01]  /*20ce0*/  LEA.HI.X.SX32 R12, R23, R6, 0x1, P5 ;  /* 0x00000006170c7211 */ /* 0x000fe200028f0eff */
[----:B-1----:R-:W-:Y:S02]  /*20cf0*/  IMAD R24, R22, UR4, RZ ;  /* 0x0000000416187c24 */ /* 0x002fe4000f8e02ff */
        /* <DEDUP_REMOVED lines=21> */
[----:B------:R-:W-:-:S04]  /*20e50*/  @P0 IMAD.MOV.U32 R22, RZ, RZ, R3 ;  /* 0x000000ffff160224 */ /* 0x000fc800078e0003 */
[----:B------:R-:W-:Y:S01]  /*20e60*/  IMAD R24, R24, UR5, RZ ;  /* 0x0000000518187c24 */ /* 0x000fe2000f8e02ff */
[----:B------:R0:W3:Y:S01]  /*20e70*/  @P0 LDG.E.U8 R80, desc[UR18][R22.64] ;  /* 0x0000001216500981 */ /* 0x0000e2000c1e1100 */
[--C-:B------:R-:W-:Y:S01]  /*20e80*/  @!P5 IMAD.IADD R5, R5, 0x1, -R8.reuse ;  /* 0x000000010505d824 */ /* 0x100fe200078e0a08 */
[----:B------:R-:W1:Y:S03]  /*20e90*/  LDCU UR5, c[0x0][0x3b0] ;  /* 0x00007600ff0577ac */ /* 0x000e660008000800 */
        /* <DEDUP_REMOVED lines=8> */
[----:B--2---:R-:W-:-:S13]  /*20f20*/  ISETP.GT.U32.AND P1, PT, R8, R10, PT ;  /* 0x0000000a0800720c */ /* 0x004fda0003f24070 */
[----:B------:R-:W-:Y:S01]  /*20f30*/  @!P1 IMAD.IADD R10, R10, 0x1, -R8 ;  /* 0x000000010a0a9824 */ /* 0x000fe200078e0a08 */
[----:B----4-:R-:W-:Y:S02]  /*20f40*/  ISETP.GE.AND P6, PT, R13, RZ, PT ;  /* 0x000000ff0d00720c */ /* 0x010fe40003fc6270 */
[----:B------:R-:W2:Y:S01]  /*20f50*/  LDL.LU R13, [R1+0xfc] ;  /* 0x0000fc00010d7983 */ /* 0x000ea20000300800 */
[----:B---3--:R-:W-:-:S03]  /*20f60*/  ISETP.GE.AND P1, PT, R14, RZ, PT ;  /* 0x000000ff0e00720c */ /* 0x008fc60003f26270 */
[----:B------:R-:W-:Y:S07]  /*20f70*/  STL [R1+0x808], R3 ;  /* 0x0008080301007387 */ /* 0x000fee0000100800 */
[----:B------:R-:W-:Y:S01]  /*20f80*/  @!P6 IMAD.MOV R23, RZ, RZ, -R23 ;  /* 0x000000ffff17e224 */ /* 0x000fe200078e0a17 */
[----:B------:R3:W-:Y:S01]  /*20f90*/  STL [R1+0x804], R5 ;  /* 0x0008040501007387 */ /* 0x0007e20000100800 */
[----:B------:R-:W-:-:S03]  /*20fa0*/  ISETP.GT.U32.AND P6, PT, R8, R16, PT ;  /* 0x000000100800720c */ /* 0x000fc60003fc4070 */
[----:B------:R-:W4:Y:S01]  /*20fb0*/  LDL.LU R14, [R1+0xf8] ;  /* 0x0000f800010e7983 */ /* 0x000f220000300800 */
[----:B------:R-:W-:Y:S01]  /*20fc0*/  @!P1 IMAD.MOV R22, RZ, RZ, -R22 ;  /* 0x000000ffff169224 */ /* 0x000fe200078e0a16 */
[----:B------:R-:W-:Y:S02]  /*20fd0*/  SEL R23, R11, R23, !P4 ;  /* 0x000000170b177207 */ /* 0x000fe40006000000 */
[----:B------:R-:W-:Y:S02]  /*20fe0*/  ISETP.GT.U32.AND P3, PT, R8, R10, PT ;  /* 0x0000000a0800720c */ /* 0x000fe40003f64070 */
[----:B------:R-:W-:Y:S02]  /*20ff0*/  ISETP.GE.AND P1, PT, R85, RZ, PT ;  /* 0x000000ff5500720c */ /* 0x000fe40003f26270 */
[----:B------:R-:W4:Y:S01]  /*21000*/  LDL R85, [R1+0x11fc] ;  /* 0x0011fc0001557983 */ /* 0x000f220000100800 */
[----:B0-----:R-:W-:Y:S02]  /*21010*/  IMAD R24, R23, UR4, RZ ;  /* 0x0000000417187c24 */ /* 0x001fe4000f8e02ff */
[----:B------:R-:W-:Y:S01]  /*21020*/  @!P6 IMAD.IADD R16, R16, 0x1, -R8 ;  /* 0x000000011010e824 */ /* 0x000fe200078e0a08 */
[----:B------:R-:W-:-:S05]  /*21030*/  ISETP.GT.U32.AND P5, PT, R8, R15, PT ;  /* 0x0000000f0800720c */ /* 0x000fca0003fa4070 */
[----:B------:R-:W-:Y:S01]  /*21040*/  @!P3 IMAD.IADD R10, R10, 0x1, -R8 ;  /* 0x000000010a0ab824 */ /* 0x000fe200078e0a08 */
[C---:B------:R-:W-:Y:S01]  /*21050*/  IADD3 R4, P6, PT, R24.reuse, R7, RZ ;  /* 0x0000000718047210 */ /* 0x040fe20007fde0ff */
[----:B------:R-:W0:Y:S03]  /*21060*/  LDCU UR4, c[0x0][0x3b0] ;  /* 0x00007600ff0477ac */ /* 0x000e260008000800 */
[----:B---3--:R-:W-:Y:S01]  /*21070*/  LEA.HI.X.SX32 R5, R24, R6, 0x1, P6 ;  /* 0x0000000618057211 */ /* 0x008fe200030f0eff */
        /* <DEDUP_REMOVED lines=12> */
[----:B------:R-:W4:Y:S05]  /*21140*/  LDL.LU R10, [R1+0xf0] ;  /* 0x0000f000010a7983 */ /* 0x000f2a0000300800 */
[----:B------:R-:W-:Y:S01]  /*21150*/  @!P5 IMAD.IADD R15, R15, 0x1, -R8 ;  /* 0x000000010f0fd824 */ /* 0x000fe200078e0a08 */
[----:B------:R-:W-:Y:S01]  /*21160*/  PRMT R77, RZ, 0x7610, R77 ;  /* 0x00007610ff4d7816 */ /* 0x000fe2000000004d */
[----:B------:R-:W-:Y:S01]  /*21170*/  @!P1 IMAD.MOV R23, RZ, RZ, -R23 ;  /* 0x000000ffff179224 */ /* 0x000fe200078e0a17 */
[C---:B------:R-:W-:Y:S01]  /*21180*/  IADD3 R3, P1, PT, R22.reuse, R7, RZ ;  /* 0x0000000716037210 */ /* 0x040fe20007f3e0ff */
[----:B------:R-:W-:Y:S01]  /*21190*/  @P0 IMAD.MOV.U32 R25, RZ, RZ, R5 ;  /* 0x000000ffff190224 */ /* 0x000fe200078e0005 */
[----:B------:R-:W1:Y:S02]  /*211a0*/  LDCU UR5, c[0x0][0x3b0] ;  /* 0x00007600ff0577ac */ /* 0x000e640008000800 */
[----:B---3--:R-:W-:Y:S01]  /*211b0*/  LEA.HI.X.SX32 R4, R22, R6, 0x1, P1 ;  /* 0x0000000616047211 */ /* 0x008fe200008f0eff */
[----:B------:R-:W-:Y:S01]  /*211c0*/  IMAD.MOV.U32 R22, RZ, RZ, R15 ;  /* 0x000000ffff167224 */ /* 0x000fe200078e000f */
[----:B------:R-:W-:Y:S04]  /*211d0*/  STL [R1+0x818], R3 ;  /* 0x0008180301007387 */ /* 0x000fe80000100800 */
[----:B------:R3:W4:Y:S01]  /*211e0*/  @P0 LDG.E.U8 R78, desc[UR18][R24.64] ;  /* 0x00000012184e0981 */ /* 0x000722000c1e1100 */
[----:B------:R-:W-:-:S03]  /*211f0*/  @!P3 IMAD.MOV R22, RZ, RZ, -R22 ;  /* 0x000000ffff16b224 */ /* 0x000fc600078e0a16 */
[----:B------:R0:W-:Y:S01]  /*21200*/  STL [R1+0x814], R4 ;  /* 0x0008140401007387 */ /* 0x0001e20000100800 */
[----:B---3--:R-:W-:Y:S02]  /*21210*/  @P0 IMAD.MOV.U32 R24, RZ, RZ, R3 ;  /* 0x000000ffff180224 */ /* 0x008fe400078e0003 */
[----:B------:R-:W-:Y:S02]  /*21220*/  @P0 IMAD.MOV.U32 R25, RZ, RZ, R4 ;  /* 0x000000ffff190224 */ /* 0x000fe400078e0004 */
[----:B------:R-:W-:-:S03]  /*21230*/  @!P6 IMAD.IADD R16, R16, 0x1, -R8 ;  /* 0x000000011010e824 */ /* 0x000fc600078e0a08 */
[----:B------:R3:W4:Y:S02]  /*21240*/  @P0 LDG.E.U8 R77, desc[UR18][R24.64] ;  /* 0x00000012184d0981 */ /* 0x000724000c1e1100 */
[C---:B---3--:R-:W-:Y:S02]  /*21250*/  SEL R24, R11.reuse, R23, !P4 ;  /* 0x000000170b187207 */ /* 0x048fe40006000000 */
[----:B------:R-:W-:Y:S01]  /*21260*/  SEL R23, R11, R22, !P4 ;  /* 0x000000160b177207 */ /* 0x000fe20006000000 */
[----:B------:R-:W-:Y:S02]  /*21270*/  IMAD.MOV.U32 R22, RZ, RZ, R16 ;  /* 0x000000ffff167224 */ /* 0x000fe400078e0010 */
[----:B------:R-:W-:Y:S01]  /*21280*/  IMAD R24, R24, UR12, RZ ;  /* 0x0000000c18187c24 */ /* 0x000fe2000f8e02ff */
[----:B------:R-:W-:Y:S01]  /*21290*/  PRMT R76, RZ, 0x7610, R76 ;  /* 0x00007610ff4c7816 */ /* 0x000fe2000000004c */
[----:B0-----:R-:W-:Y:S01]  /*212a0*/  IMAD R23, R23, UR4, RZ ;  /* 0x0000000417177c24 */ /* 0x001fe2000f8e02ff */
[----:B------:R-:W-:Y:S01]  /*212b0*/  PRMT R75, RZ, 0x7610, R75 ;  /* 0x00007610ff4b7816 */ /* 0x000fe2000000004b */
[----:B------:R-:W0:Y:S01]  /*212c0*/  LDCU UR4, c[0x0][0x3b0] ;  /* 0x00007600ff0477ac */ /* 0x000e220008000800 */
[----:B------:R-:W-:-:S02]  /*212d0*/  IADD3 R16, P6, PT, R24, R7, RZ ;  /* 0x0000000718107210 */ /* 0x000fc40007fde0ff */
[----:B------:R-:W-:Y:S01]  /*212e0*/  PRMT R74, RZ, 0x7610, R74 ;  /* 0x00007610ff4a7816 */ /* 0x000fe2000000004a */
[----:B------:R-:W3:Y:S01]  /*212f0*/  LDCU UR12, c[0x0][0x3b0] ;  /* 0x00007600ff0c77ac */ /* 0x000ee20008000800 */
[----:B--2---:R-:W-:-:S13]  /*21300*/  ISETP.GT.U32.AND P5, PT, R8, R13, PT ;  /* 0x0000000d0800720c */ /* 0x004fda0003fa4070 */
[----:B------:R-:W-:-:S05]  /*21310*/  @!P5 IMAD.IADD R13, R13, 0x1, -R8 ;  /* 0x000000010d0dd824 */ /* 0x000fca00078e0a08 */
[----:B------:R-:W-:Y:S02]  /*21320*/  ISETP.GT.U32.AND P3, PT, R8, R13, PT ;  /* 0x0000000d0800720c */ /* 0x000fe40003f64070 */
[----:B----4-:R-:W-:Y:S02]  /*21330*/  ISETP.GE.AND P5, PT, R85, RZ, PT ;  /* 0x000000ff5500720c */ /* 0x010fe40003fa6270 */
[----:B------:R-:W2:Y:S04]  /*21340*/  LDL R85, [R1+0x1224] ;  /* 0x0012240001557983 */ /* 0x000ea80000100800 */
[----:B------:R-:W4:Y:S05]  /*21350*/  LDL.LU R5, [R1+0xf4] ;  /* 0x0000f40001057983 */ /* 0x000f2a0000300800 */
[----:B------:R-:W-:Y:S01]  /*21360*/  @!P3 IMAD.IADD R13, R13, 0x1, -R8 ;  /* 0x000000010d0db824 */ /* 0x000fe200078e0a08 */
[----:B------:R-:W3:Y:S01]  /*21370*/  LDL.LU R4, [R1+0xec] ;  /* 0x0000ec0001047983 */ /* 0x000ee20000300800 */
        /* <DEDUP_REMOVED lines=14> */
[----:B------:R-:W-:Y:S01]  /*21460*/  ISETP.GT.U32.AND P1, PT, R8, R14, PT ;  /* 0x0000000e0800720c */ /* 0x000fe20003f24070 */
[----:B0-----:R-:W-:Y:S02]  /*21470*/  @P0 IMAD.MOV.U32 R22, RZ, RZ, R3 ;  /* 0x000000ffff160224 */ /* 0x001fe400078e0003 */
[----:B------:R-:W-:Y:S01]  /*21480*/  @P0 IMAD.MOV.U32 R23, RZ, RZ, R15 ;  /* 0x000000ffff170224 */ /* 0x000fe200078e000f */
[----:B------:R0:W-:Y:S01]  /*21490*/  STL [R1+0x81c], R25 ;  /* 0x00081c1901007387 */ /* 0x0001e20000100800 */
[----:B-1----:R-:W-:Y:S01]  /*214a0*/  IMAD R24, R24, UR5, RZ ;  /* 0x0000000518187c24 */ /* 0x002fe2000f8e02ff */
[----:B------:R-:W-:Y:S01]  /*214b0*/  ISETP.GT.U32.AND P6, PT, R8, R10, PT ;  /* 0x0000000a0800720c */ /* 0x000fe20003fc4070 */
[----:B------:R-:W1:Y:S01]  /*214c0*/  LDCU UR5, c[0x0][0x3b0] ;  /* 0x00007600ff0577ac */ /* 0x000e620008000800 */
[----:B------:R0:W3:Y:S04]  /*214d0*/  @P0 LDG.E.U8 R75, desc[UR18][R22.64] ;  /* 0x00000012164b0981 */ /* 0x0000e8000c1e1100 */
[----:B------:R1:W-:Y:S01]  /*214e0*/  STL [R1+0x834], R15 ;  /* 0x0008340f01007387 */ /* 0x0003e20000100800 */
[----:B0-----:R-:W-:-:S04]  /*214f0*/  IMAD.MOV.U32 R22, RZ, RZ, R13 ;  /* 0x000000ffff167224 */ /* 0x001fc800078e000d */
[----:B------:R-:W-:Y:S01]  /*21500*/  @!P3 IMAD.MOV R22, RZ, RZ, -R22 ;  /* 0x000000ffff16b224 */ /* 0x000fe200078e0a16 */
[----:B------:R-:W-:Y:S01]  /*21510*/  IADD3 R3, P3, PT, R24, R7, RZ ;  /* 0x0000000718037210 */ /* 0x000fe20007f7e0ff */
[----:B------:R-:W-:-:S03]  /*21520*/  @!P1 IMAD.IADD R14, R14, 0x1, -R8 ;  /* 0x000000010e0e9824 */ /* 0x000fc600078e0a08 */
[----:B------:R-:W-:Y:S02]  /*21530*/  LEA.HI.X.SX32 R13, R24, R6, 0x1, P3 ;  /* 0x00000006180d7211 */ /* 0x000fe400018f0eff */
[----:B------:R-:W-:Y:S01]  /*21540*/  SEL R23, R11, R22, !P4 ;  /* 0x000000160b177207 */ /* 0x000fe20006000000 */
[----:B------:R-:W-:Y:S02]  /*21550*/  IMAD.MOV.U32 R22, RZ, RZ, R14 ;  /* 0x000000ffff167224 */ /* 0x000fe400078e000e */
[----:B------:R-:W-:Y:S02]  /*21560*/  @P0 IMAD.MOV.U32 R25, RZ, RZ, R13 ;  /* 0x000000ffff190224 */ /* 0x000fe400078e000d */
[----:B------:R-:W-:Y:S01]  /*21570*/  IMAD R23, R23, UR13, RZ ;  /* 0x0000000d17177c24 */ /* 0x000fe2000f8e02ff */
[----:B------:R-:W-:Y:S01]  /*21580*/  PRMT R73, RZ, 0x7610, R73 ;  /* 0x00007610ff497816 */ /* 0x000fe20000000049 */
[----:B------:R-:W-:Y:S01]  /*21590*/  @P0 IMAD.MOV.U32 R24, RZ, RZ, R3 ;  /* 0x000000ffff180224 */ /* 0x000fe200078e0003 */
[----:B------:R-:W-:Y:S01]  /*215a0*/  PRMT R72, RZ, 0x7610, R72 ;  /* 0x00007610ff487816 */ /* 0x000fe20000000048 */
[----:B------:R-:W-:Y:S01]  /*215b0*/  @!P6 IMAD.IADD R10, R10, 0x1, -R8 ;  /* 0x000000010a0ae824 */ /* 0x000fe200078e0a08 */
[----:B------:R-:W-:Y:S01]  /*215c0*/  PRMT R71, RZ, 0x7610, R71 ;  /* 0x00007610ff477816 */ /* 0x000fe20000000047 */
[----:B------:R-:W0:Y:S01]  /*215d0*/  LDCU UR13, c[0x0][0x3b0] ;  /* 0x00007600ff0d77ac */ /* 0x000e220008000800 */
[----:B------:R0:W3:Y:S02]  /*215e0*/  @P0 LDG.E.U8 R74, desc[UR18][R24.64] ;  /* 0x00000012184a0981 */ /* 0x0000e4000c1e1100 */
[----:B------:R-:W-:-:S13]  /*215f0*/  ISETP.GT.U32.AND P6, PT, R8, R10, PT ;  /* 0x0000000a0800720c */ /* 0x000fda0003fc4070 */
[----:B------:R-:W-:Y:S01]  /*21600*/  @!P6 IMAD.IADD R10, R10, 0x1, -R8 ;  /* 0x000000010a0ae824 */ /* 0x000fe200078e0a08 */
[----:B--2---:R-:W-:Y:S02]  /*21610*/  ISETP.GE.AND P5, PT, R85, RZ, PT ;  /* 0x000000ff5500720c */ /* 0x004fe40003fa6270 */
[----:B------:R-:W2:Y:S01]  /*21620*/  LDL.LU R85, [R1+0xe4] ;  /* 0x0000e40001557983 */ /* 0x000ea20000300800 */
[----:B----4-:R-:W-:-:S03]  /*21630*/  ISETP.GT.U32.AND P1, PT, R8, R5, PT ;  /* 0x000000050800720c */ /* 0x010fc60003f24070 */
[----:B------:R-:W-:Y:S04]  /*21640*/  STL [R1+0x840], R3 ;  /* 0x0008400301007387 */ /* 0x000fe80000100800 */
[----:B------:R4:W-:Y:S04]  /*21650*/  STL [R1+0x83c], R13 ;  /* 0x00083c0d01007387 */ /* 0x0009e80000100800 */
[----:B------:R-:W2:Y:S04]  /*21660*/  LDL R14, [R1+0x1230] ;  /* 0x00123000010e7983 */ /* 0x000ea80000100800 */
[----:B-1----:R-:W2:Y:S01]  /*21670*/  LDL.LU R15, [R1+0xe8] ;  /* 0x0000e800010f7983 */ /* 0x002ea20000300800 */
[----:B------:R-:W-:-:S03]  /*21680*/  @!P5 IMAD.MOV R22, RZ, RZ, -R22 ;  /* 0x000000ffff16d224 */ /* 0x000fc600078e0a16 */
[----:B----4-:R-:W4:Y:S01]  /*21690*/  LDL R13, [R1+0x1220] ;  /* 0x00122000010d7983 */ /* 0x010f220000100800 */
[----:B------:R-:W-:Y:S01]  /*216a0*/  IADD3 R3, P5, PT, R23, R7, RZ ;  /* 0x0000000717037210 */ /* 0x000fe20007fbe0ff */
[----:B------:R-:W-:Y:S01]  /*216b0*/  @!P1 IMAD.IADD R5, R5, 0x1, -R8 ;  /* 0x0000000105059824 */ /* 0x000fe200078e0a08 */
[----:B---3--:R-:W-:Y:S02]  /*216c0*/  ISETP.GE.AND P1, PT, R12, RZ, PT ;  /* 0x000000ff0c00720c */ /* 0x008fe40003f26270 */
[----:B------:R-:W-:Y:S01]  /*216d0*/  LEA.HI.X.SX32 R12, R23, R6, 0x1, P5 ;  /* 0x00000006170c7211 */ /* 0x000fe200028f0eff */
[----:B------:R-:W-:Y:S04]  /*216e0*/  STL [R1+0x848], R3 ;  /* 0x0008480301007387 */ /* 0x000fe80000100800 */
[----:B------:R-:W3:Y:S01]  /*216f0*/  LDL.LU R16, [R1+0xdc] ;  /* 0x0000dc0001107983 */ /* 0x000ee20000300800 */
[----:B------:R-:W-:-:S03]  /*21700*/  @P0 IMAD.MOV.U32 R23, RZ, RZ, R12 ;  /* 0x000000ffff170224 */ /* 0x000fc600078e000c */
[----:B------:R1:W-:Y:S01]  /*21710*/  STL [R1+0x844], R12 ;  /* 0x0008440c01007387 */ /* 0x0003e20000100800 */
[----:B------:R-:W-:-:S03]  /*21720*/  SEL R22, R11, R22, !P4 ;  /* 0x000000160b167207 */ /* 0x000fc60006000000 */
[----:B-1----:R-:W3:Y:S02]  /*21730*/  LDL R12, [R1+0x121c] ;  /* 0x00121c00010c7983 */ /* 0x002ee40000100800 */
[----:B0-----:R-:W-:Y:S01]  /*21740*/  IMAD R24, R22, UR4, RZ ;  /* 0x0000000416187c24 */ /* 0x001fe2000f8e02ff */
[C---:B------:R-:W-:Y:S01]  /*21750*/  ISETP.GT.U32.AND P3, PT, R8.reuse, R4, PT ;  /* 0x000000040800720c */ /* 0x040fe20003f64070 */
[----:B------:R-:W-:Y:S01]  /*21760*/  @P0 IMAD.MOV.U32 R22, RZ, RZ, R3 ;  /* 0x000000ffff160224 */ /* 0x000fe200078e0003 */
[----:B------:R-:W-:Y:S01]  /*21770*/  ISETP.GT.U32.AND P5, PT, R8, R5, PT ;  /* 0x000000050800720c */ /* 0x000fe20003fa4070 */
[----:B------:R-:W0:Y:S01]  /*21780*/  LDCU UR4, c[0x0][0x3b0] ;  /* 0x00007600ff0477ac */ /* 0x000e220008000800 */
[C---:B------:R-:W-:Y:S02]  /*21790*/  IADD3 R3, P6, PT, R24.reuse, R7, RZ ;  /* 0x0000000718037210 */ /* 0x040fe40007fde0ff */
[----:B------:R1:W3:Y:S04]  /*217a0*/  @P0 LDG.E.U8 R73, desc[UR18][R22.64] ;  /* 0x0000001216490981 */ /* 0x0002e8000c1e1100 */
[----:B------:R-:W-:Y:S01]  /*217b0*/  STL [R1+0x850], R3 ;  /* 0x0008500301007387 */ /* 0x000fe20000100800 */
[----:B-1----:R-:W-:Y:S01]  /*217c0*/  IMAD.MOV.U32 R22, RZ, RZ, R10 ;  /* 0x000000ffff167224 */ /* 0x002fe200078e000a */
[----:B------:R-:W-:-:S05]  /*217d0*/  LEA.HI.X.SX32 R10, R24, R6, 0x1, P6 ;  /* 0x00000006180a7211 */ /* 0x000fca00030f0eff */
[----:B------:R1:W-:Y:S01]  /*217e0*/  STL [R1+0x84c], R10 ;  /* 0x00084c0a01007387 */ /* 0x0003e20000100800 */
[----:B------:R-:W-:-:S03]  /*217f0*/  @P0 IMAD.MOV.U32 R23, RZ, RZ, R10 ;  /* 0x000000ffff170224 */ /* 0x000fc600078e000a */
[----:B-1----:R-:W3:Y:S01]  /*21800*/  LDL R10, [R1+0x1274] ;  /* 0x00127400010a7983 */ /* 0x002ee20000100800 */
        /* <DEDUP_REMOVED lines=8> */
[----:B------:R-:W0:Y:S03]  /*21890*/  LDCU UR5, c[0x0][0x3b0] ;  /* 0x00007600ff0577ac */ /* 0x000e260008000800 */
[----:B------:R-:W-:Y:S01]  /*218a0*/  @!P3 IMAD.IADD R4, R4, 0x1, -R8 ;  /* 0x000000010404b824 */ /* 0x000fe200078e0a08 */
[----:B------:R-:W-:Y:S01]  /*218b0*/  IADD3 R3, P3, PT, R24, R7, RZ ;  /* 0x0000000718037210 */ /* 0x000fe20007f7e0ff */
[----:B-1----:R-:W-:-:S03]  /*218c0*/  IMAD.MOV.U32 R23, RZ, RZ, R5 ;  /* 0x000000ffff177224 */ /* 0x002fc600078e0005 */
[----:B------:R-:W-:Y:S01]  /*218d0*/  LEA.HI.X.SX32 R5, R24, R6, 0x1, P3 ;  /* 0x0000000618057211 */ /* 0x000fe200018f0eff */
[----:B------:R-:W-:Y:S02]  /*218e0*/  IMAD.MOV.U32 R22, RZ, RZ, R4 ;  /* 0x000000ffff167224 */ /* 0x000fe400078e0004 */
[----:B------:R-:W-:Y:S02]  /*218f0*/  @P0 IMAD.MOV.U32 R24, RZ, RZ, R3 ;  /* 0x000000ffff180224 */ /* 0x000fe400078e0003 */
[----:B------:R-:W-:-:S05]  /*21900*/  @P0 IMAD.MOV.U32 R25, RZ, RZ, R5 ;  /* 0x000000ffff190224 */ /* 0x000fca00078e0005 */
[----:B------:R0:W3:Y:S01]  /*21910*/  @P0 LDG.E.U8 R71, desc[UR18][R24.64] ;  /* 0x0000001218470981 */ /* 0x0000e2000c1e1100 */
[----:B--2---:R-:W-:Y:S02]  /*21920*/  ISETP.GT.U32.AND P1, PT, R8, R85, PT ;  /* 0x000000550800720c */ /* 0x004fe40003f24070 */
[----:B------:R-:W-:-:S11]  /*21930*/  ISETP.GE.AND P6, PT, R14, RZ, PT ;  /* 0x000000ff0e00720c */ /* 0x000fd60003fc6270 */
[----:B------:R-:W-:Y:S01]  /*21940*/  @!P1 IMAD.IADD R85, R85, 0x1, -R8 ;  /* 0x0000000155559824 */ /* 0x000fe200078e0a08 */
[----:B------:R-:W2:Y:S01]  /*21950*/  LDL.LU R14, [R1+0xd8] ;  /* 0x0000d800010e7983 */ /* 0x000ea20000300800 */
[----:B----4-:R-:W-:-:S03]  /*21960*/  ISETP.GE.AND P1, PT, R13, RZ, PT ;  /* 0x000000ff0d00720c */ /* 0x010fc60003f26270 */
[----:B------:R-:W-:Y:S04]  /*21970*/  STL [R1+0x858], R3 ;  /* 0x0008580301007387 */ /* 0x000fe80000100800 */
[----:B------:R1:W-:Y:S01]  /*21980*/  STL [R1+0x854], R5 ;  /* 0x0008540501007387 */ /* 0x0003e20000100800 */
[----:B------:R-:W-:-:S03]  /*21990*/  @!P6 IMAD.MOV R23, RZ, RZ, -R23 ;  /* 0x000000ffff17e224 */ /* 0x000fc600078e0a17 */
[----:B------:R-:W4:Y:S02]  /*219a0*/  LDL.LU R13, [R1+0xd0] ;  /* 0x0000d000010d7983 */ /* 0x000f240000300800 */
[----:B------:R-:W-:Y:S01]  /*219b0*/  @!P1 IMAD.MOV R22, RZ, RZ, -R22 ;  /* 0x000000ffff169224 */ /* 0x000fe200078e0a16 */
[----:B---3--:R-:W-:Y:S02]  /*219c0*/  ISETP.GT.U32.AND P6, PT, R8, R16, PT ;  /* 0x000000100800720c */ /* 0x008fe40003fc4070 */
[----:B------:R-:W-:Y:S02]  /*219d0*/  SEL R23, R11, R23, !P4 ;  /* 0x000000170b177207 */ /* 0x000fe40006000000 */
[----:B------:R-:W-:Y:S02]  /*219e0*/  ISETP.GE.AND P1, PT, R12, RZ, PT ;  /* 0x000000ff0c00720c */ /* 0x000fe40003f26270 */
[----:B------:R-:W3:Y:S01]  /*219f0*/  LDL R12, [R1+0x124c] ;  /* 0x00124c00010c7983 */ /* 0x000ee20000100800 */
[C---:B------:R-:W-:Y:S01]  /*21a00*/  ISETP.GT.U32.AND P3, PT, R8.reuse, R85, PT ;  /* 0x000000550800720c */ /* 0x040fe20003f64070 */
[----:B0-----:R-:W-:Y:S01]  /*21a10*/  IMAD R24, R23, UR4, RZ ;  /* 0x0000000417187c24 */ /* 0x001fe2000f8e02ff */
[----:B------:R-:W-:-:S04]  /*21a20*/  ISETP.GT.U32.AND P5, PT, R8, R15, PT ;  /* 0x0000000f0800720c */ /* 0x000fc80003fa4070 */
[----:B------:R-:W-:Y:S01]  /*21a30*/  @!P6 IMAD.IADD R16, R16, 0x1, -R8 ;  /* 0x000000011010e824 */ /* 0x000fe200078e0a08 */
[----:B------:R-:W-:Y:S01]  /*21a40*/  SEL R22, R11, R22, !P4 ;  /* 0x000000160b167207 */ /* 0x000fe20006000000 */
[----:B------:R-:W0:Y:S01]  /*21a50*/  LDCU UR4, c[0x0][0x3b0] ;  /* 0x00007600ff0477ac */ /* 0x000e220008000800 */
[----:B------:R-:W-:-:S04]  /*21a60*/  IADD3 R4, P6, PT, R24, R7, RZ ;  /* 0x0000000718047210 */ /* 0x000fc80007fde0ff */
[----:B-1----:R-:W-:Y:S01]  /*21a70*/  LEA.HI.X.SX32 R5, R24, R6, 0x1, P6 ;  /* 0x0000000618057211 */ /* 0x002fe200030f0eff */
[----:B------:R1:W-:Y:S01]  /*21a80*/  STL [R1+0x860], R4 ;  /* 0x0008600401007387 */ /* 0x0003e20000100800 */
[----:B------:R-:W-:-:S03]  /*21a90*/  @!P3 IMAD.IADD R85, R85, 0x1, -R8 ;  /* 0x000000015555b824 */ /* 0x000fc600078e0a08 */
[----:B------:R0:W-:Y:S01]  /*21aa0*/  STL [R1+0x85c], R5 ;  /* 0x00085c0501007387 */ /* 0x0001e20000100800 */
[----:B------:R-:W-:-:S03]  /*21ab0*/  ISETP.GE.AND P3, PT, R10, RZ, PT ;  /* 0x000000ff0a00720c */ /* 0x000fc60003f66270 */
[----:B------:R-:W4:Y:S01]  /*21ac0*/  LDL R10, [R1+0x1250] ;  /* 0x00125000010a7983 */ /* 0x000f220000100800 */
[----:B------:R-:W-:-:S05]  /*21ad0*/  @!P5 IMAD.IADD R15, R15, 0x1, -R8 ;  /* 0x000000010f0fd824 */ /* 0x000fca00078e0a08 */
[----:B------:R-:W-:Y:S01]  /*21ae0*/  ISETP.GT.U32.AND P5, PT, R8, R15, PT ;  /* 0x0000000f0800720c */ /* 0x000fe20003fa4070 */
[----:B------:R-:W-:Y:S02]  /*21af0*/  IMAD.MOV.U32 R23, RZ, RZ, R85 ;  /* 0x000000ffff177224 */ /* 0x000fe400078e0055 */
[----:B------:R-:W-:Y:S01]  /*21b00*/  IMAD R22, R22, UR5, RZ ;  /* 0x0000000516167c24 */ /* 0x000fe2000f8e02ff */
[----:B------:R-:W4:Y:S01]  /*21b10*/  LDL.LU R85, [R1+0xcc] ;  /* 0x0000cc0001557983 */ /* 0x000f220000300800 */
[----:B------:R-:W-:Y:S02]  /*21b20*/  @!P1 IMAD.MOV R23, RZ, RZ, -R23 ;  /* 0x000000ffff179224 */ /* 0x000fe400078e0a17 */
[----:B------:R-:W-:-:S06]  /*21b30*/  @P0 IMAD.MOV.U32 R24, RZ, RZ, R4 ;  /* 0x000000ffff180224 */ /* 0x000fcc00078e0004 */
[----:B------:R-:W-:Y:S01]  /*21b40*/  @!P5 IMAD.IADD R15, R15, 0x1, -R8 ;  /* 0x000000010f0fd824 */ /* 0x000fe200078e0a08 */
[C---:B------:R-:W-:Y:S01]  /*21b50*/  IADD3 R3, P1, PT, R22.reuse, R7, RZ ;  /* 0x0000000716037210 */ /* 0x040fe20007f3e0ff */
[----:B------:R-:W-:Y:S01]  /*21b60*/  @P0 IMAD.MOV.U32 R25, RZ, RZ, R5 ;  /* 0x000000ffff190224 */ /* 0x000fe200078e0005 */
[----:B------:R-:W-:Y:S01]  /*21b70*/  PRMT R70, RZ, 0x7610, R70 ;  /* 0x00007610ff467816 */ /* 0x000fe20000000046 */
[----:B------:R-:W0:Y:S01]  /*21b80*/  LDCU UR5, c[0x0][0x3b0] ;  /* 0x00007600ff0577ac */ /* 0x000e220008000800 */
[----:B-1----:R-:W-:Y:S01]  /*21b90*/  LEA.HI.X.SX32 R4, R22, R6, 0x1, P1 ;  /* 0x0000000616047211 */ /* 0x002fe200008f0eff */
[----:B------:R1:W-:Y:S01]  /*21ba0*/  STL [R1+0x878], R3 ;  /* 0x0008780301007387 */ /* 0x0003e20000100800 */
[----:B------:R-:W-:Y:S01]  /*21bb0*/  ISETP.GT.U32.AND P6, PT, R8, R16, PT ;  /* 0x000000100800720c */ /* 0x000fe20003fc4070 */
[----:B------:R-:W-:Y:S02]  /*21bc0*/  IMAD.MOV.U32 R22, RZ, RZ, R15 ;  /* 0x000000ffff167224 */ /* 0x000fe400078e000f */
[----:B------:R0:W-:Y:S01]  /*21bd0*/  STL [R1+0x874], R4 ;  /* 0x0008740401007387 */ /* 0x0001e20000100800 */
[----:B------:R-:W-:-:S03]  /*21be0*/  PRMT R69, RZ, 0x7610, R69 ;  /* 0x00007610ff457816 */ /* 0x000fc60000000045 */
[----:B------:R0:W4:Y:S01]  /*21bf0*/  @P0 LDG.E.U8 R70, desc[UR18][R24.64] ;  /* 0x0000001218460981 */ /* 0x000122000c1e1100 */
[----:B------:R-:W-:Y:S02]  /*21c00*/  @!P3 IMAD.MOV R22, RZ, RZ, -R22 ;  /* 0x000000ffff16b224 */ /* 0x000fe400078e0a16 */
[----:B0-----:R-:W-:Y:S02]  /*21c10*/  @P0 IMAD.MOV.U32 R24, RZ, RZ, R3 ;  /* 0x000000ffff180224 */ /* 0x001fe400078e0003 */
[----:B------:R-:W-:Y:S02]  /*21c20*/  @P0 IMAD.MOV.U32 R25, RZ, RZ, R4 ;  /* 0x000000ffff190224 */ /* 0x000fe400078e0004 */
[----:B------:R-:W-:-:S03]  /*21c30*/  @!P6 IMAD.IADD R16, R16, 0x1, -R8 ;  /* 0x000000011010e824 */ /* 0x000fc600078e0a08 */
[----:B------:R0:W4:Y:S02]  /*21c40*/  @P0 LDG.E.U8 R69, desc[UR18][R24.64] ;  /* 0x0000001218450981 */ /* 0x000124000c1e1100 */
[C---:B0-----:R-:W-:Y:S02]  /*21c50*/  SEL R24, R11.reuse, R23, !P4 ;  /* 0x000000170b187207 */ /* 0x041fe40006000000 */
[----:B------:R-:W-:Y:S01]  /*21c60*/  SEL R23, R11, R22, !P4 ;  /* 0x000000160b177207 */ /* 0x000fe20006000000 */
[----:B------:R-:W-:Y:S02]  /*21c70*/  IMAD.MOV.U32 R22, RZ, RZ, R16 ;  /* 0x000000ffff167224 */ /* 0x000fe400078e0010 */
[----:B------:R-:W-:Y:S01]  /*21c80*/  IMAD R24, R24, UR12, RZ ;  /* 0x0000000c18187c24 */ /* 0x000fe2000f8e02ff */
[----:B------:R-:W-:Y:S01]  /*21c90*/  PRMT R68, RZ, 0x7610, R68 ;  /* 0x00007610ff447816 */ /* 0x000fe20000000044 */
[----:B------:R-:W-:Y:S01]  /*21ca0*/  IMAD R23, R23, UR4, RZ ;  /* 0x0000000417177c24 */ /* 0x000fe2000f8e02ff */
[----:B------:R-:W-:Y:S01]  /*21cb0*/  PRMT R67, RZ, 0x7610, R67 ;  /* 0x00007610ff437816 */ /* 0x000fe20000000043 */
[----:B------:R-:W0:Y:S01]  /*21cc0*/  LDCU UR4, c[0x0][0x3b0] ;  /* 0x00007600ff0477ac */ /* 0x000e220008000800 */
[----:B------:R-:W-:-:S02]  /*21cd0*/  IADD3 R16, P6, PT, R24, R7, RZ ;  /* 0x0000000718107210 */ /* 0x000fc40007fde0ff */
[----:B------:R-:W-:Y:S01]  /*21ce0*/  PRMT R66, RZ, 0x7610, R66 ;  /* 0x00007610ff427816 */ /* 0x000fe20000000042 */
[----:B------:R-:W0:Y:S01]  /*21cf0*/  LDCU UR12, c[0x0][0x3b0] ;  /* 0x00007600ff0c77ac */ /* 0x000e220008000800 */
[----:B--2---:R-:W-:-:S13]  /*21d00*/  ISETP.GT.U32.AND P5, PT, R8, R14, PT ;  /* 0x0000000e0800720c */ /* 0x004fda0003fa4070 */
[----:B------:R-:W-:-:S05]  /*21d10*/  @!P5 IMAD.IADD R14, R14, 0x1, -R8 ;  /* 0x000000010e0ed824 */ /* 0x000fca00078e0a08 */
[----:B------:R-:W-:Y:S02]  /*21d20*/  ISETP.GT.U32.AND P3, PT, R8, R14, PT ;  /* 0x0000000e0800720c */ /* 0x000fe40003f64070 */
[----:B---3--:R-:W-:Y:S02]  /*21d30*/  ISETP.GE.AND P5, PT, R12, RZ, PT ;  /* 0x000000ff0c00720c */ /* 0x008fe40003fa6270 */
[----:B------:R-:W2:Y:S04]  /*21d40*/  LDL R12, [R1+0x1238] ;  /* 0x00123800010c7983 */ /* 0x000ea80000100800 */
[----:B------:R-:W3:Y:S05]  /*21d50*/  LDL.LU R5, [R1+0xc8] ;  /* 0x0000c80001057983 */ /* 0x000eea0000300800 */
[----:B------:R-:W-:Y:S01]  /*21d60*/  @!P3 IMAD.IADD R14, R14, 0x1, -R8 ;  /* 0x000000010e0eb824 */ /* 0x000fe200078e0a08 */
[----:B------:R-:W3:Y:S01]  /*21d70*/  LDL.LU R15, [R1+0xc4] ;  /* 0x0000c400010f7983 */ /* 0x000ee20000300800 */
[----:B------:R-:W-:Y:S01]  /*21d80*/  @!P5 IMAD.MOV R22, RZ, RZ, -R22 ;  /* 0x000000ffff16d224 */ /* 0x000fe200078e0a16 */
[----:B-1----:R-:W-:-:S02]  /*21d90*/  IADD3 R3, P5, PT, R23, R7, RZ ;  /* 0x0000000717037210 */ /* 0x002fc40007fbe0ff */
[----:B------:R-:W-:Y:S04]  /*21da0*/  STL [R1+0x880], R16 ;  /* 0x0008801001007387 */ /* 0x000fe80000100800 */
[----:B------:R1:W-:Y:S01]  /*21db0*/  STL [R1+0x888], R3 ;  /* 0x0008880301007387 */ /* 0x0003e20000100800 */
[----:B----4-:R-:W-:-:S03]  /*21dc0*/  ISETP.GE.AND P3, PT, R10, RZ, PT ;  /* 0x000000ff0a00720c */ /* 0x010fc60003f66270 */
[----:B------:R-:W4:Y:S01]  /*21dd0*/  LDL R10, [R1+0x1248] ;  /* 0x00124800010a7983 */ /* 0x000f220000100800 */
[----:B------:R-:W-:Y:S02]  /*21de0*/  ISETP.GT.U32.AND P1, PT, R8, R13, PT ;  /* 0x0000000d0800720c */ /* 0x000fe40003f24070 */
[-C--:B------:R-:W-:Y:S02]  /*21df0*/  LEA.HI.X.SX32 R25, R24, R6.reuse, 0x1, P6 ;  /* 0x0000000618197211 */ /* 0x080fe400030f0eff */
[----:B------:R-:W-:Y:S02]  /*21e00*/  LEA.HI.X.SX32 R4, R23, R6, 0x1, P5 ;  /* 0x0000000617047211 */ /* 0x000fe400028f0eff */
[----:B------:R-:W-:Y:S01]  /*21e10*/  SEL R24, R11, R22, !P4 ;  /* 0x000000160b187207 */ /* 0x000fe20006000000 */
[----:B------:R-:W-:Y:S02]  /*21e20*/  @P0 IMAD.MOV.U32 R22, RZ, RZ, R16 ;  /* 0x000000ffff160224 */ /* 0x000fe400078e0010 */
[----:B------:R-:W-:-:S04]  /*21e30*/  @P0 IMAD.MOV.U32 R23, RZ, RZ, R25 ;  /* 0x000000ffff170224 */ /* 0x000fc800078e0019 */
[----:B------:R-:W-:Y:S01]  /*21e40*/  @!P1 IMAD.IADD R13, R13, 0x1, -R8 ;  /* 0x000000010d0d9824 */ /* 0x000fe200078e0a08 */
[----:B------:R0:W4:Y:S01]  /*21e50*/  @P0 LDG.E.U8 R68, desc[UR18][R22.64] ;  /* 0x0000001216440981 */ /* 0x000122000c1e1100 */
[----:B------:R-:W-:-:S03]  /*21e60*/  ISETP.GT.U32.AND P6, PT, R8, R85, PT ;  /* 0x000000550800720c */ /* 0x000fc60003fc4070 */
[----:B------:R-:W-:Y:S01]  /*21e70*/  ISETP.GT.U32.AND P1, PT, R8, R13, PT ;  /* 0x0000000d0800720c */ /* 0x000fe20003f24070 */
[----:B0-----:R-:W-:Y:S02]  /*21e80*/  @P0 IMAD.MOV.U32 R22, RZ, RZ, R3 ;  /* 0x000000ffff160224 */ /* 0x001fe400078e0003 */
[----:B------:R-:W-:Y:S02]  /*21e90*/  @P0 IMAD.MOV.U32 R23, RZ, RZ, R4 ;  /* 0x000000ffff170224 */ /* 0x000fe400078e0004 */
[----:B------:R-:W-:Y:S01]  /*21ea0*/  IMAD R24, R24, UR5, RZ ;  /* 0x0000000518187c24 */ /* 0x000fe2000f8e02ff */
[----:B------:R-:W-:Y:S04]  /*21eb0*/  STL [R1+0x87c], R25 ;  /* 0x00087c1901007387 */ /* 0x000fe80000100800 */
[----:B------:R-:W-:Y:S01]  /*21ec0*/  @!P6 IMAD.IADD R85, R85, 0x1, -R8 ;  /* 0x000000015555e824 */ /* 0x000fe200078e0a08 */
[----:B------:R-:W-:-:S02]  /*21ed0*/  PRMT R65, RZ, 0x7610, R65 ;  /* 0x00007610ff417816 */ /* 0x000fc40000000041 */
[----:B------:R-:W-:Y:S01]  /*21ee0*/  @!P1 IMAD.IADD R13, R13, 0x1, -R8 ;  /* 0x000000010d0d9824 */ /* 0x000fe200078e0a08 */
[----:B------:R0:W4:Y:S01]  /*21ef0*/  @P0 LDG.E.U8 R67, desc[UR18][R22.64] ;  /* 0x0000001216430981 */ /* 0x000122000c1e1100 */
[----:B------:R-:W2:Y:S03]  /*21f00*/  LDCU UR5, c[0x0][0x3b0] ;  /* 0x00007600ff0577ac */ /* 0x000ea60008000800 */
[----:B------:R1:W-:Y:S01]  /*21f10*/  STL [R1+0x884], R4 ;  /* 0x0008840401007387 */ /* 0x0003e20000100800 */
[----:B0-----:R-:W-:-:S04]  /*21f20*/  IMAD.MOV.U32 R22, RZ, RZ, R14 ;  /* 0x000000ffff167224 */ /* 0x001fc800078e000e */
[----:B------:R-:W-:Y:S01]  /*21f30*/  @!P3 IMAD.MOV R22, RZ, RZ, -R22 ;  /* 0x000000ffff16b224 */ /* 0x000fe200078e0a16 */
[----:B-1----:R-:W-:-:S04]  /*21f40*/  IADD3 R3, P3, PT, R24, R7, RZ ;  /* 0x0000000718037210 */ /* 0x002fc80007f7e0ff */
        /* <DEDUP_REMOVED lines=10> */
[----:B------:R1:W4:Y:S05]  /*21ff0*/  @P0 LDG.E.U8 R66, desc[UR18][R24.64] ;  /* 0x0000001218420981 */ /* 0x00032a000c1e1100 */
[----:B------:R-:W-:Y:S01]  /*22000*/  @!P6 IMAD.IADD R85, R85, 0x1, -R8 ;  /* 0x000000015555e824 */ /* 0x000fe200078e0a08 */
[----:B--2---:R-:W-:-:S02]  /*22010*/  ISETP.GE.AND P5, PT, R12, RZ, PT ;  /* 0x000000ff0c00720c */ /* 0x004fc40003fa6270 */
[----:B------:R-:W2:Y:S01]  /*22020*/  LDL.LU R12, [R1+0xbc] ;  /* 0x0000bc00010c7983 */ /* 0x000ea20000300800 */
[----:B---3--:R-:W-:-:S03]  /*22030*/  ISETP.GT.U32.AND P1, PT, R8, R5, PT ;  /* 0x000000050800720c */ /* 0x008fc60003f24070 */
[----:B------:R3:W-:Y:S04]  /*22040*/  STL [R1+0x890], R3 ;  /* 0x0008900301007387 */ /* 0x0007e80000100800 */
[----:B------:R0:W-:Y:S03]  /*22050*/  STL [R1+0x88c], R4 ;  /* 0x00088c0401007387 */ /* 0x0001e60000100800 */
[----:B------:R-:W-:Y:S01]  /*22060*/  @!P5 IMAD.MOV R22, RZ, RZ, -R22 ;  /* 0x000000ffff16d224 */ /* 0x000fe200078e0a16 */
[----:B------:R-:W2:Y:S01]  /*22070*/  LDL R13, [R1+0x1244] ;  /* 0x00124400010d7983 */ /* 0x000ea20000100800 */
[----:B---3--:R-:W-:-:S03]  /*22080*/  IADD3 R3, P5, PT, R23, R7, RZ ;  /* 0x0000000717037210 */ /* 0x008fc60007fbe0ff */
[----:B------:R-:W3:Y:S01]  /*22090*/  LDL.LU R14, [R1+0xc0] ;  /* 0x0000c000010e7983 */ /* 0x000ee20000300800 */
[----:B------:R-:W-:-:S03]  /*220a0*/  SEL R22, R11, R22, !P4 ;  /* 0x000000160b167207 */ /* 0x000fc60006000000 */
[----:B------:R-:W3:Y:S01]  /*220b0*/  LDL R16, [R1+0x127c] ;  /* 0x00127c0001107983 */ /* 0x000ee20000100800 */
[----:B0-----:R-:W-:Y:S01]  /*220c0*/  LEA.HI.X.SX32 R4, R23, R6, 0x1, P5 ;  /* 0x0000000617047211 */ /* 0x001fe200028f0eff */
[----:B-1----:R-:W-:Y:S01]  /*220d0*/  IMAD R24, R22, UR4, RZ ;  /* 0x0000000416187c24 */ /* 0x002fe2000f8e02ff */
[----:B------:R-:W-:Y:S01]  /*220e0*/  ISETP.GT.U32.AND P3, PT, R8, R15, PT ;  /* 0x0000000f0800720c */ /* 0x000fe20003f64070 */
[----:B------:R-:W-:Y:S01]  /*220f0*/  @P0 IMAD.MOV.U32 R22, RZ, RZ, R3 ;  /* 0x000000ffff160224 */ /* 0x000fe200078e0003 */
[----:B------:R0:W-:Y:S01]  /*22100*/  STL [R1+0x898], R3 ;  /* 0x0008980301007387 */ /* 0x0001e20000100800 */
[----:B------:R-:W-:Y:S01]  /*22110*/  @P0 IMAD.MOV.U32 R23, RZ, RZ, R4 ;  /* 0x000000ffff170224 */ /* 0x000fe200078e0004 */
[----:B------:R-:W1:Y:S01]  /*22120*/  LDCU UR4, c[0x0][0x3b0] ;  /* 0x00007600ff0477ac */ /* 0x000e620008000800 */
[----:B------:R-:W-:-:S03]  /*22130*/  @!P1 IMAD.IADD R5, R5, 0x1, -R8 ;  /* 0x0000000105059824 */ /* 0x000fc600078e0a08 */
[----:B------:R0:W3:Y:S01]  /*22140*/  @P0 LDG.E.U8 R65, desc[UR18][R22.64] ;  /* 0x0000001216410981 */ /* 0x0000e2000c1e1100 */
[----:B----4-:R-:W-:-:S03]  /*22150*/  ISETP.GE.AND P1, PT, R10, RZ, PT ;  /* 0x000000ff0a00720c */ /* 0x010fc60003f26270 */
[----:B------:R-:W4:Y:S04]  /*22160*/  LDL.LU R10, [R1+0xb8] ;  /* 0x0000b800010a7983 */ /* 0x000f280000300800 */
[----:B------:R1:W-:Y:S01]  /*22170*/  STL [R1+0x894], R4 ;  /* 0x0008940401007387 */ /* 0x0003e20000100800 */
[----:B0-----:R-:W-:-:S03]  /*22180*/  IMAD.MOV.U32 R22, RZ, RZ, R85 ;  /* 0x000000ffff167224 */ /* 0x001fc600078e0055 */
[----:B------:R-:W4:Y:S01]  /*22190*/  LDL R85, [R1+0x1270] ;  /* 0x0012700001557983 */ /* 0x000f220000100800 */
[----:B------:R-:W-:Y:S02]  /*221a0*/  @!P3 IMAD.IADD R15, R15, 0x1, -R8 ;  /* 0x000000010f0fb824 */ /* 0x000fe400078e0a08 */
[----:B------:R-:W-:Y:S01]  /*221b0*/  @!P1 IMAD.MOV R22, RZ, RZ, -R22 ;  /* 0x000000ffff169224 */ /* 0x000fe200078e0a16 */
[----:B------:R-:W-:Y:S02]  /*221c0*/  ISETP.GT.U32.AND P5, PT, R8, R5, PT ;  /* 0x000000050800720c */ /* 0x000fe40003fa4070 */
[----:B------:R-:W-:Y:S02]  /*221d0*/  IADD3 R3, P6, PT, R24, R7, RZ ;  /* 0x0000000718037210 */ /* 0x000fe40007fde0ff */
[----:B------:R-:W-:Y:S02]  /*221e0*/  ISETP.GT.U32.AND P3, PT, R8, R15, PT ;  /* 0x0000000f0800720c */ /* 0x000fe40003f64070 */
[----:B-1----:R-:W-:-:S02]  /*221f0*/  LEA.HI.X.SX32 R4, R24, R6, 0x1, P6 ;  /* 0x0000000618047211 */ /* 0x002fc400030f0eff */
[----:B------:R-:W-:Y:S01]  /*22200*/  SEL R24, R11, R22, !P4 ;  /* 0x000000160b187207 */ /* 0x000fe20006000000 */
[----:B------:R-:W-:Y:S01]  /*22210*/  STL [R1+0x8a0], R3 ;  /* 0x0008a00301007387 */ /* 0x000fe20000100800 */
[----:B------:R-:W-:Y:S02]  /*22220*/  @P0 IMAD.MOV.U32 R22, RZ, RZ, R3 ;  /* 0x000000ffff160224 */ /* 0x000fe400078e0003 */
[----:B------:R-:W-:Y:S01]  /*22230*/  @P0 IMAD.MOV.U32 R23, RZ, RZ, R4 ;  /* 0x000000ffff170224 */ /* 0x000fe200078e0004 */
[----:B------:R0:W-:Y:S01]  /*22240*/  STL [R1+0x89c], R4 ;  /* 0x00089c0401007387 */ /* 0x0001e20000100800 */
[----:B------:R-:W-:Y:S01]  /*22250*/  IMAD R24, R24, UR5, RZ ;  /* 0x0000000518187c24 */ /* 0x000fe2000f8e02ff */
[----:B------:R-:W1:Y:S01]  /*22260*/  LDCU UR5, c[0x0][0x3b0] ;  /* 0x00007600ff0577ac */ /* 0x000e620008000800 */
[--C-:B------:R-:W-:Y:S01]  /*22270*/  @!P5 IMAD.IADD R5, R5, 0x1, -R8.reuse ;  /* 0x000000010505d824 */ /* 0x100fe200078e0a08 */
[----:B------:R0:W4:Y:S01]  /*22280*/  @P0 LDG.E.U8 R64, desc[UR18][R22.64] ;  /* 0x0000001216400981 */ /* 0x000122000c1e1100 */
[----:B------:R-:W-:Y:S01]  /*22290*/  @!P3 IMAD.IADD R15, R15, 0x1, -R8 ;  /* 0x000000010f0fb824 */ /* 0x000fe200078e0a08 */
[----:B0-----:R-:W-:Y:S01]  /*222a0*/  IADD3 R4, P3, PT, R24, R7, RZ ;  /* 0x0000000718047210 */ /* 0x001fe20007f7e0ff */
[----:B------:R-:W-:-:S03]  /*222b0*/  IMAD.MOV.U32 R23, RZ, RZ, R5 ;  /* 0x000000ffff177224 */ /* 0x000fc600078e0005 */
[----:B------:R-:W-:Y:S01]  /*222c0*/  LEA.HI.X.SX32 R5, R24, R6, 0x1, P3 ;  /* 0x0000000618057211 */ /* 0x000fe200018f0eff */
[----:B------:R-:W-:Y:S02]  /*222d0*/  IMAD.MOV.U32 R22, RZ, RZ, R15 ;  /* 0x000000ffff167224 */ /* 0x000fe400078e000f */
[----:B------:R-:W-:Y:S02]  /*222e0*/  @P0 IMAD.MOV.U32 R24, RZ, RZ, R4 ;  /* 0x000000ffff180224 */ /* 0x000fe400078e0004 */
[----:B------:R-:W-:-:S05]  /*222f0*/  @P0 IMAD.MOV.U32 R25, RZ, RZ, R5 ;  /* 0x000000ffff190224 */ /* 0x000fca00078e0005 */
[----:B------:R0:W4:Y:S01]  /*22300*/  @P0 LDG.E.U8 R63, desc[UR18][R24.64] ;  /* 0x00000012183f0981 */ /* 0x000122000c1e1100 */
[----:B--2---:R-:W-:Y:S02]  /*22310*/  ISETP.GT.U32.AND P1, PT, R8, R12, PT ;  /* 0x0000000c0800720c */ /* 0x004fe40003f24070 */
[----:B------:R-:W-:-:S11]  /*22320*/  ISETP.GE.AND P6, PT, R13, RZ, PT ;  /* 0x000000ff0d00720c */ /* 0x000fd60003fc6270 */
[----:B------:R-:W-:Y:S01]  /*22330*/  @!P1 IMAD.IADD R12, R12, 0x1, -R8 ;  /* 0x000000010c0c9824 */ /* 0x000fe200078e0a08 */
[----:B------:R-:W2:Y:S04]  /*22340*/  LDL R13, [R1+0x1280] ;  /* 0x00128000010d7983 */ /* 0x000ea80000100800 */
[----:B------:R-:W2:Y:S01]  /*22350*/  LDL.LU R3, [R1+0xac] ;  /* 0x0000ac0001037983 */ /* 0x000ea20000300800 */
[----:B---3--:R-:W-:Y:S02]  /*22360*/  ISETP.GE.AND P1, PT, R16, RZ, PT ;  /* 0x000000ff1000720c */ /* 0x008fe40003f26270 */
[----:B------:R-:W-:Y:S01]  /*22370*/  ISETP.GT.U32.AND P3, PT, R8, R12, PT ;  /* 0x0000000c0800720c */ /* 0x000fe20003f64070 */
[----:B------:R-:W-:Y:S01]  /*22380*/  @!P6 IMAD.MOV R23, RZ, RZ, -R23 ;  /* 0x000000ffff17e224 */ /* 0x000fe200078e0a17 */
[----:B------:R-:W-:Y:S04]  /*22390*/  STL [R1+0x8b8], R4 ;  /* 0x0008b80401007387 */ /* 0x000fe80000100800 */
[----:B------:R3:W-:Y:S01]  /*223a0*/  STL [R1+0x8b4], R5 ;  /* 0x0008b40501007387 */ /* 0x0007e20000100800 */
[----:B------:R-:W-:-:S04]  /*223b0*/  SEL R23, R11, R23, !P4 ;  /* 0x000000170b177207 */ /* 0x000fc80006000000 */
[----:B------:R-:W-:Y:S01]  /*223c0*/  @!P1 IMAD.MOV R22, RZ, RZ, -R22 ;  /* 0x000000ffff169224 */ /* 0x000fe200078e0a16 */
[----:B------:R-:W2:Y:S01]  /*223d0*/  LDL.LU R16, [R1+0xa8] ;  /* 0x0000a80001107983 */ /* 0x000ea20000300800 */
[C---:B----4-:R-:W-:Y:S01]  /*223e0*/  ISETP.GT.U32.AND P6, PT, R8.reuse, R10, PT ;  /* 0x0000000a0800720c */ /* 0x050fe20003fc4070 */
[----:B0-----:R-:W-:Y:S01]  /*223f0*/  IMAD R24, R23, UR4, RZ ;  /* 0x0000000417187c24 */ /* 0x001fe2000f8e02ff */
[----:B------:R-:W-:Y:S01]  /*22400*/  ISETP.GT.U32.AND P5, PT, R8, R14, PT ;  /* 0x0000000e0800720c */ /* 0x000fe20003fa4070 */
[--C-:B------:R-:W-:Y:S01]  /*22410*/  @!P3 IMAD.IADD R12, R12, 0x1, -R8.reuse ;  /* 0x000000010c0cb824 */ /* 0x100fe200078e0a08 */
[----:B------:R-:W-:Y:S01]  /*22420*/  ISETP.GE.AND P1, PT, R85, RZ, PT ;  /* 0x000000ff5500720c */ /* 0x000fe20003f26270 */
[----:B------:R-:W0:Y:S01]  /*22430*/  LDCU UR4, c[0x0][0x3b0] ;  /* 0x00007600ff0477ac */ /* 0x000e220008000800 */
[----:B------:R-:W4:Y:S07]  /*22440*/  LDL R85, [R1+0x1258] ;  /* 0x0012580001557983 */ /* 0x000f2e0000100800 */
[----:B------:R-:W-:Y:S01]  /*22450*/  @!P6 IMAD.IADD R10, R10, 0x1, -R8 ;  /* 0x000000010a0ae824 */ /* 0x000fe200078e0a08 */
[----:B---3--:R-:W-:Y:S01]  /*22460*/  IADD3 R5, P6, PT, R24, R7, RZ ;  /* 0x0000000718057210 */ /* 0x008fe20007fde0ff */
[----:B------:R-:W-:-:S03]  /*22470*/  IMAD.MOV.U32 R23, RZ, RZ, R12 ;  /* 0x000000ffff177224 */ /* 0x000fc600078e000c */
[----:B------:R-:W-:Y:S01]  /*22480*/  LEA.HI.X.SX32 R12, R24, R6, 0x1, P6 ;  /* 0x00000006180c7211 */ /* 0x000fe200030f0eff */
[----:B------:R-:W-:Y:S04]  /*22490*/  STL [R1+0x8c0], R5 ;  /* 0x0008c00501007387 */ /* 0x000fe80000100800 */
[----:B------:R3:W-:Y:S01]  /*224a0*/  STL [R1+0x8bc], R12 ;  /* 0x0008bc0c01007387 */ /* 0x0007e20000100800 */
[----:B------:R-:W-:-:S03]  /*224b0*/  @P0 IMAD.MOV.U32 R25, RZ, RZ, R12 ;  /* 0x000000ffff190224 */ /* 0x000fc600078e000c */
[----:B---3--:R-:W3:Y:S01]  /*224c0*/  LDL R12, [R1+0x126c] ;  /* 0x00126c00010c7983 */ /* 0x008ee20000100800 */
[----:B------:R-:W-:-:S05]  /*224d0*/  @!P5 IMAD.IADD R14, R14, 0x1, -R8 ;  /* 0x000000010e0ed824 */ /* 0x000fca00078e0a08 */
[----:B------:R-:W-:Y:S02]  /*224e0*/  ISETP.GT.U32.AND P5, PT, R8, R14, PT ;  /* 0x0000000e0800720c */ /* 0x000fe40003fa4070 */
[----:B------:R-:W-:Y:S01]  /*224f0*/  SEL R22, R11, R22, !P4 ;  /* 0x000000160b167207 */ /* 0x000fe20006000000 */
[----:B------:R-:W-:-:S04]  /*22500*/  @!P1 IMAD.MOV R23, RZ, RZ, -R23 ;  /* 0x000000ffff179224 */ /* 0x000fc800078e0a17 */
[----:B-1----:R-:W-:Y:S01]  /*22510*/  IMAD R22, R22, UR5, RZ ;  /* 0x0000000516167c24 */ /* 0x002fe2000f8e02ff */
[----:B------:R-:W-:Y:S01]  /*22520*/  PRMT R62, RZ, 0x7610, R62 ;  /* 0x00007610ff3e7816 */ /* 0x000fe2000000003e */
[----:B------:R-:W-:Y:S01]  /*22530*/  @P0 IMAD.MOV.U32 R24, RZ, RZ, R5 ;  /* 0x000000ffff180224 */ /* 0x000fe200078e0005 */
[----:B------:R-:W-:Y:S01]  /*22540*/  ISETP.GT.U32.AND P6, PT, R8, R10, PT ;  /* 0x0000000a0800720c */ /* 0x000fe20003fc4070 */
[----:B------:R-:W1:Y:S02]  /*22550*/  LDCU UR5, c[0x0][0x3b0] ;  /* 0x00007600ff0577ac */ /* 0x000e640008000800 */
[----:B------:R-:W-:Y:S01]  /*22560*/  @!P5 IMAD.IADD R14, R14, 0x1, -R8 ;  /* 0x000000010e0ed824 */ /* 0x000fe200078e0a08 */
[C---:B------:R-:W-:Y:S01]  /*22570*/  IADD3 R4, P1, PT, R22.reuse, R7, RZ ;  /* 0x0000000716047210 */ /* 0x040fe20007f3e0ff */
[----:B------:R0:W3:Y:S03]  /*22580*/  @P0 LDG.E.U8 R62, desc[UR18][R24.64] ;  /* 0x00000012183e0981 */ /* 0x0000e6000c1e1100 */
[----:B------:R-:W-:Y:S01]  /*22590*/  LEA.HI.X.SX32 R5, R22, R6, 0x1, P1 ;  /* 0x0000000616057211 */ /* 0x000fe200008f0eff */
[----:B------:R-:W-:Y:S01]  /*225a0*/  IMAD.MOV.U32 R22, RZ, RZ, R14 ;  /* 0x000000ffff167224 */ /* 0x000fe200078e000e */
[----:B------:R-:W-:Y:S01]  /*225b0*/  PRMT R61, RZ, 0x7610, R61 ;  /* 0x00007610ff3d7816 */ /* 0x000fe2000000003d */
[----:B0-----:R-:W-:-:S02]  /*225c0*/  @P0 IMAD.MOV.U32 R24, RZ, RZ, R4 ;  /* 0x000000ffff180224 */ /* 0x001fc400078e0004 */
[----:B------:R-:W-:Y:S02]  /*225d0*/  @P0 IMAD.MOV.U32 R25, RZ, RZ, R5 ;  /* 0x000000ffff190224 */ /* 0x000fe400078e0005 */
[----:B------:R-:W-:-:S03]  /*225e0*/  @!P6 IMAD.IADD R10, R10, 0x1, -R8 ;  /* 0x000000010a0ae824 */ /* 0x000fc600078e0a08 */
[----:B------:R0:W3:Y:S02]  /*225f0*/  @P0 LDG.E.U8 R61, desc[UR18][R24.64] ;  /* 0x00000012183d0981 */ /* 0x0000e4000c1e1100 */
[----:B0-----:R-:W-:-:S05]  /*22600*/  SEL R24, R11, R23, !P4 ;  /* 0x000000170b187207 */ /* 0x001fca0006000000 */
[----:B------:R-:W-:Y:S01]  /*22610*/  IMAD R24, R24, UR12, RZ ;  /* 0x0000000c18187c24 */ /* 0x000fe2000f8e02ff */
[----:B------:R-:W-:Y:S01]  /*22620*/  PRMT R60, RZ, 0x7610, R60 ;  /* 0x00007610ff3c7816 */ /* 0x000fe2000000003c */
[----:B------:R-:W0:Y:S01]  /*22630*/  LDCU UR12, c[0x0][0x3b0] ;  /* 0x00007600ff0c77ac */ /* 0x000e220008000800 */
[----:B--2---:R-:W-:Y:S02]  /*22640*/  ISETP.GE.AND P3, PT, R13, RZ, PT ;  /* 0x000000ff0d00720c */ /* 0x004fe40003f66270 */
[----:B------:R-:W2:Y:S01]  /*22650*/  LDL.LU R13, [R1+0xa4] ;  /* 0x0000a400010d7983 */ /* 0x000ea20000300800 */
[----:B------:R-:W-:-:S03]  /*22660*/  ISETP.GT.U32.AND P5, PT, R8, R3, PT ;  /* 0x000000030800720c */ /* 0x000fc60003fa4070 */
[----:B------:R0:W-:Y:S04]  /*22670*/  STL [R1+0x8c8], R4 ;  /* 0x0008c80401007387 */ /* 0x0001e80000100800 */
[----:B------:R0:W-:Y:S03]  /*22680*/  STL [R1+0x8c4], R5 ;  /* 0x0008c40501007387 */ /* 0x0001e60000100800 */
[----:B------:R-:W-:Y:S01]  /*22690*/  @!P3 IMAD.MOV R22, RZ, RZ, -R22 ;  /* 0x000000ffff16b224 */ /* 0x000fe200078e0a16 */
[----:B------:R-:W2:Y:S02]  /*226a0*/  LDL R14, [R1+0x1278] ;  /* 0x00127800010e7983 */ /* 0x000ea40000100800 */
[----:B------:R-:W-:-:S02]  /*226b0*/  @!P5 IMAD.IADD R3, R3, 0x1, -R8 ;  /* 0x000000010303d824 */ /* 0x000fc400078e0a08 */
[----:B------:R-:W-:-:S03]  /*226c0*/  SEL R23, R11, R22, !P4 ;  /* 0x000000160b177207 */ /* 0x000fc60006000000 */
[----:B------:R-:W-:Y:S02]  /*226d0*/  ISETP.GT.U32.AND P3, PT, R8, R3, PT ;  /* 0x000000030800720c */ /* 0x000fe40003f64070 */
[----:B----4-:R-:W-:Y:S02]  /*226e0*/  ISETP.GE.AND P5, PT, R85, RZ, PT ;  /* 0x000000ff5500720c */ /* 0x010fe40003fa6270 */
[----:B------:R-:W4:Y:S01]  /*226f0*/  LDL.LU R85, [R1+0xa0] ;  /* 0x0000a00001557983 */ /* 0x000f220000300800 */
[----:B------:R-:W-:Y:S02]  /*22700*/  IMAD.MOV.U32 R22, RZ, RZ, R10 ;  /* 0x000000ffff167224 */ /* 0x000fe400078e000a */
[----:B------:R-:W-:Y:S01]  /*22710*/  IMAD R23, R23, UR4, RZ ;  /* 0x0000000417177c24 */ /* 0x000fe2000f8e02ff */
[-C--:B------:R-:W-:Y:S01]  /*22720*/  IADD3 R10, P6, PT, R24, R7.reuse, RZ ;  /* 0x00000007180a7210 */ /* 0x080fe20007fde0ff */
[----:B0-----:R-:W4:Y:S04]  /*22730*/  LDL.LU R4, [R1+0x9c] ;  /* 0x00009c0001047983 */ /* 0x001f280000300800 */
[----:B------:R-:W-:Y:S01]  /*22740*/  @!P3 IMAD.IADD R3, R3, 0x1, -R8 ;  /* 0x000000010303b824 */ /* 0x000fe200078e0a08 */
[----:B------:R-:W-:Y:S01]  /*22750*/  ISETP.GT.U32.AND P1, PT, R8, R16, PT ;  /* 0x000000100800720c */ /* 0x000fe20003f24070 */
[----:B------:R-:W0:Y:S01]  /*22760*/  LDCU UR4, c[0x0][0x3b0] ;  /* 0x00007600ff0477ac */ /* 0x000e220008000800 */
[----:B------:R-:W-:Y:S01]  /*22770*/  @!P5 IMAD.MOV R22, RZ, RZ, -R22 ;  /* 0x000000ffff16d224 */ /* 0x000fe200078e0a16 */
[----:B------:R-:W-:Y:S01]  /*22780*/  IADD3 R5, P5, PT, R23, R7, RZ ;  /* 0x0000000717057210 */ /* 0x000fe20007fbe0ff */
[----:B------:R-:W-:Y:S04]  /*22790*/  STL [R1+0x8d0], R10 ;  /* 0x0008d00a01007387 */ /* 0x000fe80000100800 */
[----:B------:R-:W-:Y:S01]  /*227a0*/  STL [R1+0x8d8], R5 ;  /* 0x0008d80501007387 */ /* 0x000fe20000100800 */
[----:B---3--:R-:W-:-:S03]  /*227b0*/  ISETP.GE.AND P3, PT, R12, RZ, PT ;  /* 0x000000ff0c00720c */ /* 0x008fc60003f66270 */
[----:B------:R-:W3:Y:S01]  /*227c0*/  LDL R12, [R1+0x12a8] ;  /* 0x0012a800010c7983 */ /* 0x000ee20000100800 */
[-C--:B------:R-:W-:Y:S02]  /*227d0*/  LEA.HI.X.SX32 R15, R24, R6.reuse, 0x1, P6 ;  /* 0x00000006180f7211 */ /* 0x080fe400030f0eff */
[----:B------:R-:W-:Y:S02]  /*227e0*/  LEA.HI.X.SX32 R25, R23, R6, 0x1, P5 ;  /* 0x0000000617197211 */ /* 0x000fe400028f0eff */
[----:B------:R-:W-:Y:S01]  /*227f0*/  SEL R24, R11, R22, !P4 ;  /* 0x000000160b187207 */ /* 0x000fe20006000000 */
[----:B------:R-:W-:Y:S02]  /*22800*/  @P0 IMAD.MOV.U32 R22, RZ, RZ, R10 ;  /* 0x000000ffff160224 */ /* 0x000fe400078e000a */
[----:B------:R-:W-:Y:S02]  /*22810*/  @P0 IMAD.MOV.U32 R23, RZ, RZ, R15 ;  /* 0x000000ffff170224 */ /* 0x000fe400078e000f */
[----:B------:R-:W-:Y:S01]  /*22820*/  @!P1 IMAD.IADD R16, R16, 0x1, -R8 ;  /* 0x0000000110109824 */ /* 0x000fe200078e0a08 */
[----:B------:R-:W-:-:S02]  /*22830*/  PRMT R59, RZ, 0x7610, R59 ;  /* 0x00007610ff3b7816 */ /* 0x000fc4000000003b */
[----:B------:R0:W3:Y:S02]  /*22840*/  @P0 LDG.E.U8 R60, desc[UR18][R22.64] ;  /* 0x00000012163c0981 */ /* 0x0000e4000c1e1100 */
[----:B------:R-:W-:Y:S01]  /*22850*/  ISETP.GT.U32.AND P1, PT, R8, R16, PT ;  /* 0x000000100800720c */ /* 0x000fe20003f24070 */
[----:B0-----:R-:W-:Y:S02]  /*22860*/  @P0 IMAD.MOV.U32 R22, RZ, RZ, R5 ;  /* 0x000000ffff160224 */ /* 0x001fe400078e0005 */
[----:B------:R-:W-:-:S05]  /*22870*/  @P0 IMAD.MOV.U32 R23, RZ, RZ, R25 ;  /* 0x000000ffff170224 */ /* 0x000fca00078e0019 */
[----:B------:R0:W3:Y:S01]  /*22880*/  @P0 LDG.E.U8 R59, desc[UR18][R22.64] ;  /* 0x00000012163b0981 */ /* 0x0000e2000c1e1100 */
[----:B-1----:R-:W-:Y:S01]  /*22890*/  IMAD R24, R24, UR5, RZ ;  /* 0x0000000518187c24 */ /* 0x002fe2000f8e02ff */
[----:B------:R-:W-:-:S03]  /*228a0*/  PRMT R58, RZ, 0x7610, R58 ;  /* 0x00007610ff3a7816 */ /* 0x000fc6000000003a */
[----:B------:R-:W-:Y:S01]  /*228b0*/  @!P1 IMAD.IADD R16, R16, 0x1, -R8 ;  /* 0x0000000110109824 */ /* 0x000fe200078e0a08 */
[----:B------:R1:W-:Y:S01]  /*228c0*/  STL [R1+0x8cc], R15 ;  /* 0x0008cc0f01007387 */ /* 0x0003e20000100800 */
[----:B------:R-:W-:Y:S01]  /*228d0*/  PRMT R57, RZ, 0x7610, R57 ;  /* 0x00007610ff397816 */ /* 0x000fe20000000039 */
[----:B------:R-:W2:Y:S01]  /*228e0*/  LDCU UR5, c[0x0][0x3b0] ;  /* 0x00007600ff0577ac */ /* 0x000ea20008000800 */
[----:B0-----:R-:W-:-:S04]  /*228f0*/  IMAD.MOV.U32 R22, RZ, RZ, R3 ;  /* 0x000000ffff167224 */ /* 0x001fc800078e0003 */
[----:B------:R-:W-:Y:S01]  /*22900*/  @!P3 IMAD.MOV R22, RZ, RZ, -R22 ;  /* 0x000000ffff16b224 */ /* 0x000fe200078e0a16 */
[C---:B------:R-:W-:Y:S01]  /*22910*/  IADD3 R3, P3, PT, R24.reuse, R7, RZ ;  /* 0x0000000718037210 */ /* 0x040fe20007f7e0ff */
[----:B-1----:R-:W3:Y:S03]  /*22920*/  LDL.LU R15, [R1+0x1304] ;  /* 0x00130400010f7983 */ /* 0x002ee60000300800 */
[----:B------:R-:W-:Y:S01]  /*22930*/  SEL R23, R11, R22, !P4 ;  /* 0x000000160b177207 */ /* 0x000fe20006000000 */
[----:B------:R-:W-:Y:S01]  /*22940*/  IMAD.MOV.U32 R22, RZ, RZ, R16 ;  /* 0x000000ffff167224 */ /* 0x000fe200078e0010 */
[----:B------:R-:W3:Y:S01]  /*22950*/  LDL.LU R10, [R1+0x1300] ;  /* 0x00130000010a7983 */ /* 0x000ee20000300800 */
[----:B------:R-:W-:Y:S02]  /*22960*/  LEA.HI.X.SX32 R5, R24, R6, 0x1, P3 ;  /* 0x0000000618057211 */ /* 0x000fe400018f0eff */
[----:B------:R-:W-:Y:S01]  /*22970*/  IMAD R23, R23, UR13, RZ ;  /* 0x0000000d17177c24 */ /* 0x000fe2000f8e02ff */
[----:B------:R0:W-:Y:S01]  /*22980*/  STL [R1+0x8d4], R25 ;  /* 0x0008d41901007387 */ /* 0x0001e20000100800 */
[----:B------:R-:W-:Y:S01]  /*22990*/  @P0 IMAD.MOV.U32 R24, RZ, RZ, R3 ;  /* 0x000000ffff180224 */ /* 0x000fe200078e0003 */
[----:B------:R-:W-:Y:S01]  /*229a0*/  PRMT R56, RZ, 0x7610, R56 ;  /* 0x00007610ff387816 */ /* 0x000fe20000000038 */
[----:B------:R-:W1:Y:S01]  /*229b0*/  LDCU UR13, c[0x0][0x3b0] ;  /* 0x00007600ff0d77ac */ /* 0x000e620008000800 */
[----:B0-----:R-:W-:-:S05]  /*229c0*/  @P0 IMAD.MOV.U32 R25, RZ, RZ, R5 ;  /* 0x000000ffff190224 */ /* 0x001fca00078e0005 */
[----:B------:R0:W3:Y:S01]  /*229d0*/  @P0 LDG.E.U8 R58, desc[UR18][R24.64] ;  /* 0x00000012183a0981 */ /* 0x0000e2000c1e1100 */
[----:B--2---:R-:W-:Y:S02]  /*229e0*/  ISETP.GT.U32.AND P6, PT, R8, R13, PT ;  /* 0x0000000d0800720c */ /* 0x004fe40003fc4070 */
[----:B------:R-:W-:-:S11]  /*229f0*/  ISETP.GE.AND P5, PT, R14, RZ, PT ;  /* 0x000000ff0e00720c */ /* 0x000fd60003fa6270 */
[----:B------:R-:W-:Y:S01]  /*22a00*/  @!P6 IMAD.IADD R13, R13, 0x1, -R8 ;  /* 0x000000010d0de824 */ /* 0x000fe200078e0a08 */
[----:B------:R-:W2:Y:S04]  /*22a10*/  LDL.LU R14, [R1+0x98] ;  /* 0x00009800010e7983 */ /* 0x000ea80000300800 */
[C---:B------:R-:W-:Y:S01]  /*22a20*/  ISETP.GT.U32.AND P6, PT, R8.reuse, R13, PT ;  /* 0x0000000d0800720c */ /* 0x040fe20003fc4070 */
[----:B------:R0:W-:Y:S01]  /*22a30*/  STL [R1+0x8e0], R3 ;  /* 0x0008e00301007387 */ /* 0x0001e20000100800 */
[----:B------:R-:W-:Y:S01]  /*22a40*/  @!P5 IMAD.MOV R22, RZ, RZ, -R22 ;  /* 0x000000ffff16d224 */ /* 0x000fe200078e0a16 */
[----:B----4-:R-:W-:Y:S02]  /*22a50*/  ISETP.GT.U32.AND P1, PT, R8, R85, PT ;  /* 0x000000550800720c */ /* 0x010fe40003f24070 */
[----:B0-----:R-:W-:Y:S01]  /*22a60*/  IADD3 R3, P5, PT, R23, R7, RZ ;  /* 0x0000000717037210 */ /* 0x001fe20007fbe0ff */
[----:B------:R0:W-:Y:S01]  /*22a70*/  STL [R1+0x8dc], R5 ;  /* 0x0008dc0501007387 */ /* 0x0001e20000100800 */
[----:B------:R-:W-:-:S06]  /*22a80*/  SEL R22, R11, R22, !P4 ;  /* 0x000000160b167207 */ /* 0x000fcc0006000000 */
[--C-:B------:R-:W-:Y:S01]  /*22a90*/  @!P6 IMAD.IADD R13, R13, 0x1, -R8.reuse ;  /* 0x000000010d0de824 */ /* 0x100fe200078e0a08 */
[----:B------:R-:W4:Y:S01]  /*22aa0*/  LDL.LU R16, [R1+0x94] ;  /* 0x0000940001107983 */ /* 0x000f220000300800 */
[----:B------:R-:W-:Y:S01]  /*22ab0*/  IMAD R24, R22, UR4, RZ ;  /* 0x0000000416187c24 */ /* 0x000fe2000f8e02ff */
[----:B------:R-:W-:Y:S02]  /*22ac0*/  ISETP.GT.U32.AND P3, PT, R8, R4, PT ;  /* 0x000000040800720c */ /* 0x000fe40003f64070 */
[----:B0-----:R-:W-:Y:S01]  /*22ad0*/  LEA.HI.X.SX32 R5, R23, R6, 0x1, P5 ;  /* 0x0000000617057211 */ /* 0x001fe200028f0eff */
[----:B------:R-:W-:Y:S01]  /*22ae0*/  @!P1 IMAD.IADD R85, R85, 0x1, -R8 ;  /* 0x0000000155559824 */ /* 0x000fe200078e0a08 */
[----:B------:R-:W4:Y:S01]  /*22af0*/  LDL R25, [R1+0x12a4] ;  /* 0x0012a40001197983 */ /* 0x000f220000100800 */
[----:B------:R-:W-:Y:S01]  /*22b00*/  @P0 IMAD.MOV.U32 R22, RZ, RZ, R3 ;  /* 0x000000ffff160224 */ /* 0x000fe200078e0003 */
[----:B------:R-:W0:Y:S01]  /*22b10*/  LDCU UR4, c[0x0][0x3b0] ;  /* 0x00007600ff0477ac */ /* 0x000e220008000800 */
[----:B------:R-:W-:Y:S01]  /*22b20*/  @P0 IMAD.MOV.U32 R23, RZ, RZ, R5 ;  /* 0x000000ffff170224 */ /* 0x000fe200078e0005 */
[----:B---3--:R-:W-:-:S04]  /*22b30*/  ISETP.GE.AND P1, PT, R12, RZ, PT ;  /* 0x000000ff0c00720c */ /* 0x008fc80003f26270 */
[----:B------:R3:W4:Y:S04]  /*22b40*/  @P0 LDG.E.U8 R57, desc[UR18][R22.64] ;  /* 0x0000001216390981 */ /* 0x000728000c1e1100 */
[----:B------:R-:W4:Y:S04]  /*22b50*/  LDL.LU R12, [R1+0x84] ;  /* 0x00008400010c7983 */ /* 0x000f280000300800 */
[----:B------:R0:W-:Y:S01]  /*22b60*/  STL [R1+0x8f8], R3 ;  /* 0x0008f80301007387 */ /* 0x0001e20000100800 */
[----:B---3--:R-:W-:-:S03]  /*22b70*/  IMAD.MOV.U32 R22, RZ, RZ, R13 ;  /* 0x000000ffff167224 */ /* 0x008fc600078e000d */
[----:B------:R3:W-:Y:S01]  /*22b80*/  STL [R1+0x8f4], R5 ;  /* 0x0008f40501007387 */ /* 0x0007e20000100800 */
[----:B------:R-:W-:-:S03]  /*22b90*/  @!P1 IMAD.MOV R22, RZ, RZ, -R22 ;  /* 0x000000ffff169224 */ /* 0x000fc600078e0a16 */
[----:B------:R-:W4:Y:S01]  /*22ba0*/  LDL R13, [R1+0x1288] ;  /* 0x00128800010d7983 */ /* 0x000f220000100800 */
[----:B0-----:R-:W-:-:S04]  /*22bb0*/  IADD3 R3, P6, PT, R24, R7, RZ ;  /* 0x0000000718037210 */ /* 0x001fc80007fde0ff */
[----:B---3--:R-:W-:Y:S02]  /*22bc0*/  LEA.HI.X.SX32 R5, R24, R6, 0x1, P6 ;  /* 0x0000000618057211 */ /* 0x008fe400030f0eff */
[----:B------:R-:W-:Y:S01]  /*22bd0*/  SEL R24, R11, R22, !P4 ;  /* 0x000000160b187207 */ /* 0x000fe20006000000 */
[----:B------:R-:W-:Y:S02]  /*22be0*/  @P0 IMAD.MOV.U32 R22, RZ, RZ, R3 ;  /* 0x000000ffff160224 */ /* 0x000fe400078e0003 */
[----:B------:R-:W-:Y:S01]  /*22bf0*/  @P0 IMAD.MOV.U32 R23, RZ, RZ, R5 ;  /* 0x000000ffff170224 */ /* 0x000fe200078e0005 */
[----:B------:R0:W-:Y:S04]  /*22c00*/  STL [R1+0x900], R3 ;  /* 0x0009000301007387 */ /* 0x0001e80000100800 */
[----:B------:R3:W-:Y:S04]  /*22c10*/  STL [R1+0x8fc], R5 ;  /* 0x0008fc0501007387 */ /* 0x0007e80000100800 */
[----:B------:R1:W4:Y:S04]  /*22c20*/  @P0 LDG.E.U8 R56, desc[UR18][R22.64] ;  /* 0x0000001216380981 */ /* 0x000328000c1e1100 */
[----:B0-----:R-:W4:Y:S04]  /*22c30*/  LDL R3, [R1+0x12a0] ;  /* 0x0012a00001037983 */ /* 0x001f280000100800 */
[----:B---3--:R-:W3:Y:S04]  /*22c40*/  LDL.LU R5, [R1+0x88] ;  /* 0x0000880001057983 */ /* 0x008ee80000300800 */
[----:B------:R-:W3:Y:S01]  /*22c50*/  LDL R22, [R1+0x1284] ;  /* 0x0012840001167983 */ /* 0x000ee20000100800 */
[----:B------:R-:W-:Y:S01]  /*22c60*/  @!P3 IMAD.IADD R4, R4, 0x1, -R8 ;  /* 0x000000010404b824 */ /* 0x000fe200078e0a08 */
[----:B------:R-:W-:-:S04]  /*22c70*/  ISETP.GT.U32.AND P5, PT, R8, R85, PT ;  /* 0x000000550800720c */ /* 0x000fc80003fa4070 */
[----:B------:R-:W-:Y:S01]  /*22c80*/  ISETP.GT.U32.AND P3, PT, R8, R4, PT ;  /* 0x000000040800720c */ /* 0x000fe20003f64070 */
[----:B------:R-:W-:Y:S01]  /*22c90*/  IMAD R24, R24, UR5, RZ ;  /* 0x0000000518187c24 */ /* 0x000fe2000f8e02ff */
[----:B------:R-:W-:Y:S01]  /*22ca0*/  PRMT R55, RZ, 0x7610, R55 ;  /* 0x00007610ff377816 */ /* 0x000fe20000000037 */
[----:B------:R-:W0:Y:S06]  /*22cb0*/  LDCU UR5, c[0x0][0x3b0] ;  /* 0x00007600ff0577ac */ /* 0x000e2c0008000800 */
[----:B------:R-:W-:-:S04]  /*22cc0*/  @!P5 IMAD.IADD R85, R85, 0x1, -R8 ;  /* 0x000000015555d824 */ /* 0x000fc800078e0a08 */
[----:B------:R-:W-:Y:S02]  /*22cd0*/  @!P3 IMAD.IADD R4, R4, 0x1, -R8 ;  /* 0x000000010404b824 */ /* 0x000fe400078e0a08 */
[----:B-1----:R-:W-:Y:S02]  /*22ce0*/  IMAD.MOV.U32 R23, RZ, RZ, R85 ;  /* 0x000000ffff177224 */ /* 0x002fe400078e0055 */
[----:B------:R-:W3:Y:S01]  /*22cf0*/  LDL.LU R85, [R1+0x12fc] ;  /* 0x0012fc0001557983 */ /* 0x000ee20000300800 */
[----:B--2---:R-:W-:-:S13]  /*22d00*/  ISETP.GT.U32.AND P1, PT, R8, R14, PT ;  /* 0x0000000e0800720c */ /* 0x004fda0003f24070 */
[----:B------:R-:W-:Y:S01]  /*22d10*/  @!P1 IMAD.IADD R14, R14, 0x1, -R8 ;  /* 0x000000010e0e9824 */ /* 0x000fe200078e0a08 */
[----:B----4-:R-:W-:Y:S02]  /*22d20*/  ISETP.GE.AND P6, PT, R25, RZ, PT ;  /* 0x000000ff1900720c */ /* 0x010fe40003fc6270 */
[----:B------:R-:W-:-:S05]  /*22d30*/  IADD3 R25, P3, PT, R24, R7, RZ ;  /* 0x0000000718197210 */ /* 0x000fca0007f7e0ff */
[----:B------:R1:W-:Y:S06]  /*22d40*/  STL [R1+0x908], R25 ;  /* 0x0009081901007387 */ /* 0x0003ec0000100800 */
[----:B------:R-:W-:Y:S01]  /*22d50*/  @!P6 IMAD.MOV R23, RZ, RZ, -R23 ;  /* 0x000000ffff17e224 */ /* 0x000fe200078e0a17 */
[----:B------:R-:W-:-:S04]  /*22d60*/  ISETP.GT.U32.AND P6, PT, R8, R12, PT ;  /* 0x0000000c0800720c */ /* 0x000fc80003fc4070 */
[----:B------:R-:W-:-:S09]  /*22d70*/  SEL R23, R11, R23, !P4 ;  /* 0x000000170b177207 */ /* 0x000fd20006000000 */
[----:B------:R-:W-:Y:S01]  /*22d80*/  @!P6 IMAD.IADD R12, R12, 0x1, -R8 ;  /* 0x000000010c0ce824 */ /* 0x000fe200078e0a08 */
[----:B---3--:R-:W-:Y:S02]  /*22d90*/  ISETP.GE.AND P1, PT, R22, RZ, PT ;  /* 0x000000ff1600720c */ /* 0x008fe40003f26270 */
[----:B------:R-:W-:Y:S01]  /*22da0*/  LEA.HI.X.SX32 R22, R24, R6, 0x1, P3 ;  /* 0x0000000618167211 */ /* 0x000fe200018f0eff */
[----:B------:R-:W-:Y:S01]  /*22db0*/  @P0 IMAD.MOV.U32 R24, RZ, RZ, R25 ;  /* 0x000000ffff180224 */ /* 0x000fe200078e0019 */
[----:B------:R-:W-:-:S03]  /*22dc0*/  ISETP.GT.U32.AND P3, PT, R8, R14, PT ;  /* 0x0000000e0800720c */ /* 0x000fc60003f64070 */
[----:B------:R2:W-:Y:S01]  /*22dd0*/  STL [R1+0x904], R22 ;  /* 0x0009041601007387 */ /* 0x0005e20000100800 */
[----:B-1----:R-:W-:-:S05]  /*22de0*/  @P0 IMAD.MOV.U32 R25, RZ, RZ, R22 ;  /* 0x000000ffff190224 */ /* 0x002fca00078e0016 */
[----:B------:R1:W3:Y:S01]  /*22df0*/  @P0 LDG.E.U8 R55, desc[UR18][R24.64] ;  /* 0x0000001218370981 */ /* 0x0002e2000c1e1100 */
[----:B--2---:R-:W-:-:S04]  /*22e00*/  IMAD.MOV.U32 R22, RZ, RZ, R4 ;  /* 0x000000ffff167224 */ /* 0x004fc800078e0004 */
[----:B------:R-:W-:Y:S01]  /*22e10*/  @!P1 IMAD.MOV R22, RZ, RZ, -R22 ;  /* 0x000000ffff169224 */ /* 0x000fe200078e0a16 */
[----:B------:R-:W-:Y:S02]  /*22e20*/  ISETP.GE.AND P1, PT, R13, RZ, PT ;  /* 0x000000ff0d00720c */ /* 0x000fe40003f26270 */
[----:B------:R-:W2:Y:S01]  /*22e30*/  LDL R13, [R1+0x1268] ;  /* 0x00126800010d7983 */ /* 0x000ea20000100800 */
[----:B-1----:R-:W-:Y:S02]  /*22e40*/  IMAD R24, R23, UR4, RZ ;  /* 0x0000000417187c24 */ /* 0x002fe4000f8e02ff */
[----:B------:R-:W-:Y:S01]  /*22e50*/  @!P3 IMAD.IADD R14, R14, 0x1, -R8 ;  /* 0x000000010e0eb824 */ /* 0x000fe200078e0a08 */
[----:B------:R-:W-:Y:S01]  /*22e60*/  ISETP.GT.U32.AND P5, PT, R8, R16, PT ;  /* 0x000000100800720c */ /* 0x000fe20003fa4070 */
[----:B------:R-:W1:Y:S01]  /*22e70*/  LDCU UR4, c[0x0][0x3b0] ;  /* 0x00007600ff0477ac */ /* 0x000e620008000800 */
[----:B------:R-:W-:Y:S01]  /*22e80*/  IADD3 R4, P6, PT, R24, R7, RZ ;  /* 0x0000000718047210 */ /* 0x000fe20007fde0ff */
[----:B------:R-:W-:-:S03]  /*22e90*/  IMAD.MOV.U32 R23, RZ, RZ, R14 ;  /* 0x000000ffff177224 */ /* 0x000fc600078e000e */
[----:B------:R-:W-:Y:S01]  /*22ea0*/  LEA.HI.X.SX32 R14, R24, R6, 0x1, P6 ;  /* 0x00000006180e7211 */ /* 0x000fe200030f0eff */
[----:B------:R-:W-:Y:S04]  /*22eb0*/  STL [R1+0x910], R4 ;  /* 0x0009100401007387 */ /* 0x000fe80000100800 */
[----:B------:R4:W-:Y:S01]  /*22ec0*/  STL [R1+0x90c], R14 ;  /* 0x00090c0e01007387 */ /* 0x0009e20000100800 */
[----:B------:R-:W-:-:S03]  /*22ed0*/  @P0 IMAD.MOV.U32 R25, RZ, RZ, R14 ;  /* 0x000000ffff190224 */ /* 0x000fc600078e000e */
[----:B----4-:R-:W4:Y:S01]  /*22ee0*/  LDL R14, [R1+0x12b4] ;  /* 0x0012b400010e7983 */ /* 0x010f220000100800 */
[----:B------:R-:W-:Y:S01]  /*22ef0*/  @!P5 IMAD.IADD R16, R16, 0x1, -R8 ;  /* 0x000000011010d824 */ /* 0x000fe200078e0a08 */
[----:B------:R-:W-:-:S04]  /*22f00*/  SEL R22, R11, R22, !P4 ;  /* 0x000000160b167207 */ /* 0x000fc80006000000 */
[----:B------:R-:W-:Y:S01]  /*22f10*/  ISETP.GT.U32.AND P5, PT, R8, R16, PT ;  /* 0x000000100800720c */ /* 0x000fe20003fa4070 */
[----:B0-----:R-:W-:Y:S01]  /*22f20*/  IMAD R22, R22, UR5, RZ ;  /* 0x0000000516167c24 */ /* 0x001fe2000f8e02ff */
[----:B------:R-:W-:Y:S01]  /*22f30*/  ISETP.GE.AND P3, PT, R3, RZ, PT ;  /* 0x000000ff0300720c */ /* 0x000fe20003f66270 */
[----:B------:R-:W-:Y:S01]  /*22f40*/  @!P1 IMAD.MOV R23, RZ, RZ, -R23 ;  /* 0x000000ffff179224 */ /* 0x000fe200078e0a17 */
[----:B------:R-:W-:Y:S01]  /*22f50*/  PRMT R54, RZ, 0x7610, R54 ;  /* 0x00007610ff367816 */ /* 0x000fe20000000036 */
[----:B------:R-:W-:Y:S01]  /*22f60*/  @P0 IMAD.MOV.U32 R24, RZ, RZ, R4 ;  /* 0x000000ffff180224 */ /* 0x000fe200078e0004 */
[----:B------:R-:W-:Y:S01]  /*22f70*/  IADD3 R3, P1, PT, R22, R7, RZ ;  /* 0x0000000716037210 */ /* 0x000fe20007f3e0ff */
[----:B------:R-:W0:Y:S06]  /*22f80*/  LDCU UR5, c[0x0][0x3b0] ;  /* 0x00007600ff0577ac */ /* 0x000e2c0008000800 */
[----:B------:R-:W-:Y:S01]  /*22f90*/  @!P5 IMAD.IADD R16, R16, 0x1, -R8 ;  /* 0x000000011010d824 */ /* 0x000fe200078e0a08 */
[----:B------:R-:W-:Y:S01]  /*22fa0*/  ISETP.GT.U32.AND P5, PT, R8, R5, PT ;  /* 0x000000050800720c */ /* 0x000fe20003fa4070 */
[----:B------:R0:W3:Y:S01]  /*22fb0*/  @P0 LDG.E.U8 R54, desc[UR18][R24.64] ;  /* 0x0000001218360981 */ /* 0x0000e2000c1e1100 */
[----:B------:R-:W-:-:S02]  /*22fc0*/  LEA.HI.X.SX32 R4, R22, R6, 0x1, P1 ;  /* 0x0000000616047211 */ /* 0x000fc400008f0eff */
[----:B------:R-:W-:Y:S01]  /*22fd0*/  ISETP.GT.U32.AND P6, PT, R8, R12, PT ;  /* 0x0000000c0800720c */ /* 0x000fe20003fc4070 */
[----:B------:R-:W-:Y:S01]  /*22fe0*/  IMAD.MOV.U32 R22, RZ, RZ, R16 ;  /* 0x000000ffff167224 */ /* 0x000fe200078e0010 */
[----:B------:R-:W-:Y:S01]  /*22ff0*/  PRMT R53, RZ, 0x7610, R53 ;  /* 0x00007610ff357816 */ /* 0x000fe20000000035 */
[----:B0-----:R-:W-:Y:S02]  /*23000*/  @P0 IMAD.MOV.U32 R24, RZ, RZ, R3 ;  /* 0x000000ffff180224 */ /* 0x001fe400078e0003 */
[----:B------:R-:W-:-:S04]  /*23010*/  @P0 IMAD.MOV.U32 R25, RZ, RZ, R4 ;  /* 0x000000ffff190224 */ /* 0x000fc800078e0004 */
[----:B------:R-:W-:Y:S02]  /*23020*/  @!P5 IMAD.IADD R5, R5, 0x1, -R8 ;  /* 0x000000010505d824 */ /* 0x000fe400078e0a08 */
[----:B------:R-:W-:Y:S01]  /*23030*/  @!P3 IMAD.MOV R22, RZ, RZ, -R22 ;  /* 0x000000ffff16b224 */ /* 0x000fe200078e0a16 */
[----:B------:R0:W3:Y:S01]  /*23040*/  @P0 LDG.E.U8 R53, desc[UR18][R24.64] ;  /* 0x0000001218350981 */ /* 0x0000e2000c1e1100 */
[----:B------:R-:W-:Y:S01]  /*23050*/  @!P6 IMAD.IADD R12, R12, 0x1, -R8 ;  /* 0x000000010c0ce824 */ /* 0x000fe200078e0a08 */
[----:B------:R-:W-:Y:S02]  /*23060*/  ISETP.GT.U32.AND P3, PT, R8, R5, PT ;  /* 0x000000050800720c */ /* 0x000fe40003f64070 */
[C---:B0-----:R-:W-:Y:S02]  /*23070*/  SEL R24, R11.reuse, R23, !P4 ;  /* 0x000000170b187207 */ /* 0x041fe40006000000 */
[----:B------:R-:W-:-:S03]  /*23080*/  SEL R23, R11, R22, !P4 ;  /* 0x000000160b177207 */ /* 0x000fc60006000000 */
[----:B------:R-:W-:Y:S01]  /*23090*/  IMAD R24, R24, UR12, RZ ;  /* 0x0000000c18187c24 */ /* 0x000fe2000f8e02ff */
[----:B------:R0:W-:Y:S01]  /*230a0*/  STL [R1+0x918], R3 ;  /* 0x0009180301007387 */ /* 0x0001e20000100800 */
[----:B------:R-:W-:Y:S01]  /*230b0*/  IMAD.MOV.U32 R22, RZ, RZ, R12 ;  /* 0x000000ffff167224 */ /* 0x000fe200078e000c */
[----:B------:R-:W-:Y:S01]  /*230c0*/  ISETP.GT.U32.AND P1, PT, R8, R85, PT ;  /* 0x000000550800720c */ /* 0x000fe20003f24070 */
[----:B-1----:R-:W-:Y:S01]  /*230d0*/  IMAD R23, R23, UR4, RZ ;  /* 0x0000000417177c24 */ /* 0x002fe2000f8e02ff */
[C---:B------:R-:W-:Y:S01]  /*230e0*/  IADD3 R12, P6, PT, R24.reuse, R7, RZ ;  /* 0x00000007180c7210 */ /* 0x040fe20007fde0ff */
[----:B------:R1:W-:Y:S01]  /*230f0*/  STL [R1+0x914], R4 ;  /* 0x0009140401007387 */ /* 0x0003e20000100800 */
[----:B------:R-:W-:Y:S01]  /*23100*/  @!P3 IMAD.IADD R5, R5, 0x1, -R8 ;  /* 0x000000010505b824 */ /* 0x000fe200078e0a08 */
[----:B------:R-:W-:Y:S01]  /*23110*/  PRMT R52, RZ, 0x7610, R52 ;  /* 0x00007610ff347816 */ /* 0x000fe20000000034 */
[----:B------:R-:W2:Y:S01]  /*23120*/  LDCU UR4, c[0x0][0x3b0] ;  /* 0x00007600ff0477ac */ /* 0x000ea20008000800 */
[----:B------:R-:W-:Y:S01]  /*23130*/  LEA.HI.X.SX32 R16, R24, R6, 0x1, P6 ;  /* 0x0000000618107211 */ /* 0x000fe200030f0eff */
[----:B0-----:R-:W3:Y:S01]  /*23140*/  LDL R3, [R1+0xf84] ;  /* 0x000f840001037983 */ /* 0x001ee20000100800 */
[----:B------:R-:W-:Y:S01]  /*23150*/  PRMT R51, RZ, 0x7610, R51 ;  /* 0x00007610ff337816 */ /* 0x000fe20000000033 */
[----:B------:R-:W0:Y:S02]  /*23160*/  LDCU UR12, c[0x0][0x3b0] ;  /* 0x00007600ff0c77ac */ /* 0x000e240008000800 */
[----:B-1----:R-:W3:Y:S04]  /*23170*/  LDL R4, [R1+0xf30] ;  /* 0x000f300001047983 */ /* 0x002ee80000100800 */
[----:B------:R-:W-:Y:S01]  /*23180*/  STL [R1+0x920], R12 ;  /* 0x0009200c01007387 */ /* 0x000fe20000100800 */
[----:B--2---:R-:W-:-:S13]  /*23190*/  ISETP.GE.AND P5, PT, R13, RZ, PT ;  /* 0x000000ff0d00720c */ /* 0x004fda0003fa6270 */
[----:B------:R-:W-:Y:S01]  /*231a0*/  @!P5 IMAD.MOV R22, RZ, RZ, -R22 ;  /* 0x000000ffff16d224 */ /* 0x000fe200078e0a16 */
[----:B------:R-:W-:-:S04]  /*231b0*/  IADD3 R13, P5, PT, R23, R7, RZ ;  /* 0x00000007170d7210 */ /* 0x000fc80007fbe0ff */
[----:B------:R-:W-:Y:S01]  /*231c0*/  SEL R24, R11, R22, !P4 ;  /* 0x000000160b187207 */ /* 0x000fe20006000000 */
[----:B------:R-:W-:Y:S01]  /*231d0*/  STL [R1+0x938], R13 ;  /* 0x0009380d01007387 */ /* 0x000fe20000100800 */
[----:B------:R-:W-:-:S03]  /*231e0*/  @P0 IMAD.MOV.U32 R22, RZ, RZ, R12 ;  /* 0x000000ffff160224 */ /* 0x000fc600078e000c */
[----:B------:R1:W-:Y:S01]  /*231f0*/  STL [R1+0x91c], R16 ;  /* 0x00091c1001007387 */ /* 0x0003e20000100800 */
[----:B----4-:R-:W-:Y:S02]  /*23200*/  ISETP.GE.AND P3, PT, R14, RZ, PT ;  /* 0x000000ff0e00720c */ /* 0x010fe40003f66270 */
[----:B------:R-:W-:Y:S01]  /*23210*/  LEA.HI.X.SX32 R14, R23, R6, 0x1, P5 ;  /* 0x00000006170e7211 */ /* 0x000fe200028f0eff */
[----:B------:R-:W-:Y:S02]  /*23220*/  @P0 IMAD.MOV.U32 R23, RZ, RZ, R16 ;  /* 0x000000ffff170224 */ /* 0x000fe400078e0010 */
[----:B-1----:R-:W2:Y:S04]  /*23230*/  LDL.LU R16, [R1+0x12f8] ;  /* 0x0012f80001107983 */ /* 0x002ea80000300800 */
[----:B------:R-:W4:Y:S01]  /*23240*/  LDL.LU R12, [R1+0x12f4] ;  /* 0x0012f400010c7983 */ /* 0x000f220000300800 */
[----:B------:R-:W-:-:S03]  /*23250*/  @!P1 IMAD.IADD R85, R85, 0x1, -R8 ;  /* 0x0000000155559824 */ /* 0x000fc600078e0a08 */
[----:B------:R1:W2:Y:S02]  /*23260*/  @P0 LDG.E.U8 R52, desc[UR18][R22.64] ;  /* 0x0000001216340981 */ /* 0x0002a4000c1e1100 */
[C---:B------:R-:W-:Y:S01]  /*23270*/  ISETP.GT.U32.AND P1, PT, R8.reuse, R85, PT ;  /* 0x000000550800720c */ /* 0x040fe20003f24070 */
[----:B-1----:R-:W-:Y:S02]  /*23280*/  @P0 IMAD.MOV.U32 R22, RZ, RZ, R13 ;  /* 0x000000ffff160224 */ /* 0x002fe400078e000d */
[----:B------:R-:W-:Y:S01]  /*23290*/  @P0 IMAD.MOV.U32 R23, RZ, RZ, R14 ;  /* 0x000000ffff170224 */ /* 0x000fe200078e000e */
[----:B------:R-:W-:-:S04]  /*232a0*/  ISETP.GT.U32.AND P6, PT, R8, R10, PT ;  /* 0x0000000a0800720c */ /* 0x000fc80003fc4070 */
[----:B------:R1:W2:Y:S01]  /*232b0*/  @P0 LDG.E.U8 R51, desc[UR18][R22.64] ;  /* 0x0000001216330981 */ /* 0x0002a2000c1e1100 */
[----:B------:R-:W-:Y:S01]  /*232c0*/  IMAD R24, R24, UR5, RZ ;  /* 0x0000000518187c24 */ /* 0x000fe2000f8e02ff */
[----:B------:R-:W-:-:S03]  /*232d0*/  PRMT R50, RZ, 0x7610, R50 ;  /* 0x00007610ff327816 */ /* 0x000fc60000000032 */
[----:B------:R-:W-:Y:S01]  /*232e0*/  @!P1 IMAD.IADD R85, R85, 0x1, -R8 ;  /* 0x0000000155559824 */ /* 0x000fe200078e0a08 */
[----:B------:R0:W-:Y:S01]  /*232f0*/  STL [R1+0x934], R14 ;  /* 0x0009340e01007387 */ /* 0x0001e20000100800 */
[----:B------:R-:W-:Y:S01]  /*23300*/  PRMT R49, RZ, 0x7610, R49 ;  /* 0x00007610ff317816 */ /* 0x000fe20000000031 */
[----:B------:R-:W2:Y:S01]  /*23310*/  LDCU UR5, c[0x0][0x3b0] ;  /* 0x00007600ff0577ac */ /* 0x000ea20008000800 */
[----:B-1----:R-:W-:-:S04]  /*23320*/  IMAD.MOV.U32 R22, RZ, RZ, R5 ;  /* 0x000000ffff167224 */ /* 0x002fc800078e0005 */
[----:B------:R-:W-:Y:S01]  /*23330*/  @!P3 IMAD.MOV R22, RZ, RZ, -R22 ;  /* 0x000000ffff16b224 */ /* 0x000fe200078e0a16 */
[----:B0-----:R-:W2:Y:S04]  /*23340*/  LDL.LU R14, [R1+0x12f0] ;  /* 0x0012f000010e7983 */ /* 0x001ea80000300800 */
[----:B------:R-:W-:Y:S01]  /*23350*/  SEL R22, R11, R22, !P4 ;  /* 0x000000160b167207 */ /* 0x000fe20006000000 */
[----:B------:R-:W2:Y:S01]  /*23360*/  LDL.LU R13, [R1+0x12ec] ;  /* 0x0012ec00010d7983 */ /* 0x000ea20000300800 */
[----:B------:R-:W-:Y:S01]  /*23370*/  @!P6 IMAD.IADD R10, R10, 0x1, -R8 ;  /* 0x000000010a0ae824 */ /* 0x000fe200078e0a08 */
[----:B---3--:R-:W-:Y:S02]  /*23380*/  ISETP.GE.AND P5, PT, R3, RZ, PT ;  /* 0x000000ff0300720c */ /* 0x008fe40003fa6270 */
[----:B------:R-:W-:-:S04]  /*23390*/  IADD3 R3, P3, PT, R24, R7, RZ ;  /* 0x0000000718037210 */ /* 0x000fc80007f7e0ff */
[----:B------:R-:W-:Y:S01]  /*233a0*/  LEA.HI.X.SX32 R5, R24, R6, 0x1, P3 ;  /* 0x0000000618057211 */ /* 0x000fe200018f0eff */
[----:B------:R-:W-:Y:S01]  /*233b0*/  IMAD R24, R22, UR13, RZ ;  /* 0x0000000d16187c24 */ /* 0x000fe2000f8e02ff */
[----:B------:R0:W-:Y:S01]  /*233c0*/  STL [R1+0x940], R3 ;  /* 0x0009400301007387 */ /* 0x0001e20000100800 */
[----:B------:R-:W-:Y:S01]  /*233d0*/  @P0 IMAD.MOV.U32 R22, RZ, RZ, R3 ;  /* 0x000000ffff160224 */ /* 0x000fe200078e0003 */
[----:B------:R-:W-:-:S03]  /*233e0*/  ISETP.GT.U32.AND P6, PT, R8, R10, PT ;  /* 0x0000000a0800720c */ /* 0x000fc60003fc4070 */
[----:B------:R-:W-:Y:S01]  /*233f0*/  @!P5 IMAD.MOV R85, RZ, RZ, -R85 ;  /* 0x000000ffff55d224 */ /* 0x000fe200078e0a55 */
[----:B------:R-:W-:Y:S01]  /*23400*/  PRMT R48, RZ, 0x7610, R48 ;  /* 0x00007610ff307816 */ /* 0x000fe20000000030 */
[----:B------:R-:W-:Y:S01]  /*23410*/  @P0 IMAD.MOV.U32 R23, RZ, RZ, R5 ;  /* 0x000000ffff170224 */ /* 0x000fe200078e0005 */
[----:B------:R-:W-:Y:S01]  /*23420*/  PRMT R46, RZ, 0x7610, R46 ;  /* 0x00007610ff2e7816 */ /* 0x000fe2000000002e */
[----:B------:R-:W1:Y:S01]  /*23430*/  LDCU UR13, c[0x0][0x3b0] ;  /* 0x00007600ff0d77ac */ /* 0x000e620008000800 */
[----:B0-----:R-:W-:Y:S02]  /*23440*/  IADD3 R3, P5, PT, R24, R7, RZ ;  /* 0x0000000718037210 */ /* 0x001fe40007fbe0ff */
[----:B------:R-:W-:Y:S01]  /*23450*/  SEL R85, R11, R85, !P4 ;  /* 0x000000550b557207 */ /* 0x000fe20006000000 */
[----:B------:R0:W3:Y:S04]  /*23460*/  @P0 LDG.E.U8 R50, desc[UR18][R22.64] ;  /* 0x0000001216320981 */ /* 0x0000e8000c1e1100 */
[----:B------:R-:W-:Y:S01]  /*23470*/  IMAD R85, R85, UR4, RZ ;  /* 0x0000000455557c24 */ /* 0x000fe2000f8e02ff */
[----:B------:R-:W-:Y:S01]  /*23480*/  STL [R1+0x93c], R5 ;  /* 0x00093c0501007387 */ /* 0x000fe20000100800 */
[----:B------:R-:W-:Y:S01]  /*23490*/  @!P6 IMAD.IADD R10, R10, 0x1, -R8 ;  /* 0x000000010a0ae824 */ /* 0x000fe200078e0a08 */
[----:B------:R-:W1:Y:S01]  /*234a0*/  LDCU UR4, c[0x0][0x3b0] ;  /* 0x00007600ff0477ac */ /* 0x000e620008000800 */
[----:B0-----:R-:W-:Y:S01]  /*234b0*/  @P0 IMAD.MOV.U32 R22, RZ, RZ, R3 ;  /* 0x000000ffff160224 */ /* 0x001fe200078e0003 */
[----:B------:R0:W-:Y:S01]  /*234c0*/  STL [R1+0x948], R3 ;  /* 0x0009480301007387 */ /* 0x0001e20000100800 */
[----:B----4-:R-:W-:-:S13]  /*234d0*/  ISETP.GT.U32.AND P1, PT, R8, R12, PT ;  /* 0x0000000c0800720c */ /* 0x010fda0003f24070 */
[----:B------:R-:W-:Y:S01]  /*234e0*/  @!P1 IMAD.IADD R12, R12, 0x1, -R8 ;  /* 0x000000010c0c9824 */ /* 0x000fe200078e0a08 */
[----:B------:R-:W-:Y:S02]  /*234f0*/  ISETP.GE.AND P1, PT, R4, RZ, PT ;  /* 0x000000ff0400720c */ /* 0x000fe40003f26270 */
[----:B------:R-:W-:-:S05]  /*23500*/  LEA.HI.X.SX32 R4, R24, R6, 0x1, P5 ;  /* 0x0000000618047211 */ /* 0x000fca00028f0eff */
[----:B------:R-:W-:Y:S01]  /*23510*/  @P0 IMAD.MOV.U32 R23, RZ, RZ, R4 ;  /* 0x000000ffff170224 */ /* 0x000fe200078e0004 */
[----:B------:R4:W-:Y:S04]  /*23520*/  STL [R1+0x944], R4 ;  /* 0x0009440401007387 */ /* 0x0009e80000100800 */
[----:B------:R1:W3:Y:S04]  /*23530*/  @P0 LDG.E.U8 R49, desc[UR18][R22.64] ;  /* 0x0000001216310981 */ /* 0x0002e8000c1e1100 */
[----:B0-----:R-:W3:Y:S01]  /*23540*/  LDL R3, [R1+0xf38] ;  /* 0x000f380001037983 */ /* 0x001ee20000100800 */
[----:B----4-:R-:W-:-:S03]  /*23550*/  IADD3 R4, P6, PT, R85, R7, RZ ;  /* 0x0000000755047210 */ /* 0x010fc60007fde0ff */
[----:B------:R-:W4:Y:S01]  /*23560*/  LDL R23, [R1+0xf34] ;  /* 0x000f340001177983 */ /* 0x000f220000100800 */
[----:B------:R-:W-:-:S03]  /*23570*/  LEA.HI.X.SX32 R5, R85, R6, 0x1, P6 ;  /* 0x0000000655057211 */ /* 0x000fc600030f0eff */
[----:B------:R0:W-:Y:S04]  /*23580*/  STL [R1+0x950], R4 ;  /* 0x0009500401007387 */ /* 0x0001e80000100800 */
[----:B------:R-:W3:Y:S01]  /*23590*/  LDL R85, [R1+0xf3c] ;  /* 0x000f3c0001557983 */ /* 0x000ee20000100800 */
[----:B-1----:R-:W-:-:S03]  /*235a0*/  @P0 IMAD.MOV.U32 R22, RZ, RZ, R4 ;  /* 0x000000ffff160224 */ /* 0x002fc600078e0004 */
[----:B------:R1:W-:Y:S04]  /*235b0*/  STL [R1+0x94c], R5 ;  /* 0x00094c0501007387 */ /* 0x0003e80000100800 */
[----:B0-----:R-:W3:Y:S01]  /*235c0*/  LDL R4, [R1+0xf40] ;  /* 0x000f400001047983 */ /* 0x001ee20000100800 */
[C---:B--2---:R-:W-:Y:S01]  /*235d0*/  ISETP.GT.U32.AND P3, PT, R8.reuse, R13, PT ;  /* 0x0000000d0800720c */ /* 0x044fe20003f64070 */
[----:B------:R-:W-:Y:S01]  /*235e0*/  @!P1 IMAD.MOV R10, RZ, RZ, -R10 ;  /* 0x000000ffff0a9224 */ /* 0x000fe200078e0a0a */
[C---:B------:R-:W-:Y:S02]  /*235f0*/  ISETP.GT.U32.AND P1, PT, R8.reuse, R14, PT ;  /* 0x0000000e0800720c */ /* 0x040fe40003f24070 */
[----:B------:R-:W-:-:S09]  /*23600*/  ISETP.GT.U32.AND P5, PT, R8, R12, PT ;  /* 0x0000000c0800720c */ /* 0x000fd20003fa4070 */
[----:B------:R-:W-:Y:S01]  /*23610*/  @!P3 IMAD.IADD R13, R13, 0x1, -R8 ;  /* 0x000000010d0db824 */ /* 0x000fe200078e0a08 */
[----:B------:R-:W-:-:S04]  /*23620*/  SEL R10, R11, R10, !P4 ;  /* 0x0000000a0b0a7207 */ /* 0x000fc80006000000 */
[----:B------:R-:W-:Y:S01]  /*23630*/  ISETP.GT.U32.AND P3, PT, R8, R13, PT ;  /* 0x0000000d0800720c */ /* 0x000fe20003f64070 */
[--C-:B------:R-:W-:Y:S02]  /*23640*/  @!P1 IMAD.IADD R14, R14, 0x1, -R8.reuse ;  /* 0x000000010e0e9824 */ /* 0x100fe400078e0a08 */
[----:B------:R-:W-:Y:S01]  /*23650*/  IMAD R10, R10, UR5, RZ ;  /* 0x000000050a0a7c24 */ /* 0x000fe2000f8e02ff */
[----:B------:R-:W0:Y:S01]  /*23660*/  LDCU UR5, c[0x0][0x3b0] ;  /* 0x00007600ff0577ac */ /* 0x000e220008000800 */
[----:B------:R-:W-:-:S08]  /*23670*/  @!P5 IMAD.IADD R12, R12, 0x1, -R8 ;  /* 0x000000010c0cd824 */ /* 0x000fd000078e0a08 */
[----:B------:R-:W-:Y:S01]  /*23680*/  @!P3 IMAD.IADD R13, R13, 0x1, -R8 ;  /* 0x000000010d0db824 */ /* 0x000fe200078e0a08 */
[----:B----4-:R-:W-:Y:S01]  /*23690*/  ISETP.GE.AND P6, PT, R23, RZ, PT ;  /* 0x000000ff1700720c */ /* 0x010fe20003fc6270 */
[----:B------:R-:W-:Y:S01]  /*236a0*/  @P0 IMAD.MOV.U32 R23, RZ, RZ, R5 ;  /* 0x000000ffff170224 */ /* 0x000fe200078e0005 */
[C---:B-1----:R-:W-:Y:S02]  /*236b0*/  IADD3 R5, P3, PT, R10.reuse, R7, RZ ;  /* 0x000000070a057210 */ /* 0x042fe40007f7e0ff */
[----:B---3--:R-:W-:Y:S02]  /*236c0*/  ISETP.GE.AND P1, PT, R85, RZ, PT ;  /* 0x000000ff5500720c */ /* 0x008fe40003f26270 */
[----:B------:R1:W2:Y:S01]  /*236d0*/  @P0 LDG.E.U8 R48, desc[UR18][R22.64] ;  /* 0x0000001216300981 */ /* 0x0002a2000c1e1100 */
[----:B------:R-:W-:-:S06]  /*236e0*/  LEA.HI.X.SX32 R10, R10, R6, 0x1, P3 ;  /* 0x000000060a0a7211 */ /* 0x000fcc00018f0eff */
[----:B------:R-:W-:Y:S01]  /*236f0*/  @!P6 IMAD.MOV R12, RZ, RZ, -R12 ;  /* 0x000000ffff0ce224 */ /* 0x000fe200078e0a0c */
[C---:B------:R-:W-:Y:S01]  /*23700*/  ISETP.GT.U32.AND P6, PT, R8.reuse, R15, PT ;  /* 0x0000000f0800720c */ /* 0x040fe20003fc4070 */
[----:B------:R3:W-:Y:S01]  /*23710*/  STL [R1+0x958], R5 ;  /* 0x0009580501007387 */ /* 0x0007e20000100800 */
[----:B------:R-:W-:Y:S02]  /*23720*/  ISETP.GT.U32.AND P3, PT, R8, R14, PT ;  /* 0x0000000e0800720c */ /* 0x000fe40003f64070 */
[----:B------:R-:W-:Y:S01]  /*23730*/  SEL R12, R11, R12, !P4 ;  /* 0x0000000c0b0c7207 */ /* 0x000fe20006000000 */
[----:B------:R0:W-:Y:S01]  /*23740*/  STL [R1+0x954], R10 ;  /* 0x0009540a01007387 */ /* 0x0001e20000100800 */
[----:B------:R-:W-:Y:S01]  /*23750*/  @!P1 IMAD.MOV R13, RZ, RZ, -R13 ;  /* 0x000000ffff0d9224 */ /* 0x000fe200078e0a0d */
[----:B------:R-:W-:Y:S02]  /*23760*/  ISETP.GE.AND P1, PT, R3, RZ, PT ;  /* 0x000000ff0300720c */ /* 0x000fe40003f26270 */
[----:B------:R-:W4:Y:S01]  /*23770*/  LDL R3, [R1+0xf2c] ;  /* 0x000f2c0001037983 */ /* 0x000f220000100800 */
[----:B------:R-:W-:Y:S01]  /*23780*/  IMAD R12, R12, UR4, RZ ;  /* 0x000000040c0c7c24 */ /* 0x000fe2000f8e02ff */
[----:B------:R-:W-:Y:S01]  /*23790*/  SEL R13, R11, R13, !P4 ;  /* 0x0000000d0b0d7207 */ /* 0x000fe20006000000 */
[----:B-1----:R-:W-:Y:S01]  /*237a0*/  @P0 IMAD.MOV.U32 R22, RZ, RZ, R5 ;  /* 0x000000ffff160224 */ /* 0x002fe200078e0005 */
[----:B------:R-:W-:Y:S01]  /*237b0*/  ISETP.GT.U32.AND P5, PT, R8, R16, PT ;  /* 0x000000100800720c */ /* 0x000fe20003fa4070 */
[----:B------:R-:W-:Y:S01]  /*237c0*/  @!P6 IMAD.IADD R15, R15, 0x1, -R8 ;  /* 0x000000010f0fe824 */ /* 0x000fe200078e0a08 */
[----:B---3--:R-:W-:Y:S01]  /*237d0*/  IADD3 R5, P6, PT, R12, R7, RZ ;  /* 0x000000070c057210 */ /* 0x008fe20007fde0ff */
[----:B------:R-:W-:Y:S01]  /*237e0*/  @P0 IMAD.MOV.U32 R23, RZ, RZ, R10 ;  /* 0x000000ffff170224 */ /* 0x000fe200078e000a */
[----:B------:R-:W1:Y:S01]  /*237f0*/  LDCU UR4, c[0x0][0x3b0] ;  /* 0x00007600ff0477ac */ /* 0x000e620008000800 */
[----:B------:R-:W-:-:S02]  /*23800*/  @!P3 IMAD.IADD R14, R14, 0x1, -R8 ;  /* 0x000000010e0eb824 */ /* 0x000fc400078e0a08 */
[----:B0-----:R-:W-:Y:S01]  /*23810*/  IMAD R10, R13, UR5, RZ ;  /* 0x000000050d0a7c24 */ /* 0x001fe2000f8e02ff */
[-C--:B------:R-:W-:Y:S01]  /*23820*/  LEA.HI.X.SX32 R12, R12, R6.reuse, 0x1, P6 ;  /* 0x000000060c0c7211 */ /* 0x080fe200030f0eff */
[----:B------:R-:W-:Y:S01]  /*23830*/  @!P1 IMAD.MOV R14, RZ, RZ, -R14 ;  /* 0x000000ffff0e9224 */ /* 0x000fe200078e0a0e */
[----:B------:R-:W-:Y:S01]  /*23840*/  ISETP.GE.AND P3, PT, R4, RZ, PT ;  /* 0x000000ff0400720c */ /* 0x000fe20003f66270 */
[----:B------:R-:W-:Y:S01]  /*23850*/  STL [R1+0x960], R5 ;  /* 0x0009600501007387 */ /* 0x000fe20000100800 */
[C---:B------:R-:W-:Y:S01]  /*23860*/  IADD3 R4, P1, PT, R10.reuse, R7, RZ ;  /* 0x000000070a047210 */ /* 0x040fe20007f3e0ff */
[----:B------:R-:W-:Y:S01]  /*23870*/  @P0 IMAD.MOV.U32 R13, RZ, RZ, R12 ;  /* 0x000000ffff0d0224 */ /* 0x000fe200078e000c */
[----:B------:R-:W-:Y:S01]  /*23880*/  PRMT R45, RZ, 0x7610, R45 ;  /* 0x00007610ff2d7816 */ /* 0x000fe2000000002d */
[----:B------:R0:W-:Y:S01]  /*23890*/  STL [R1+0x95c], R12 ;  /* 0x00095c0c01007387 */ /* 0x0001e20000100800 */
[----:B------:R-:W-:Y:S01]  /*238a0*/  LEA.HI.X.SX32 R10, R10, R6, 0x1, P1 ;  /* 0x000000060a0a7211 */ /* 0x000fe200008f0eff */
[----:B------:R-:W-:Y:S01]  /*238b0*/  @!P5 IMAD.IADD R16, R16, 0x1, -R8 ;  /* 0x000000011010d824 */ /* 0x000fe200078e0a08 */
[----:B------:R-:W3:Y:S01]  /*238c0*/  LDCU UR5, c[0x0][0x3b0] ;  /* 0x00007600ff0577ac */ /* 0x000ee20008000800 */
[----:B0-----:R-:W-:-:S02]  /*238d0*/  @P0 IMAD.MOV.U32 R12, RZ, RZ, R5 ;  /* 0x000000ffff0c0224 */ /* 0x001fc400078e0005 */
[----:B------:R-:W2:Y:S04]  /*238e0*/  LDL R5, [R1+0xf28] ;  /* 0x000f280001057983 */ /* 0x000ea80000100800 */
[----:B------:R0:W3:Y:S04]  /*238f0*/  @P0 LDG.E.U8 R46, desc[UR18][R12.64] ;  /* 0x000000120c2e0981 */ /* 0x0000e8000c1e1100 */
[----:B------:R1:W-:Y:S04]  /*23900*/  STL [R1+0x978], R4 ;  /* 0x0009780401007387 */ /* 0x0003e80000100800 */
[----:B------:R4:W-:Y:S01]  /*23910*/  STL [R1+0x974], R10 ;  /* 0x0009740a01007387 */ /* 0x0009e20000100800 */
[----:B0-----:R-:W-:-:S03]  /*23920*/  @P0 IMAD.MOV.U32 R12, RZ, RZ, R4 ;  /* 0x000000ffff0c0224 */ /* 0x001fc600078e0004 */
[----:B-1----:R-:W3:Y:S01]  /*23930*/  LDL R4, [R1+0xf24] ;  /* 0x000f240001047983 */ /* 0x002ee20000100800 */
[C---:B------:R-:W-:Y:S02]  /*23940*/  ISETP.GT.U32.AND P5, PT, R8.reuse, R16, PT ;  /* 0x000000100800720c */ /* 0x040fe40003fa4070 */
[----:B------:R-:W-:-:S11]  /*23950*/  ISETP.GT.U32.AND P6, PT, R8, R15, PT ;  /* 0x0000000f0800720c */ /* 0x000fd60003fc4070 */
[----:B------:R-:W-:Y:S01]  /*23960*/  @!P5 IMAD.IADD R16, R16, 0x1, -R8 ;  /* 0x000000011010d824 */ /* 0x000fe200078e0a08 */
[----:B------:R-:W-:-:S03]  /*23970*/  ISETP.GT.U32.AND P5, PT, R8, R17, PT ;  /* 0x000000110800720c */ /* 0x000fc60003fa4070 */
[----:B------:R-:W-:Y:S01]  /*23980*/  @!P3 IMAD.MOV R16, RZ, RZ, -R16 ;  /* 0x000000ffff10b224 */ /* 0x000fe200078e0a10 */
[----:B------:R-:W-:Y:S01]  /*23990*/  SEL R14, R11, R14, !P4 ;  /* 0x0000000e0b0e7207 */ /* 0x000fe20006000000 */
[----:B------:R-:W-:-:S03]  /*239a0*/  @P0 IMAD.MOV.U32 R13, RZ, RZ, R10 ;  /* 0x000000ffff0d0224 */ /* 0x000fc600078e000a */
[----:B------:R-:W-:-:S05]  /*239b0*/  SEL R16, R11, R16, !P4 ;  /* 0x000000100b107207 */ /* 0x000fca0006000000 */
[--C-:B------:R-:W-:Y:S01]  /*239c0*/  @!P5 IMAD.IADD R17, R17, 0x1, -R8.reuse ;  /* 0x000000011111d824 */ /* 0x100fe200078e0a08 */
[----:B------:R0:W3:Y:S01]  /*239d0*/  @P0 LDG.E.U8 R45, desc[UR18][R12.64] ;  /* 0x000000120c2d0981 */ /* 0x0000e2000c1e1100 */
[----:B------:R-:W-:Y:S01]  /*239e0*/  IMAD R14, R14, UR12, RZ ;  /* 0x0000000c0e0e7c24 */ /* 0x000fe2000f8e02ff */
[C---:B------:R-:W-:Y:S01]  /*239f0*/  ISETP.GT.U32.AND P1, PT, R8.reuse, R18, PT ;  /* 0x000000120800720c */ /* 0x040fe20003f24070 */
[----:B------:R-:W-:Y:S01]  /*23a00*/  @!P6 IMAD.IADD R15, R15, 0x1, -R8 ;  /* 0x000000010f0fe824 */ /* 0x000fe200078e0a08 */
[----:B------:R-:W-:Y:S01]  /*23a10*/  ISETP.GT.U32.AND P3, PT, R8, R17, PT ;  /* 0x000000110800720c */ /* 0x000fe20003f64070 */
[----:B------:R-:W-:Y:S01]  /*23a20*/  IMAD R16, R16, UR4, RZ ;  /* 0x0000000410107c24 */ /* 0x000fe2000f8e02ff */
[----:B------:R-:W-:Y:S01]  /*23a30*/  PRMT R44, RZ, 0x7610, R44 ;  /* 0x00007610ff2c7816 */ /* 0x000fe2000000002c */
[----:B------:R-:W1:Y:S01]  /*23a40*/  LDCU UR4, c[0x0][0x3b0] ;  /* 0x00007600ff0477ac */ /* 0x000e620008000800 */
[C---:B0-----:R-:W-:Y:S01]  /*23a50*/  IADD3 R12, P6, PT, R14.reuse, R7, RZ ;  /* 0x000000070e0c7210 */ /* 0x041fe20007fde0ff */
[----:B------:R-:W0:Y:S03]  /*23a60*/  LDCU UR12, c[0x0][0x3b0] ;  /* 0x00007600ff0c77ac */ /* 0x000e260008000800 */
[----:B------:R-:W-:Y:S01]  /*23a70*/  LEA.HI.X.SX32 R13, R14, R6, 0x1, P6 ;  /* 0x000000060e0d7211 */ /* 0x000fe200030f0eff */
[----:B------:R0:W-:Y:S04]  /*23a80*/  STL [R1+0x980], R12 ;  /* 0x0009800c01007387 */ /* 0x0001e80000100800 */
[--C-:B------:R-:W-:Y:S01]  /*23a90*/  @!P3 IMAD.IADD R17, R17, 0x1, -R8.reuse ;  /* 0x000000011111b824 */ /* 0x100fe200078e0a08 */
[----:B----4-:R-:W-:Y:S01]  /*23aa0*/  ISETP.GE.AND P5, PT, R3, RZ, PT ;  /* 0x000000ff0300720c */ /* 0x010fe20003fa6270 */
[----:B------:R-:W-:Y:S01]  /*23ab0*/  @!P1 IMAD.IADD R18, R18, 0x1, -R8 ;  /* 0x0000000112129824 */ /* 0x000fe200078e0a08 */
[----:B------:R-:W-:Y:S01]  /*23ac0*/  ISETP.GT.U32.AND P6, PT, R8, R19, PT ;  /* 0x000000130800720c */ /* 0x000fe20003fc4070 */
[----:B------:R0:W4:Y:S10]  /*23ad0*/  @P0 LDG.E.U8 R44, desc[UR18][R12.64] ;  /* 0x000000120c2c0981 */ /* 0x000134000c1e1100 */
[----:B------:R-:W-:Y:S01]  /*23ae0*/  @!P5 IMAD.MOV R15, RZ, RZ, -R15 ;  /* 0x000000ffff0fd224 */ /* 0x000fe200078e0a0f */
[----:B------:R-:W-:-:S04]  /*23af0*/  IADD3 R3, P5, PT, R16, R7, RZ ;  /* 0x0000000710037210 */ /* 0x000fc80007fbe0ff */
[----:B------:R-:W-:Y:S01]  /*23b00*/  LEA.HI.X.SX32 R10, R16, R6, 0x1, P5 ;  /* 0x00000006100a7211 */ /* 0x000fe200028f0eff */
[----:B------:R0:W-:Y:S01]  /*23b10*/  STL [R1+0x988], R3 ;  /* 0x0009880301007387 */ /* 0x0001e20000100800 */
[----:B--2---:R-:W-:-:S03]  /*23b20*/  ISETP.GE.AND P3, PT, R5, RZ, PT ;  /* 0x000000ff0500720c */ /* 0x004fc60003f66270 */
[----:B------:R-:W2:Y:S04]  /*23b30*/  LDL R5, [R1+0xf20] ;  /* 0x000f200001057983 */ /* 0x000ea80000100800 */
[----:B------:R0:W-:Y:S04]  /*23b40*/  STL [R1+0x97c], R13 ;  /* 0x00097c0d01007387 */ /* 0x0001e80000100800 */
[----:B------:R0:W-:Y:S01]  /*23b50*/  STL [R1+0x984], R10 ;  /* 0x0009840a01007387 */ /* 0x0001e20000100800 */
[----:B---3--:R-:W-:-:S03]  /*23b60*/  ISETP.GE.AND P5, PT, R4, RZ, PT ;  /* 0x000000ff0400720c */ /* 0x008fc60003fa6270 */
[----:B------:R-:W3:Y:S01]  /*23b70*/  LDL R4, [R1+0xf1c] ;  /* 0x000f1c0001047983 */ /* 0x000ee20000100800 */
[----:B------:R-:W-:Y:S01]  /*23b80*/  ISETP.GT.U32.AND P1, PT, R8, R18, PT ;  /* 0x000000120800720c */ /* 0x000fe20003f24070 */
[----:B------:R-:W-:Y:S01]  /*23b90*/  @!P3 IMAD.MOV R17, RZ, RZ, -R17 ;  /* 0x000000ffff11b224 */ /* 0x000fe200078e0a11 */
[----:B------:R-:W-:Y:S01]  /*23ba0*/  SEL R15, R11, R15, !P4 ;  /* 0x0000000f0b0f7207 */ /* 0x000fe20006000000 */
[----:B------:R-:W-:Y:S01]  /*23bb0*/  @!P6 IMAD.IADD R19, R19, 0x1, -R8 ;  /* 0x000000011313e824 */ /* 0x000fe200078e0a08 */
[----:B------:R-:W-:Y:S02]  /*23bc0*/  PRMT R43, RZ, 0x7610, R43 ;  /* 0x00007610ff2b7816 */ /* 0x000fe4000000002b */
[----:B------:R-:W-:Y:S01]  /*23bd0*/  SEL R17, R11, R17, !P4 ;  /* 0x000000110b117207 */ /* 0x000fe20006000000 */
[----:B------:R-:W-:-:S06]  /*23be0*/  IMAD R15, R15, UR5, RZ ;  /* 0x000000050f0f7c24 */ /* 0x000fcc000f8e02ff */
[----:B------:R-:W-:Y:S01]  /*23bf0*/  @!P1 IMAD.IADD R18, R18, 0x1, -R8 ;  /* 0x0000000112129824 */ /* 0x000fe200078e0a08 */
[C---:B------:R-:W-:Y:S01]  /*23c00*/  ISETP.GT.U32.AND P1, PT, R8.reuse, R20, PT ;  /* 0x000000140800720c */ /* 0x040fe20003f24070 */
[----:B0-----:R-:W-:Y:S01]  /*23c10*/  @P0 IMAD.MOV.U32 R12, RZ, RZ, R3 ;  /* 0x000000ffff0c0224 */ /* 0x001fe200078e0003 */
[----:B------:R-:W-:Y:S01]  /*23c20*/  IADD3 R3, P3, PT, R15, R7, RZ ;  /* 0x000000070f037210 */ /* 0x000fe20007f7e0ff */
[----:B------:R-:W-:Y:S01]  /*23c30*/  @P0 IMAD.MOV.U32 R13, RZ, RZ, R10 ;  /* 0x000000ffff0d0224 */ /* 0x000fe200078e000a */
[----:B------:R-:W-:Y:S01]  /*23c40*/  ISETP.GT.U32.AND P6, PT, R8, R19, PT ;  /* 0x000000130800720c */ /* 0x000fe20003fc4070 */
[----:B------:R-:W-:Y:S01]  /*23c50*/  IMAD R17, R17, UR13, RZ ;  /* 0x0000000d11117c24 */ /* 0x000fe2000f8e02ff */
[----:B------:R-:W-:Y:S01]  /*23c60*/  LEA.HI.X.SX32 R10, R15, R6, 0x1, P3 ;  /* 0x000000060f0a7211 */ /* 0x000fe200018f0eff */
[----:B------:R0:W-:Y:S01]  /*23c70*/  STL [R1+0x990], R3 ;  /* 0x0009900301007387 */ /* 0x0001e20000100800 */
[----:B------:R-:W-:Y:S01]  /*23c80*/  @!P5 IMAD.MOV R18, RZ, RZ, -R18 ;  /* 0x000000ffff12d224 */ /* 0x000fe200078e0a12 */
[----:B------:R-:W-:Y:S01]  /*23c90*/  PRMT R42, RZ, 0x7610, R42 ;  /* 0x00007610ff2a7816 */ /* 0x000fe2000000002a */
[----:B------:R-:W1:Y:S01]  /*23ca0*/  LDCU UR5, c[0x0][0x3b0] ;  /* 0x00007600ff0577ac */ /* 0x000e620008000800 */
[----:B------:R0:W4:Y:S02]  /*23cb0*/  @P0 LDG.E.U8 R43, desc[UR18][R12.64] ;  /* 0x000000120c2b0981 */ /* 0x000124000c1e1100 */
[----:B------:R-:W-:Y:S01]  /*23cc0*/  @!P1 IMAD.IADD R20, R20, 0x1, -R8 ;  /* 0x0000000114149824 */ /* 0x000fe200078e0a08 */
[----:B------:R-:W-:Y:S01]  /*23cd0*/  PRMT R41, RZ, 0x7610, R41 ;  /* 0x00007610ff297816 */ /* 0x000fe20000000029 */
[----:B------:R1:W-:Y:S01]  /*23ce0*/  STL [R1+0x98c], R10 ;  /* 0x00098c0a01007387 */ /* 0x0003e20000100800 */
[----:B------:R-:W-:Y:S01]  /*23cf0*/  PRMT R36, RZ, 0x7610, R36 ;  /* 0x00007610ff247816 */ /* 0x000fe20000000024 */
[----:B------:R-:W-:Y:S01]  /*23d00*/  @!P6 IMAD.IADD R19, R19, 0x1, -R8 ;  /* 0x000000011313e824 */ /* 0x000fe200078e0a08 */
[----:B------:R-:W-:Y:S01]  /*23d10*/  PRMT R35, RZ, 0x7610, R35 ;  /* 0x00007610ff237816 */ /* 0x000fe20000000023 */
[----:B------:R-:W2:Y:S01]  /*23d20*/  LDCU UR13, c[0x0][0x3b0] ;  /* 0x00007600ff0d77ac */ /* 0x000ea20008000800 */
[----:B0-----:R-:W-:Y:S01]  /*23d30*/  @P0 IMAD.MOV.U32 R12, RZ, RZ, R3 ;  /* 0x000000ffff0c0224 */ /* 0x001fe200078e0003 */
[----:B------:R-:W-:Y:S01]  /*23d40*/  IADD3 R3, P5, PT, R17, R7, RZ ;  /* 0x0000000711037210 */ /* 0x000fe20007fbe0ff */
[----:B------:R-:W-:-:S02]  /*23d50*/  @P0 IMAD.MOV.U32 R13, RZ, RZ, R10 ;  /* 0x000000ffff0d0224 */ /* 0x000fc400078e000a */
[----:B-1----:R-:W4:Y:S04]  /*23d60*/  LDL R10, [R1+0xf18] ;  /* 0x000f1800010a7983 */ /* 0x002f280000100800 */
[----:B------:R0:W-:Y:S01]  /*23d70*/  STL [R1+0x998], R3 ;  /* 0x0009980301007387 */ /* 0x0001e20000100800 */
[----:B------:R-:W-:Y:S02]  /*23d80*/  ISETP.GT.U32.AND P3, PT, R8, R21, PT ;  /* 0x000000150800720c */ /* 0x000fe40003f64070 */
[----:B------:R-:W-:Y:S01]  /*23d90*/  SEL R18, R11, R18, !P4 ;  /* 0x000000120b127207 */ /* 0x000fe20006000000 */
[----:B------:R1:W4:Y:S01]  /*23da0*/  @P0 LDG.E.U8 R42, desc[UR18][R12.64] ;  /* 0x000000120c2a0981 */ /* 0x000322000c1e1100 */
[----:B--2---:R-:W-:Y:S02]  /*23db0*/  ISETP.GE.AND P1, PT, R5, RZ, PT ;  /* 0x000000ff0500720c */ /* 0x004fe40003f26270 */
[----:B------:R-:W-:-:S05]  /*23dc0*/  LEA.HI.X.SX32 R5, R17, R6, 0x1, P5 ;  /* 0x0000000611057211 */ /* 0x000fca00028f0eff */
[----:B------:R2:W-:Y:S01]  /*23dd0*/  STL [R1+0x994], R5 ;  /* 0x0009940501007387 */ /* 0x0005e20000100800 */
[----:B---3--:R-:W-:-:S03]  /*23de0*/  ISETP.GE.AND P6, PT, R4, RZ, PT ;  /* 0x000000ff0400720c */ /* 0x008fc60003fc6270 */
[----:B------:R-:W3:Y:S01]  /*23df0*/  LDL R4, [R1+0xf14] ;  /* 0x000f140001047983 */ /* 0x000ee20000100800 */
[----:B------:R-:W-:Y:S01]  /*23e00*/  ISETP.GT.U32.AND P5, PT, R8, R20, PT ;  /* 0x000000140800720c */ /* 0x000fe20003fa4070 */
[----:B------:R-:W-:Y:S01]  /*23e10*/  IMAD R18, R18, UR4, RZ ;  /* 0x0000000412127c24 */ /* 0x000fe2000f8e02ff */
[----:B------:R-:W4:Y:S01]  /*23e20*/  LDCU UR4, c[0x0][0x3b0] ;  /* 0x00007600ff0477ac */ /* 0x000f220008000800 */
[----:B-1----:R-:W-:Y:S02]  /*23e30*/  @P0 IMAD.MOV.U32 R12, RZ, RZ, R3 ;  /* 0x000000ffff0c0224 */ /* 0x002fe400078e0003 */
[----:B------:R-:W-:Y:S01]  /*23e40*/  @!P3 IMAD.IADD R21, R21, 0x1, -R8 ;  /* 0x000000011515b824 */ /* 0x000fe200078e0a08 */
[----:B0-----:R-:W-:Y:S01]  /*23e50*/  IADD3 R3, P3, PT, R18, R7, RZ ;  /* 0x0000000712037210 */ /* 0x001fe20007f7e0ff */
[----:B------:R-:W-:-:S06]  /*23e60*/  @P0 IMAD.MOV.U32 R13, RZ, RZ, R5 ;  /* 0x000000ffff0d0224 */ /* 0x000fcc00078e0005 */
[----:B------:R-:W-:Y:S01]  /*23e70*/  @!P5 IMAD.IADD R20, R20, 0x1, -R8 ;  /* 0x000000011414d824 */ /* 0x000fe200078e0a08 */
[----:B------:R-:W-:Y:S01]  /*23e80*/  ISETP.GT.U32.AND P5, PT, R8, R39, PT ;  /* 0x000000270800720c */ /* 0x000fe20003fa4070 */
[----:B------:R-:W-:Y:S01]  /*23e90*/  STL [R1+0x9a0], R3 ;  /* 0x0009a00301007387 */ /* 0x000fe20000100800 */
[----:B--2---:R-:W-:Y:S02]  /*23ea0*/  LEA.HI.X.SX32 R5, R18, R6, 0x1, P3 ;  /* 0x0000000612057211 */ /* 0x004fe400018f0eff */
[C---:B------:R-:W-:Y:S01]  /*23eb0*/  ISETP.GT.U32.AND P3, PT, R8.reuse, R38, PT ;  /* 0x000000260800720c */ /* 0x040fe20003f64070 */
[----:B------:R-:W-:Y:S01]  /*23ec0*/  @!P1 IMAD.MOV R19, RZ, RZ, -R19 ;  /* 0x000000ffff139224 */ /* 0x000fe200078e0a13 */
[----:B------:R0:W2:Y:S04]  /*23ed0*/  @P0 LDG.E.U8 R41, desc[UR18][R12.64] ;  /* 0x000000120c290981 */ /* 0x0000a8000c1e1100 */
[----:B------:R1:W-:Y:S01]  /*23ee0*/  STL [R1+0x99c], R5 ;  /* 0x00099c0501007387 */ /* 0x0003e20000100800 */
[----:B------:R-:W-:-:S03]  /*23ef0*/  ISETP.GT.U32.AND P1, PT, R8, R21, PT ;  /* 0x000000150800720c */ /* 0x000fc60003f24070 */
[----:B------:R-:W2:Y:S01]  /*23f00*/  LDL R85, [R1+0xf10] ;  /* 0x000f100001557983 */ /* 0x000ea20000100800 */
[----:B------:R-:W-:Y:S01]  /*23f10*/  @!P5 IMAD.IADD R39, R39, 0x1, -R8 ;  /* 0x000000012727d824 */ /* 0x000fe200078e0a08 */
[----:B------:R-:W-:Y:S01]  /*23f20*/  SEL R19, R11, R19, !P4 ;  /* 0x000000130b137207 */ /* 0x000fe20006000000 */
[----:B------:R-:W-:Y:S02]  /*23f30*/  @!P6 IMAD.MOV R20, RZ, RZ, -R20 ;  /* 0x000000ffff14e224 */ /* 0x000fe400078e0a14 */
[--C-:B------:R-:W-:Y:S01]  /*23f40*/  @!P3 IMAD.IADD R38, R38, 0x1, -R8.reuse ;  /* 0x000000012626b824 */ /* 0x100fe200078e0a08 */
[C---:B------:R-:W-:Y:S01]  /*23f50*/  ISETP.GT.U32.AND P3, PT, R8.reuse, R39, PT ;  /* 0x000000270800720c */ /* 0x040fe20003f64070 */
[----:B0-----:R-:W-:Y:S02]  /*23f60*/  @P0 IMAD.MOV.U32 R13, RZ, RZ, R5 ;  /* 0x000000ffff0d0224 */ /* 0x001fe400078e0005 */
[----:B-1----:R-:W2:Y:S01]  /*23f70*/  LDL R5, [R1+0xf0c] ;  /* 0x000f0c0001057983 */ /* 0x002ea20000100800 */
[----:B------:R-:W-:Y:S01]  /*23f80*/  IMAD R19, R19, UR5, RZ ;  /* 0x0000000513137c24 */ /* 0x000fe2000f8e02ff */
[----:B------:R-:W-:Y:S01]  /*23f90*/  ISETP.GT.U32.AND P6, PT, R8, R37, PT ;  /* 0x000000250800720c */ /* 0x000fe20003fc4070 */
[----:B------:R-:W-:Y:S01]  /*23fa0*/  @P0 IMAD.MOV.U32 R12, RZ, RZ, R3 ;  /* 0x000000ffff0c0224 */ /* 0x000fe200078e0003 */
[----:B------:R-:W-:Y:S01]  /*23fb0*/  SEL R20, R11, R20, !P4 ;  /* 0x000000140b147207 */ /* 0x000fe20006000000 */
[--C-:B------:R-:W-:Y:S01]  /*23fc0*/  @!P1 IMAD.IADD R21, R21, 0x1, -R8.reuse ;  /* 0x0000000115159824 */ /* 0x100fe200078e0a08 */
[C---:B------:R-:W-:Y:S01]  /*23fd0*/  IADD3 R3, P1, PT, R19.reuse, R7, RZ ;  /* 0x0000000713037210 */ /* 0x040fe20007f3e0ff */
[----:B------:R-:W0:Y:S01]  /*23fe0*/  LDCU UR5, c[0x0][0x3b0] ;  /* 0x00007600ff0577ac */ /* 0x000e220008000800 */
[----:B----4-:R-:W-:Y:S01]  /*23ff0*/  ISETP.GE.AND P5, PT, R10, RZ, PT ;  /* 0x000000ff0a00720c */ /* 0x010fe20003fa6270 */
[----:B------:R-:W-:Y:S01]  /*24000*/  IMAD R20, R20, UR4, RZ ;  /* 0x0000000414147c24 */ /* 0x000fe2000f8e02ff */
[----:B------:R1:W4:Y:S01]  /*24010*/  @P0 LDG.E.U8 R36, desc[UR18][R12.64] ;  /* 0x000000120c240981 */ /* 0x000322000c1e1100 */
[----:B------:R-:W-:Y:S01]  /*24020*/  LEA.HI.X.SX32 R10, R19, R6, 0x1, P1 ;  /* 0x00000006130a7211 */ /* 0x000fe200008f0eff */
[--C-:B------:R-:W-:Y:S01]  /*24030*/  @!P3 IMAD.IADD R39, R39, 0x1, -R8.reuse ;  /* 0x000000012727b824 */ /* 0x100fe200078e0a08 */
[----:B------:R-:W0:Y:S01]  /*24040*/  LDCU UR4, c[0x0][0x3b0] ;  /* 0x00007600ff0477ac */ /* 0x000e220008000800 */
[----:B------:R1:W-:Y:S01]  /*24050*/  STL [R1+0x9b8], R3 ;  /* 0x0009b80301007387 */ /* 0x0003e20000100800 */
[----:B------:R-:W-:-:S02]  /*24060*/  @!P6 IMAD.IADD R37, R37, 0x1, -R8 ;  /* 0x000000012525e824 */ /* 0x000fc400078e0a08 */
[----:B-1----:R-:W-:Y:S01]  /*24070*/  @P0 IMAD.MOV.U32 R12, RZ, RZ, R3 ;  /* 0x000000ffff0c0224 */ /* 0x002fe200078e0003 */
[----:B------:R-:W-:Y:S01]  /*24080*/  IADD3 R3, P3, PT, R20, R7, RZ ;  /* 0x0000000714037210 */ /* 0x000fe20007f7e0ff */
[----:B------:R-:W-:Y:S01]  /*24090*/  @P0 IMAD.MOV.U32 R13, RZ, RZ, R10 ;  /* 0x000000ffff0d0224 */ /* 0x000fe200078e000a */
[----:B------:R-:W-:Y:S04]  /*240a0*/  STL [R1+0x9b4], R10 ;  /* 0x0009b40a01007387 */ /* 0x000fe80000100800 */
[----:B------:R1:W4:Y:S04]  /*240b0*/  @P0 LDG.E.U8 R35, desc[UR18][R12.64] ;  /* 0x000000120c230981 */ /* 0x000328000c1e1100 */
[----:B------:R-:W-:Y:S01]  /*240c0*/  STL [R1+0x9c0], R3 ;  /* 0x0009c00301007387 */ /* 0x000fe20000100800 */
[----:B---3--:R-:W-:-:S02]  /*240d0*/  ISETP.GE.AND P6, PT, R4, RZ, PT ;  /* 0x000000ff0400720c */ /* 0x008fc40003fc6270 */
[----:B------:R-:W-:-:S05]  /*240e0*/  LEA.HI.X.SX32 R4, R20, R6, 0x1, P3 ;  /* 0x0000000614047211 */ /* 0x000fca00018f0eff */
[----:B------:R3:W-:Y:S01]  /*240f0*/  STL [R1+0x9bc], R4 ;  /* 0x0009bc0401007387 */ /* 0x0007e20000100800 */
[----:B-1----:R-:W-:-:S03]  /*24100*/  @P0 IMAD.MOV.U32 R13, RZ, RZ, R4 ;  /* 0x000000ffff0d0224 */ /* 0x002fc600078e0004 */
[----:B---3--:R-:W3:Y:S01]  /*24110*/  LDL R4, [R1+0xf08] ;  /* 0x000f080001047983 */ /* 0x008ee20000100800 */
[C---:B------:R-:W-:Y:S01]  /*24120*/  ISETP.GT.U32.AND P1, PT, R8.reuse, R38, PT ;  /* 0x000000260800720c */ /* 0x040fe20003f24070 */
[----:B------:R-:W-:Y:S01]  /*24130*/  @!P5 IMAD.MOV R21, RZ, RZ, -R21 ;  /* 0x000000ffff15d224 */ /* 0x000fe200078e0a15 */
[----:B------:R-:W-:Y:S01]  /*24140*/  ISETP.GT.U32.AND P5, PT, R8, R37, PT ;  /* 0x000000250800720c */ /* 0x000fe20003fa4070 */
[----:B------:R-:W-:-:S10]  /*24150*/  @!P6 IMAD.MOV R39, RZ, RZ, -R39 ;  /* 0x000000ffff27e224 */ /* 0x000fd400078e0a27 */
[--C-:B------:R-:W-:Y:S01]  /*24160*/  @!P1 IMAD.IADD R38, R38, 0x1, -R8.reuse ;  /* 0x0000000126269824 */ /* 0x100fe200078e0a08 */
[----:B--2---:R-:W-:Y:S02]  /*24170*/  ISETP.GE.AND P1, PT, R85, RZ, PT ;  /* 0x000000ff5500720c */ /* 0x004fe40003f26270 */
[----:B------:R-:W-:Y:S01]  /*24180*/  SEL R21, R11, R21, !P4 ;  /* 0x000000150b157207 */ /* 0x000fe20006000000 */
[----:B------:R-:W-:Y:S01]  /*24190*/  @!P5 IMAD.IADD R37, R37, 0x1, -R8 ;  /* 0x000000012525d824 */ /* 0x000fe200078e0a08 */
[----:B------:R-:W-:Y:S02]  /*241a0*/  ISETP.GT.U32.AND P5, PT, R8, R40, PT ;  /* 0x000000280800720c */ /* 0x000fe40003fa4070 */
[----:B------:R-:W-:Y:S01]  /*241b0*/  ISETP.GE.AND P3, PT, R5, RZ, PT ;  /* 0x000000ff0500720c */ /* 0x000fe20003f66270 */
[----:B0-----:R-:W-:Y:S01]  /*241c0*/  IMAD R21, R21, UR5, RZ ;  /* 0x0000000515157c24 */ /* 0x001fe2000f8e02ff */
[----:B------:R-:W-:Y:S01]  /*241d0*/  SEL R39, R11, R39, !P4 ;  /* 0x000000270b277207 */ /* 0x000fe20006000000 */
[----:B------:R-:W-:Y:S01]  /*241e0*/  @P0 IMAD.MOV.U32 R12, RZ, RZ, R3 ;  /* 0x000000ffff0c0224 */ /* 0x000fe200078e0003 */
[----:B------:R-:W-:Y:S01]  /*241f0*/  PRMT R34, RZ, 0x7610, R34 ;  /* 0x00007610ff227816 */ /* 0x000fe20000000022 */
[----:B------:R-:W0:Y:S02]  /*24200*/  LDCU UR5, c[0x0][0x3b0] ;  /* 0x00007600ff0577ac */ /* 0x000e240008000800 */
[----:B------:R-:W-:Y:S01]  /*24210*/  @!P1 IMAD.MOV R38, RZ, RZ, -R38 ;  /* 0x000000ffff269224 */ /* 0x000fe200078e0a26 */
[-C--:B------:R-:W-:Y:S01]  /*24220*/  IADD3 R5, P6, PT, R21, R7.reuse, RZ ;  /* 0x0000000715057210 */ /* 0x080fe20007fde0ff */
[----:B------:R-:W-:Y:S01]  /*24230*/  IMAD R39, R39, UR12, RZ ;  /* 0x0000000c27277c24 */ /* 0x000fe2000f8e02ff */
[----:B------:R1:W2:Y:S02]  /*24240*/  @P0 LDG.E.U8 R34, desc[UR18][R12.64] ;  /* 0x000000120c220981 */ /* 0x0002a4000c1e1100 */
[----:B------:R-:W-:Y:S01]  /*24250*/  SEL R38, R11, R38, !P4 ;  /* 0x000000260b267207 */ /* 0x000fe20006000000 */
[----:B------:R-:W-:Y:S01]  /*24260*/  @!P3 IMAD.MOV R37, RZ, RZ, -R37 ;  /* 0x000000ffff25b224 */ /* 0x000fe200078e0a25 */
[-C--:B------:R-:W-:Y:S01]  /*24270*/  LEA.HI.X.SX32 R10, R21, R6.reuse, 0x1, P6 ;  /* 0x00000006150a7211 */ /* 0x080fe200030f0eff */
[----:B------:R-:W-:Y:S01]  /*24280*/  @!P5 IMAD.IADD R40, R40, 0x1, -R8 ;  /* 0x000000012828d824 */ /* 0x000fe200078e0a08 */
[----:B------:R-:W-:Y:S01]  /*24290*/  IADD3 R3, P1, PT, R39, R7, RZ ;  /* 0x0000000727037210 */ /* 0x000fe20007f3e0ff */
[----:B------:R-:W-:Y:S01]  /*242a0*/  IMAD R38, R38, UR4, RZ ;  /* 0x0000000426267c24 */ /* 0x000fe2000f8e02ff */
[----:B------:R0:W-:Y:S01]  /*242b0*/  STL [R1+0x9c8], R5 ;  /* 0x0009c80501007387 */ /* 0x0001e20000100800 */
[----:B------:R-:W-:Y:S01]  /*242c0*/  PRMT R33, RZ, 0x7610, R33 ;  /* 0x00007610ff217816 */ /* 0x000fe20000000021 */
[----:B-1----:R-:W-:Y:S01]  /*242d0*/  @P0 IMAD.MOV.U32 R12, RZ, RZ, R5 ;  /* 0x000000ffff0c0224 */ /* 0x002fe200078e0005 */
[----:B------:R-:W-:Y:S01]  /*242e0*/  SEL R37, R11, R37, !P4 ;  /* 0x000000250b257207 */ /* 0x000fe20006000000 */
[----:B------:R1:W-:Y:S01]  /*242f0*/  STL [R1+0x9c4], R10 ;  /* 0x0009c40a01007387 */ /* 0x0003e20000100800 */
[----:B------:R-:W-:Y:S01]  /*24300*/  @P0 IMAD.MOV.U32 R13, RZ, RZ, R10 ;  /* 0x000000ffff0d0224 */ /* 0x000fe200078e000a */
[----:B------:R-:W-:Y:S01]  /*24310*/  PRMT R32, RZ, 0x7610, R32 ;  /* 0x00007610ff207816 */ /* 0x000fe20000000020 */
[----:B------:R-:W3:Y:S01]  /*24320*/  LDCU UR4, c[0x0][0x3b0] ;  /* 0x00007600ff0477ac */ /* 0x000ee20008000800 */
[----:B0-----:R-:W-:Y:S01]  /*24330*/  LEA.HI.X.SX32 R5, R39, R6, 0x1, P1 ;  /* 0x0000000627057211 */ /* 0x001fe200008f0eff */
[----:B------:R-:W-:Y:S01]  /*24340*/  IMAD R37, R37, UR13, RZ ;  /* 0x0000000d25257c24 */ /* 0x000fe2000f8e02ff */
[----:B------:R-:W-:Y:S01]  /*24350*/  ISETP.GT.U32.AND P1, PT, R8, R40, PT ;  /* 0x000000280800720c */ /* 0x000fe20003f24070 */
[----:B------:R0:W2:Y:S01]  /*24360*/  @P0 LDG.E.U8 R33, desc[UR18][R12.64] ;  /* 0x000000120c210981 */ /* 0x0000a2000c1e1100 */
[----:B-1----:R-:W-:-:S04]  /*24370*/  IADD3 R10, P3, PT, R38, R7, RZ ;  /* 0x00000007260a7210 */ /* 0x002fc80007f7e0ff */
[----:B------:R-:W-:Y:S01]  /*24380*/  LEA.HI.X.SX32 R14, R38, R6, 0x1, P3 ;  /* 0x00000006260e7211 */ /* 0x000fe200018f0eff */
[----:B------:R1:W-:Y:S01]  /*24390*/  STL [R1+0x9d0], R3 ;  /* 0x0009d00301007387 */ /* 0x0003e20000100800 */
[----:B0-----:R-:W-:Y:S02]  /*243a0*/  @P0 IMAD.MOV.U32 R12, RZ, RZ, R3 ;  /* 0x000000ffff0c0224 */ /* 0x001fe400078e0003 */
[----:B------:R-:W-:Y:S01]  /*243b0*/  @P0 IMAD.MOV.U32 R13, RZ, RZ, R5 ;  /* 0x000000ffff0d0224 */ /* 0x000fe200078e0005 */
[----:B------:R-:W-:Y:S02]  /*243c0*/  PRMT R31, RZ, 0x7610, R31 ;  /* 0x00007610ff1f7816 */ /* 0x000fe4000000001f */
[----:B-1----:R-:W-:Y:S02]  /*243d0*/  IADD3 R3, P5, PT, R37, R7, RZ ;  /* 0x0000000725037210 */ /* 0x002fe40007fbe0ff */
[----:B------:R0:W2:Y:S01]  /*243e0*/  @P0 LDG.E.U8 R32, desc[UR18][R12.64] ;  /* 0x000000120c200981 */ /* 0x0000a2000c1e1100 */
[----:B------:R-:W-:-:S03]  /*243f0*/  @!P1 IMAD.IADD R40, R40, 0x1, -R8 ;  /* 0x0000000128289824 */ /* 0x000fc600078e0a08 */
[----:B------:R1:W-:Y:S01]  /*24400*/  STL [R1+0x9cc], R5 ;  /* 0x0009cc0501007387 */ /* 0x0003e20000100800 */
[----:B------:R-:W-:Y:S01]  /*24410*/  PRMT R30, RZ, 0x7610, R30 ;  /* 0x00007610ff1e7816 */ /* 0x000fe2000000001e */
[----:B0-----:R-:W-:Y:S02]  /*24420*/  @P0 IMAD.MOV.U32 R12, RZ, RZ, R10 ;  /* 0x000000ffff0c0224 */ /* 0x001fe400078e000a */
[----:B------:R-:W-:Y:S01]  /*24430*/  @P0 IMAD.MOV.U32 R13, RZ, RZ, R14 ;  /* 0x000000ffff0d0224 */ /* 0x000fe200078e000e */
[----:B-1----:R-:W-:Y:S01]  /*24440*/  LEA.HI.X.SX32 R5, R37, R6, 0x1, P5 ;  /* 0x0000000625057211 */ /* 0x002fe200028f0eff */
[----:B------:R0:W-:Y:S04]  /*24450*/  STL [R1+0x9d8], R10 ;  /* 0x0009d80a01007387 */ /* 0x0001e80000100800 */
[----:B------:R1:W2:Y:S02]  /*24460*/  @P0 LDG.E.U8 R31, desc[UR18][R12.64] ;  /* 0x000000120c1f0981 */ /* 0x0002a4000c1e1100 */
[----:B-1----:R-:W-:-:S02]  /*24470*/  @P0 IMAD.MOV.U32 R12, RZ, RZ, R3 ;  /* 0x000000ffff0c0224 */ /* 0x002fc400078e0003 */
[----:B------:R-:W-:-:S05]  /*24480*/  @P0 IMAD.MOV.U32 R13, RZ, RZ, R5 ;  /* 0x000000ffff0d0224 */ /* 0x000fca00078e0005 */
[----:B------:R1:W2:Y:S04]  /*24490*/  @P0 LDG.E.U8 R30, desc[UR18][R12.64] ;  /* 0x000000120c1e0981 */ /* 0x0002a8000c1e1100 */
[----:B------:R0:W-:Y:S04]  /*244a0*/  STL [R1+0x9e0], R3 ;  /* 0x0009e00301007387 */ /* 0x0001e80000100800 */
[----:B------:R-:W-:Y:S04]  /*244b0*/  STL [R1+0x9d4], R14 ;  /* 0x0009d40e01007387 */ /* 0x000fe80000100800 */
[----:B------:R0:W-:Y:S01]  /*244c0*/  STL [R1+0x9dc], R5 ;  /* 0x0009dc0501007387 */ /* 0x0001e20000100800 */
[----:B------:R-:W-:-:S02]  /*244d0*/  PRMT R29, RZ, 0x7610, R29 ;  /* 0x00007610ff1d7816 */ /* 0x000fc4000000001d */
[----:B------:R-:W-:Y:S02]  /*244e0*/  PRMT R27, RZ, 0x7610, R27 ;  /* 0x00007610ff1b7816 */ /* 0x000fe4000000001b */
[----:B------:R-:W-:Y:S02]  /*244f0*/  PRMT R28, RZ, 0x7610, R28 ;  /* 0x00007610ff1c7816 */ /* 0x000fe4000000001c */
[----:B---3--:R-:W-:Y:S01]  /*24500*/  ISETP.GE.AND P3, PT, R4, RZ, PT ;  /* 0x000000ff0400720c */ /* 0x008fe20003f66270 */
[----:B------:R-:W-:-:S05]  /*24510*/  VIADD R4, R0, 0xeb ;  /* 0x000000eb00047836 */ /* 0x000fca0000000000 */
[----:B0-----:R-:W-:-:S07]  /*24520*/  IABS R10, R4 ;  /* 0x00000004000a7213 */ /* 0x001fce0000000000 */
[----:B------:R-:W-:Y:S02]  /*24530*/  @!P3 IMAD.MOV R40, RZ, RZ, -R40 ;  /* 0x000000ffff28b224 */ /* 0x000fe400078e0a28 */
[----:B-1----:R-:W-:-:S03]  /*24540*/  IMAD.HI.U32 R12, R9, R10, RZ ;  /* 0x0000000a090c7227 */ /* 0x002fc600078e00ff */
[----:B------:R-:W-:Y:S01]  /*24550*/  SEL R40, R11, R40, !P4 ;  /* 0x000000280b287207 */ /* 0x000fe20006000000 */
[----:B------:R-:W-:-:S04]  /*24560*/  IMAD.MOV R12, RZ, RZ, -R12 ;  /* 0x000000ffff0c7224 */ /* 0x000fc800078e0a0c */
[----:B------:R-:W-:Y:S01]  /*24570*/  IMAD R40, R40, UR4, RZ ;  /* 0x0000000428287c24 */ /* 0x000fe2000f8e02ff */
[----:B------:R-:W-:Y:S01]  /*24580*/  STL [R1+0xf00], R4 ;  /* 0x000f000401007387 */ /* 0x000fe20000100800 */
[----:B------:R-:W-:Y:S01]  /*24590*/  IMAD R10, R8, R12, R10 ;  /* 0x0000000c080a7224 */ /* 0x000fe200078e020a */
[----:B------:R-:W-:Y:S01]  /*245a0*/  ISETP.GE.AND P3, PT, R4, RZ, PT ;  /* 0x000000ff0400720c */ /* 0x000fe20003f66270 */
[----:B------:R-:W0:Y:S01]  /*245b0*/  LDCU UR4, c[0x0][0x3b0] ;  /* 0x00007600ff0477ac */ /* 0x000e220008000800 */
[----:B------:R-:W-:-:S04]  /*245c0*/  IADD3 R3, P1, PT, R40, R7, RZ ;  /* 0x0000000728037210 */ /* 0x000fc80007f3e0ff */
[----:B------:R-:W-:Y:S02]  /*245d0*/  LEA.HI.X.SX32 R5, R40, R6, 0x1, P1 ;  /* 0x0000000628057211 */ /* 0x000fe400008f0eff */
[----:B------:R-:W-:Y:S01]  /*245e0*/  ISETP.GT.U32.AND P1, PT, R8, R10, PT ;  /* 0x0000000a0800720c */ /* 0x000fe20003f24070 */
[----:B------:R1:W-:Y:S01]  /*245f0*/  STL [R1+0x9f8], R3 ;  /* 0x0009f80301007387 */ /* 0x0003e20000100800 */
[----:B------:R-:W-:Y:S02]  /*24600*/  @P0 IMAD.MOV.U32 R12, RZ, RZ, R3 ;  /* 0x000000ffff0c0224 */ /* 0x000fe400078e0003 */
[----:B------:R-:W-:-:S05]  /*24610*/  @P0 IMAD.MOV.U32 R13, RZ, RZ, R5 ;  /* 0x000000ffff0d0224 */ /* 0x000fca00078e0005 */
[----:B------:R3:W2:Y:S01]  /*24620*/  @P0 LDG.E.U8 R29, desc[UR18][R12.64] ;  /* 0x000000120c1d0981 */ /* 0x0006a2000c1e1100 */
[----:B-1----:R-:W-:-:S03]  /*24630*/  VIADD R3, R0, 0xec ;  /* 0x000000ec00037836 */ /* 0x002fc60000000000 */
[----:B------:R-:W-:Y:S02]  /*24640*/  @!P1 IMAD.IADD R10, R10, 0x1, -R8 ;  /* 0x000000010a0a9824 */ /* 0x000fe400078e0a08 */
[----:B---3--:R-:W-:-:S03]  /*24650*/  IABS R12, R3 ;  /* 0x00000003000c7213 */ /* 0x008fc60000000000 */
[----:B------:R-:W-:Y:S02]  /*24660*/  ISETP.GT.U32.AND P1, PT, R8, R10, PT ;  /* 0x0000000a0800720c */ /* 0x000fe40003f24070 */
[----:B------:R-:W-:-:S04]  /*24670*/  IMAD.HI.U32 R13, R9, R12, RZ ;  /* 0x0000000c090d7227 */ /* 0x000fc800078e00ff */
[----:B------:R-:W-:-:S04]  /*24680*/  IMAD.MOV R13, RZ, RZ, -R13 ;  /* 0x000000ffff0d7224 */ /* 0x000fc800078e0a0d */
[----:B------:R-:W-:-:S03]  /*24690*/  IMAD R12, R8, R13, R12 ;  /* 0x0000000d080c7224 */ /* 0x000fc600078e020c */
[----:B------:R-:W-:Y:S02]  /*246a0*/  @!P1 IMAD.IADD R10, R10, 0x1, -R8 ;  /* 0x000000010a0a9824 */ /* 0x000fe400078e0a08 */
[----:B------:R-:W-:Y:S02]  /*246b0*/  ISETP.GT.U32.AND P1, PT, R8, R12, PT ;  /* 0x0000000c0800720c */ /* 0x000fe40003f24070 */
[----:B------:R-:W-:-:S05]  /*246c0*/  @!P3 IMAD.MOV R10, RZ, RZ, -R10 ;  /* 0x000000ffff0ab224 */ /* 0x000fca00078e0a0a */
[----:B------:R-:W-:-:S05]  /*246d0*/  SEL R10, R11, R10, !P4 ;  /* 0x0000000a0b0a7207 */ /* 0x000fca0006000000 */
[----:B0-----:R-:W-:Y:S01]  /*246e0*/  IMAD R10, R10, UR4, RZ ;  /* 0x000000040a0a7c24 */ /* 0x001fe2000f8e02ff */
[----:B------:R0:W-:Y:S01]  /*246f0*/  STL [R1+0x9f4], R5 ;  /* 0x0009f40501007387 */ /* 0x0001e20000100800 */
[----:B------:R-:W-:Y:S01]  /*24700*/  @!P1 IMAD.IADD R12, R12, 0x1, -R8 ;  /* 0x000000010c0c9824 */ /* 0x000fe200078e0a08 */
[----:B------:R-:W1:Y:S02]  /*24710*/  LDCU UR4, c[0x0][0x3b0] ;  /* 0x00007600ff0477ac */ /* 0x000e640008000800 */
[----:B------:R-:W-:Y:S02]  /*24720*/  IADD3 R4, P3, PT, R10, R7, RZ ;  /* 0x000000070a047210 */ /* 0x000fe40007f7e0ff */
[----:B------:R-:W-:Y:S02]  /*24730*/  ISETP.GT.U32.AND P1, PT, R8, R12, PT ;  /* 0x0000000c0800720c */ /* 0x000fe40003f24070 */
[----:B0-----:R-:W-:Y:S02]  /*24740*/  LEA.HI.X.SX32 R5, R10, R6, 0x1, P3 ;  /* 0x000000060a057211 */ /* 0x001fe400018f0eff */
[----:B------:R-:W-:Y:S01]  /*24750*/  ISETP.GE.AND P3, PT, R3, RZ, PT ;  /* 0x000000ff0300720c */ /* 0x000fe20003f66270 */
[----:B------:R-:W-:Y:S01]  /*24760*/  STL [R1+0xefc], R3 ;  /* 0x000efc0301007387 */ /* 0x000fe20000100800 */
[----:B------:R-:W-:-:S03]  /*24770*/  @P0 IMAD.MOV.U32 R14, RZ, RZ, R4 ;  /* 0x000000ffff0e0224 */ /* 0x000fc600078e0004 */
[----:B------:R0:W-:Y:S04]  /*24780*/  STL [R1+0xa00], R4 ;  /* 0x000a000401007387 */ /* 0x0001e80000100800 */
[----:B------:R-:W-:Y:S02]  /*24790*/  @!P1 IMAD.IADD R12, R12, 0x1, -R8 ;  /* 0x000000010c0c9824 */ /* 0x000fe400078e0a08 */
[----:B0-----:R-:W-:Y:S02]  /*247a0*/  VIADD R4, R0, 0xed ;  /* 0x000000ed00047836 */ /* 0x001fe40000000000 */
[----:B------:R-:W-:-:S03]  /*247b0*/  @!P3 IMAD.MOV R12, RZ, RZ, -R12 ;  /* 0x000000ffff0cb224 */ /* 0x000fc600078e0a0c */
[----:B------:R-:W-:Y:S02]  /*247c0*/  IABS R10, R4 ;  /* 0x00000004000a7213 */ /* 0x000fe40000000000 */
[----:B------:R-:W-:-:S03]  /*247d0*/  SEL R13, R11, R12, !P4 ;  /* 0x0000000c0b0d7207 */ /* 0x000fc60006000000 */
[----:B------:R-:W-:-:S04]  /*247e0*/  IMAD.HI.U32 R12, R9, R10, RZ ;  /* 0x0000000a090c7227 */ /* 0x000fc800078e00ff */
[----:B-1----:R-:W-:Y:S01]  /*247f0*/  IMAD R13, R13, UR4, RZ ;  /* 0x000000040d0d7c24 */ /* 0x002fe2000f8e02ff */
[----:B------:R0:W-:Y:S01]  /*24800*/  STL [R1+0x9fc], R5 ;  /* 0x0009fc0501007387 */ /* 0x0001e20000100800 */
[----:B------:R-:W-:Y:S02]  /*24810*/  IMAD.MOV R12, RZ, RZ, -R12 ;  /* 0x000000ffff0c7224 */ /* 0x000fe400078e0a0c */
[----:B------:R-:W-:Y:S01]  /*24820*/  @P0 IMAD.MOV.U32 R15, RZ, RZ, R5 ;  /* 0x000000ffff0f0224 */ /* 0x000fe200078e0005 */
[C---:B------:R-:W-:Y:S01]  /*24830*/  IADD3 R3, P1, PT, R13.reuse, R7, RZ ;  /* 0x000000070d037210 */ /* 0x040fe20007f3e0ff */
[----:B------:R-:W-:Y:S01]  /*24840*/  IMAD R10, R8, R12, R10 ;  /* 0x0000000c080a7224 */ /* 0x000fe200078e020a */
[----:B------:R-:W-:Y:S01]  /*24850*/  STL [R1+0xef8], R4 ;  /* 0x000ef80401007387 */ /* 0x000fe20000100800 */
[----:B------:R-:W-:Y:S01]  /*24860*/  ISETP.GE.AND P3, PT, R4, RZ, PT ;  /* 0x000000ff0400720c */ /* 0x000fe20003f66270 */
[----:B------:R-:W1:Y:S01]  /*24870*/  LDCU UR4, c[0x0][0x3b0] ;  /* 0x00007600ff0477ac */ /* 0x000e620008000800 */
[----:B0-----:R-:W-:Y:S01]  /*24880*/  LEA.HI.X.SX32 R5, R13, R6, 0x1, P1 ;  /* 0x000000060d057211 */ /* 0x001fe200008f0eff */
[----:B------:R-:W3:Y:S01]  /*24890*/  @P0 LDG.E.U8 R28, desc[UR18][R14.64] ;  /* 0x000000120e1c0981 */ /* 0x000ee2000c1e1100 */
[----:B------:R-:W-:Y:S01]  /*248a0*/  ISETP.GT.U32.AND P1, PT, R8, R10, PT ;  /* 0x0000000a0800720c */ /* 0x000fe20003f24070 */
[----:B------:R-:W-:-:S02]  /*248b0*/  @P0 IMAD.MOV.U32 R12, RZ, RZ, R3 ;  /* 0x000000ffff0c0224 */ /* 0x000fc400078e0003 */
[----:B------:R0:W-:Y:S01]  /*248c0*/  STL [R1+0xa08], R3 ;  /* 0x000a080301007387 */ /* 0x0001e20000100800 */
[----:B------:R-:W-:-:S05]  /*248d0*/  @P0 IMAD.MOV.U32 R13, RZ, RZ, R5 ;  /* 0x000000ffff0d0224 */ /* 0x000fca00078e0005 */
[----:B------:R1:W2:Y:S01]  /*248e0*/  @P0 LDG.E.U8 R27, desc[UR18][R12.64] ;  /* 0x000000120c1b0981 */ /* 0x0002a2000c1e1100 */
[----:B0-----:R-:W-:-:S03]  /*248f0*/  VIADD R3, R0, 0xee ;  /* 0x000000ee00037836 */ /* 0x001fc60000000000 */
[----:B------:R-:W-:Y:S02]  /*24900*/  @!P1 IMAD.IADD R10, R10, 0x1, -R8 ;  /* 0x000000010a0a9824 */ /* 0x000fe400078e0a08 */
[----:B-1----:R-:W-:-:S03]  /*24910*/  IABS R12, R3 ;  /* 0x00000003000c7213 */ /* 0x002fc60000000000 */
        /* <DEDUP_REMOVED lines=8> */
[----:B------:R-:W-:Y:S01]  /*249a0*/  IMAD R10, R10, UR4, RZ ;  /* 0x000000040a0a7c24 */ /* 0x000fe2000f8e02ff */
        /* <DEDUP_REMOVED lines=21> */
[C---:B------:R-:W-:Y:S01]  /*24b00*/  IMAD R10, R8.reuse, R12, R10 ;  /* 0x0000000c080a7224 */ /* 0x040fe200078e020a */
[----:B------:R-:W-:Y:S01]  /*24b10*/  PRMT R25, RZ, 0x7610, R25 ;  /* 0x00007610ff197816 */ /* 0x000fe20000000019 */
[----:B------:R-:W1:Y:S01]  /*24b20*/  LDCU UR4, c[0x0][0x3b0] ;  /* 0x00007600ff0477ac */ /* 0x000e620008000800 */
[----:B0-----:R-:W-:Y:S02]  /*24b30*/  LEA.HI.X.SX32 R5, R13, R6, 0x1, P1 ;  /* 0x000000060d057211 */ /* 0x001fe400008f0eff */
[----:B------:R-:W-:Y:S01]  /*24b40*/  ISETP.GT.U32.AND P1, PT, R8, R10, PT ;  /* 0x0000000a0800720c */ /* 0x000fe20003f24070 */
[----:B------:R-:W-:Y:S01]  /*24b50*/  STL [R1+0xef0], R4 ;  /* 0x000ef00401007387 */ /* 0x000fe20000100800 */
[----:B------:R-:W-:-:S02]  /*24b60*/  @P0 IMAD.MOV.U32 R12, RZ, RZ, R3 ;  /* 0x000000ffff0c0224 */ /* 0x000fc400078e0003 */
[----:B------:R-:W-:Y:S01]  /*24b70*/  @P0 IMAD.MOV.U32 R13, RZ, RZ, R5 ;  /* 0x000000ffff0d0224 */ /* 0x000fe200078e0005 */
[----:B------:R0:W-:Y:S04]  /*24b80*/  STL [R1+0xa18], R3 ;  /* 0x000a180301007387 */ /* 0x0001e80000100800 */
[----:B------:R1:W2:Y:S01]  /*24b90*/  @P0 LDG.E.U8 R25, desc[UR18][R12.64] ;  /* 0x000000120c190981 */ /* 0x0002a2000c1e1100 */
[----:B0-----:R-:W-:-:S03]  /*24ba0*/  VIADD R3, R0, 0xf3 ;  /* 0x000000f300037836 */ /* 0x001fc60000000000 */
[----:B------:R-:W-:Y:S02]  /*24bb0*/  @!P1 IMAD.IADD R10, R10, 0x1, -R8 ;  /* 0x000000010a0a9824 */ /* 0x000fe400078e0a08 */
[----:B-1----:R-:W-:-:S03]  /*24bc0*/  IABS R12, R3 ;  /* 0x00000003000c7213 */ /* 0x002fc60000000000 */
[----:B------:R-:W-:Y:S02]  /*24bd0*/  ISETP.GT.U32.AND P1, PT, R8, R10, PT ;  /* 0x0000000a0800720c */ /* 0x000fe40003f24070 */
[----:B------:R-:W-:Y:S01]  /*24be0*/  IMAD.HI.U32 R13, R9, R12, RZ ;  /* 0x0000000c090d7227 */ /* 0x000fe200078e00ff */
[----:B------:R-:W-:-:S03]  /*24bf0*/  ISETP.GE.AND P3, PT, R4, RZ, PT ;  /* 0x000000ff0400720c */ /* 0x000fc60003f66270 */
        /* <DEDUP_REMOVED lines=9> */
[----:B------:R-:W-:Y:S01]  /*24c90*/  PRMT R26, RZ, 0x7610, R26 ;  /* 0x00007610ff1a7816 */ /* 0x000fe2000000001a */
[----:B------:R-:W1:Y:S01]  /*24ca0*/  LDCU UR4, c[0x0][0x3b0] ;  /* 0x00007600ff0477ac */ /* 0x000e620008000800 */
[----:B------:R-:W-:Y:S02]  /*24cb0*/  IADD3 R4, P3, PT, R10, R7, RZ ;  /* 0x000000070a047210 */ /* 0x000fe40007f7e0ff */
[----:B------:R-:W-:Y:S01]  /*24cc0*/  ISETP.GT.U32.AND P1, PT, R8, R12, PT ;  /* 0x0000000c0800720c */ /* 0x000fe20003f24070 */
[----:B------:R-:W-:Y:S01]  /*24cd0*/  STL [R1+0xeec], R3 ;  /* 0x000eec0301007387 */ /* 0x000fe20000100800 */
[----:B0-----:R-:W-:-:S03]  /*24ce0*/  LEA.HI.X.SX32 R5, R10, R6, 0x1, P3 ;  /* 0x000000060a057211 */ /* 0x001fc600018f0eff */
[----:B------:R0:W2:Y:S01]  /*24cf0*/  @P0 LDG.E.U8 R26, desc[UR18][R14.64] ;  /* 0x000000120e1a0981 */ /* 0x0000a2000c1e1100 */
[----:B------:R-:W-:-:S03]  /*24d00*/  ISETP.GE.AND P3, PT, R3, RZ, PT ;  /* 0x000000ff0300720c */ /* 0x000fc60003f66270 */
[----:B------:R1:W-:Y:S04]  /*24d10*/  STL [R1+0xa30], R4 ;  /* 0x000a300401007387 */ /* 0x0003e80000100800 */
[----:B------:R-:W-:Y:S02]  /*24d20*/  @!P1 IMAD.IADD R12, R12, 0x1, -R8 ;  /* 0x000000010c0c9824 */ /* 0x000fe400078e0a08 */
[----:B0-----:R-:W-:Y:S02]  /*24d30*/  @P0 IMAD.MOV.U32 R14, RZ, RZ, R4 ;  /* 0x000000ffff0e0224 */ /* 0x001fe400078e0004 */
[----:B-1----:R-:W-:Y:S02]  /*24d40*/  VIADD R4, R0, 0xf4 ;  /* 0x000000f400047836 */ /* 0x002fe40000000000 */
[----:B------:R-:W-:-:S03]  /*24d50*/  @!P3 IMAD.MOV R12, RZ, RZ, -R12 ;  /* 0x000000ffff0cb224 */ /* 0x000fc600078e0a0c */
[----:B------:R-:W-:Y:S02]  /*24d60*/  IABS R10, R4 ;  /* 0x00000004000a7213 */ /* 0x000fe40000000000 */
[----:B------:R-:W-:-:S03]  /*24d70*/  SEL R13, R11, R12, !P4 ;  /* 0x0000000c0b0d7207 */ /* 0x000fc60006000000 */
[----:B------:R-:W-:-:S04]  /*24d80*/  IMAD.HI.U32 R12, R9, R10, RZ ;  /* 0x0000000a090c7227 */ /* 0x000fc800078e00ff */
[----:B------:R-:W-:Y:S01]  /*24d90*/  IMAD R13, R13, UR4, RZ ;  /* 0x000000040d0d7c24 */ /* 0x000fe2000f8e02ff */
        /* <DEDUP_REMOVED lines=8> */
[----:B------:R-:W-:-:S02]  /*24e20*/  ISETP.GT.U32.AND P1, PT, R8, R10, PT ;  /* 0x0000000a0800720c */ /* 0x000fc40003f24070 */
[----:B------:R0:W2:Y:S01]  /*24e30*/  @P0 LDG.E.U8 R47, desc[UR18][R22.64] ;  /* 0x00000012162f0981 */ /* 0x0000a2000c1e1100 */
[----:B------:R-:W-:Y:S02]  /*24e40*/  @P0 IMAD.MOV.U32 R12, RZ, RZ, R3 ;  /* 0x000000ffff0c0224 */ /* 0x000fe400078e0003 */
[----:B------:R-:W-:Y:S01]  /*24e50*/  @P0 IMAD.MOV.U32 R13, RZ, RZ, R5 ;  /* 0x000000ffff0d0224 */ /* 0x000fe200078e0005 */
[----:B------:R-:W-:Y:S04]  /*24e60*/  STL [R1+0xee8], R4 ;  /* 0x000ee80401007387 */ /* 0x000fe80000100800 */
[----:B------:R1:W-:Y:S01]  /*24e70*/  STL [R1+0xa38], R3 ;  /* 0x000a380301007387 */ /* 0x0003e20000100800 */
[----:B0-----:R-:W-:Y:S02]  /*24e80*/  PRMT R23, RZ, 0x7610, R23 ;  /* 0x00007610ff177816 */ /* 0x001fe40000000017 */
[----:B------:R-:W-:-:S04]  /*24e90*/  @!P1 IMAD.IADD R10, R10, 0x1, -R8 ;  /* 0x000000010a0a9824 */ /* 0x000fc800078e0a08 */
[----:B------:R0:W2:Y:S01]  /*24ea0*/  @P0 LDG.E.U8 R23, desc[UR18][R12.64] ;  /* 0x000000120c170981 */ /* 0x0000a2000c1e1100 */
[----:B-1----:R-:W-:Y:S01]  /*24eb0*/  VIADD R3, R0, 0xf5 ;  /* 0x000000f500037836 */ /* 0x002fe20000000000 */
[----:B------:R-:W-:-:S04]  /*24ec0*/  ISETP.GT.U32.AND P1, PT, R8, R10, PT ;  /* 0x0000000a0800720c */ /* 0x000fc80003f24070 */
[----:B0-----:R-:W-:Y:S02]  /*24ed0*/  IABS R12, R3 ;  /* 0x00000003000c7213 */ /* 0x001fe40000000000 */
[----:B------:R-:W-:-:S03]  /*24ee0*/  ISETP.GE.AND P3, PT, R4, RZ, PT ;  /* 0x000000ff0400720c */ /* 0x000fc60003f66270 */
[----:B------:R-:W-:-:S04]  /*24ef0*/  IMAD.HI.U32 R13, R9, R12, RZ ;  /* 0x0000000c090d7227 */ /* 0x000fc800078e00ff */
[----:B------:R-:W-:-:S04]  /*24f00*/  IMAD.MOV R13, RZ, RZ, -R13 ;  /* 0x000000ffff0d7224 */ /* 0x000fc800078e0a0d */
[----:B------:R-:W-:Y:S02]  /*24f10*/  IMAD R12, R8, R13, R12 ;  /* 0x0000000d080c7224 */ /* 0x000fe400078e020c */
[----:B------:R-:W-:-:S03]  /*24f20*/  @!P1 IMAD.IADD R10, R10, 0x1, -R8 ;  /* 0x000000010a0a9824 */ /* 0x000fc600078e0a08 */
[----:B------:R-:W-:Y:S01]  /*24f30*/  ISETP.GT.U32.AND P1, PT, R8, R12, PT ;  /* 0x0000000c0800720c */ /* 0x000fe20003f24070 */
        /* <DEDUP_REMOVED lines=144> */
[----:B------:R-:W-:Y:S01]  /*25840*/  VIADD R40, R0, 0xfe ;  /* 0x000000fe00287836 */ /* 0x000fe20000000000 */
[----:B------:R-:W-:Y:S01]  /*25850*/  IADD3 R4, P3, PT, R10, R7, RZ ;  /* 0x000000070a047210 */ /* 0x000fe20007f7e0ff */
[----:B------:R-:W1:Y:S01]  /*25860*/  LDCU UR4, c[0x0][0x3b0] ;  /* 0x00007600ff0477ac */ /* 0x000e620008000800 */
[----:B------:R-:W-:Y:S01]  /*25870*/  ISETP.GT.U32.AND P1, PT, R8, R12, PT ;  /* 0x0000000c0800720c */ /* 0x000fe20003f24070 */
[----:B------:R1:W-:Y:S01]  /*25880*/  STL [R1+0xe0c], R3 ;  /* 0x000e0c0301007387 */ /* 0x0003e20000100800 */
[----:B0-----:R-:W-:-:S03]  /*25890*/  LEA.HI.X.SX32 R5, R10, R6, 0x1, P3 ;  /* 0x000000060a057211 */ /* 0x001fc600018f0eff */
[----:B------:R0:W2:Y:S01]  /*258a0*/  @P0 LDG.E.U8 R18, desc[UR18][R14.64] ;  /* 0x000000120e120981 */ /* 0x0000a2000c1e1100 */
[----:B------:R-:W-:-:S07]  /*258b0*/  ISETP.GE.AND P3, PT, R3, RZ, PT ;  /* 0x000000ff0300720c */ /* 0x000fce0003f66270 */
[----:B------:R-:W-:Y:S01]  /*258c0*/  @!P1 IMAD.IADD R12, R12, 0x1, -R8 ;  /* 0x000000010c0c9824 */ /* 0x000fe200078e0a08 */
[----:B------:R-:W-:-:S05]  /*258d0*/  IABS R10, R40 ;  /* 0x00000028000a7213 */ /* 0x000fca0000000000 */
[----:B------:R-:W-:-:S05]  /*258e0*/  @!P3 IMAD.MOV R12, RZ, RZ, -R12 ;  /* 0x000000ffff0cb224 */ /* 0x000fca00078e0a0c */
[----:B------:R-:W-:Y:S01]  /*258f0*/  SEL R13, R11, R12, !P4 ;  /* 0x0000000c0b0d7207 */ /* 0x000fe20006000000 */
[----:B------:R-:W-:-:S04]  /*25900*/  IMAD.HI.U32 R12, R9, R10, RZ ;  /* 0x0000000a090c7227 */ /* 0x000fc800078e00ff */
[----:B------:R-:W-:Y:S02]  /*25910*/  IMAD R13, R13, UR11, RZ ;  /* 0x0000000b0d0d7c24 */ /* 0x000fe4000f8e02ff */
[----:B------:R-:W-:-:S03]  /*25920*/  IMAD.MOV R12, RZ, RZ, -R12 ;  /* 0x000000ffff0c7224 */ /* 0x000fc600078e0a0c */
[----:B-1----:R-:W-:Y:S01]  /*25930*/  IADD3 R3, P1, PT, R13, R7, RZ ;  /* 0x000000070d037210 */ /* 0x002fe20007f3e0ff */
[----:B------:R-:W-:Y:S01]  /*25940*/  IMAD R10, R8, R12, R10 ;  /* 0x0000000c080a7224 */ /* 0x000fe200078e020a */
[----:B------:R-:W-:Y:S01]  /*25950*/  PRMT R16, RZ, 0x7610, R16 ;  /* 0x00007610ff107816 */ /* 0x000fe20000000010 */
[----:B------:R1:W-:Y:S01]  /*25960*/  STL [R1+0xa80], R4 ;  /* 0x000a800401007387 */ /* 0x0003e20000100800 */
[----:B0-----:R-:W-:Y:S02]  /*25970*/  @P0 IMAD.MOV.U32 R14, RZ, RZ, R4 ;  /* 0x000000ffff0e0224 */ /* 0x001fe400078e0004 */
[----:B------:R-:W-:Y:S01]  /*25980*/  @P0 IMAD.MOV.U32 R15, RZ, RZ, R5 ;  /* 0x000000ffff0f0224 */ /* 0x000fe200078e0005 */
[----:B------:R0:W-:Y:S01]  /*25990*/  STL [R1+0xa7c], R5 ;  /* 0x000a7c0501007387 */ /* 0x0001e20000100800 */
[----:B------:R-:W-:-:S03]  /*259a0*/  @P0 IMAD.MOV.U32 R12, RZ, RZ, R3 ;  /* 0x000000ffff0c0224 */ /* 0x000fc600078e0003 */
[----:B------:R0:W2:Y:S01]  /*259b0*/  @P0 LDG.E.U8 R16, desc[UR18][R14.64] ;  /* 0x000000120e100981 */ /* 0x0000a2000c1e1100 */
[----:B-1----:R-:W-:Y:S02]  /*259c0*/  LEA.HI.X.SX32 R4, R13, R6, 0x1, P1 ;  /* 0x000000060d047211 */ /* 0x002fe400008f0eff */
[----:B------:R-:W-:Y:S01]  /*259d0*/  ISETP.GT.U32.AND P1, PT, R8, R10, PT ;  /* 0x0000000a0800720c */ /* 0x000fe20003f24070 */
[----:B------:R-:W-:Y:S02]  /*259e0*/  STL [R1+0xecc], R40 ;  /* 0x000ecc2801007387 */ /* 0x000fe40000100800 */
[----:B------:R-:W-:Y:S02]  /*259f0*/  @P0 IMAD.MOV.U32 R13, RZ, RZ, R4 ;  /* 0x000000ffff0d0224 */ /* 0x000fe400078e0004 */
[----:B------:R-:W-:Y:S01]  /*25a00*/  STL [R1+0x2b0], R3 ;  /* 0x0002b00301007387 */ /* 0x000fe20000100800 */
[----:B0-----:R-:W-:-:S03]  /*25a10*/  PRMT R15, RZ, 0x7610, R15 ;  /* 0x00007610ff0f7816 */ /* 0x001fc6000000000f */
[----:B------:R0:W-:Y:S01]  /*25a20*/  STL [R1+0x2ac], R4 ;  /* 0x0002ac0401007387 */ /* 0x0001e20000100800 */
[----:B------:R-:W-:-:S03]  /*25a30*/  VIADD R5, R0, 0xef ;  /* 0x000000ef00057836 */ /* 0x000fc60000000000 */
[----:B------:R1:W2:Y:S01]  /*25a40*/  @P0 LDG.E.U8 R15, desc[UR18][R12.64] ;  /* 0x000000120c0f0981 */ /* 0x0002a2000c1e1100 */
[C---:B0-----:R-:W-:Y:S02]  /*25a50*/  VIADD R4, R0.reuse, 0xff ;  /* 0x000000ff00047836 */ /* 0x041fe40000000000 */
[----:B------:R-:W-:Y:S02]  /*25a60*/  VIADD R3, R0, 0xf7 ;  /* 0x000000f700037836 */ /* 0x000fe40000000000 */
[----:B------:R-:W-:Y:S01]  /*25a70*/  @!P1 IMAD.IADD R10, R10, 0x1, -R8 ;  /* 0x000000010a0a9824 */ /* 0x000fe200078e0a08 */
[----:B-1----:R-:W-:Y:S02]  /*25a80*/  IABS R12, R4 ;  /* 0x00000004000c7213 */ /* 0x002fe40000000000 */
[----:B------:R-:W-:Y:S02]  /*25a90*/  IABS R13, R5 ;  /* 0x00000005000d7213 */ /* 0x000fe40000000000 */
[----:B------:R-:W-:Y:S01]  /*25aa0*/  IABS R14, R3 ;  /* 0x00000003000e7213 */ /* 0x000fe20000000000 */
[----:B------:R-:W-:Y:S01]  /*25ab0*/  IMAD.HI.U32 R37, R9, R12, RZ ;  /* 0x0000000c09257227 */ /* 0x000fe200078e00ff */
[----:B------:R-:W-:-:S03]  /*25ac0*/  ISETP.GT.U32.AND P3, PT, R8, R10, PT ;  /* 0x0000000a0800720c */ /* 0x000fc60003f64070 */
[----:B------:R-:W-:Y:S01]  /*25ad0*/  IMAD.HI.U32 R38, R9, R13, RZ ;  /* 0x0000000d09267227 */ /* 0x000fe200078e00ff */
[----:B------:R-:W-:-:S03]  /*25ae0*/  ISETP.GE.AND P1, PT, R40, RZ, PT ;  /* 0x000000ff2800720c */ /* 0x000fc60003f26270 */
[----:B------:R-:W-:Y:S02]  /*25af0*/  IMAD.MOV R37, RZ, RZ, -R37 ;  /* 0x000000ffff257224 */ /* 0x000fe400078e0a25 */
[----:B------:R-:W-:-:S04]  /*25b00*/  IMAD.HI.U32 R39, R9, R14, RZ ;  /* 0x0000000e09277227 */ /* 0x000fc800078e00ff */
[----:B------:R-:W-:Y:S02]  /*25b10*/  IMAD.MOV R38, RZ, RZ, -R38 ;  /* 0x000000ffff267224 */ /* 0x000fe400078e0a26 */
[C---:B------:R-:W-:Y:S02]  /*25b20*/  IMAD R9, R8.reuse, R37, R12 ;  /* 0x0000002508097224 */ /* 0x040fe400078e020c */
[----:B------:R-:W-:Y:S02]  /*25b30*/  IMAD.MOV R39, RZ, RZ, -R39 ;  /* 0x000000ffff277224 */ /* 0x000fe400078e0a27 */
[C---:B------:R-:W-:Y:S01]  /*25b40*/  IMAD R13, R8.reuse, R38, R13 ;  /* 0x00000026080d7224 */ /* 0x040fe200078e020d */
[C---:B------:R-:W-:Y:S01]  /*25b50*/  ISETP.GT.U32.AND P6, PT, R8.reuse, R9, PT ;  /* 0x000000090800720c */ /* 0x040fe20003fc4070 */
[----:B------:R-:W-:Y:S02]  /*25b60*/  IMAD R12, R8, R39, R14 ;  /* 0x00000027080c7224 */ /* 0x000fe400078e020e */
[----:B------:R-:W-:Y:S01]  /*25b70*/  @!P3 IMAD.IADD R10, R10, 0x1, -R8 ;  /* 0x000000010a0ab824 */ /* 0x000fe200078e0a08 */
[----:B------:R-:W-:-:S02]  /*25b80*/  ISETP.GT.U32.AND P3, PT, R8, R13, PT ;  /* 0x0000000d0800720c */ /* 0x000fc40003f64070 */
[----:B------:R-:W-:Y:S01]  /*25b90*/  ISETP.GT.U32.AND P5, PT, R8, R12, PT ;  /* 0x0000000c0800720c */ /* 0x000fe20003fa4070 */
[----:B------:R-:W-:-:S05]  /*25ba0*/  @!P1 IMAD.MOV R10, RZ, RZ, -R10 ;  /* 0x000000ffff0a9224 */ /* 0x000fca00078e0a0a */
[----:B------:R-:W-:Y:S01]  /*25bb0*/  SEL R10, R11, R10, !P4 ;  /* 0x0000000a0b0a7207 */ /* 0x000fe20006000000 */
[----:B------:R-:W-:-:S04]  /*25bc0*/  @!P6 IMAD.IADD R9, R9, 0x1, -R8 ;  /* 0x000000010909e824 */ /* 0x000fc800078e0a08 */
[----:B------:R-:W-:Y:S01]  /*25bd0*/  IMAD R10, R10, UR4, RZ ;  /* 0x000000040a0a7c24 */ /* 0x000fe2000f8e02ff */
[----:B------:R-:W0:Y:S01]  /*25be0*/  LDCU UR4, c[0x0][0x3b0] ;  /* 0x00007600ff0477ac */ /* 0x000e220008000800 */
[--C-:B------:R-:W-:Y:S01]  /*25bf0*/  @!P3 IMAD.IADD R13, R13, 0x1, -R8.reuse ;  /* 0x000000010d0db824 */ /* 0x100fe200078e0a08 */
[----:B------:R-:W-:Y:S01]  /*25c00*/  ISETP.GT.U32.AND P3, PT, R8, R9, PT ;  /* 0x000000090800720c */ /* 0x000fe20003f64070 */
[----:B------:R-:W-:Y:S01]  /*25c10*/  @!P5 IMAD.IADD R12, R12, 0x1, -R8 ;  /* 0x000000010c0cd824 */ /* 0x000fe200078e0a08 */
[----:B------:R-:W-:Y:S02]  /*25c20*/  IADD3 R37, P1, PT, R10, R7, RZ ;  /* 0x000000070a257210 */ /* 0x000fe40007f3e0ff */
[C---:B------:R-:W-:Y:S02]  /*25c30*/  ISETP.GT.U32.AND P6, PT, R8.reuse, R13, PT ;  /* 0x0000000d0800720c */ /* 0x040fe40003fc4070 */
[----:B------:R-:W-:Y:S02]  /*25c40*/  ISETP.GT.U32.AND P5, PT, R8, R12, PT ;  /* 0x0000000c0800720c */ /* 0x000fe40003fa4070 */
[----:B------:R-:W-:-:S02]  /*25c50*/  LEA.HI.X.SX32 R38, R10, R6, 0x1, P1 ;  /* 0x000000060a267211 */ /* 0x000fc400008f0eff */
[----:B------:R-:W-:-:S03]  /*25c60*/  ISETP.GE.AND P1, PT, R5, RZ, PT ;  /* 0x000000ff0500720c */ /* 0x000fc60003f26270 */
[----:B------:R-:W-:Y:S01]  /*25c70*/  @!P3 IMAD.IADD R9, R9, 0x1, -R8 ;  /* 0x000000010909b824 */ /* 0x000fe200078e0a08 */
[----:B------:R-:W-:-:S03]  /*25c80*/  ISETP.GE.AND P3, PT, R3, RZ, PT ;  /* 0x000000ff0300720c */ /* 0x000fc60003f66270 */
[--C-:B------:R-:W-:Y:S02]  /*25c90*/  @!P6 IMAD.IADD R13, R13, 0x1, -R8.reuse ;  /* 0x000000010d0de824 */ /* 0x100fe400078e0a08 */
[----:B------:R-:W-:Y:S01]  /*25ca0*/  @!P5 IMAD.IADD R12, R12, 0x1, -R8 ;  /* 0x000000010c0cd824 */ /* 0x000fe200078e0a08 */
[----:B------:R-:W-:-:S03]  /*25cb0*/  ISETP.GE.AND P5, PT, R4, RZ, PT ;  /* 0x000000ff0400720c */ /* 0x000fc60003fa6270 */
[----:B------:R-:W-:Y:S01]  /*25cc0*/  @!P1 IMAD.MOV R13, RZ, RZ, -R13 ;  /* 0x000000ffff0d9224 */ /* 0x000fe200078e0a0d */
[----:B------:R-:W-:Y:S01]  /*25cd0*/  STL [R1+0xdd8], R4 ;  /* 0x000dd80401007387 */ /* 0x000fe20000100800 */
[----:B------:R-:W-:-:S03]  /*25ce0*/  PRMT R10, RZ, 0x7610, R10 ;  /* 0x00007610ff0a7816 */ /* 0x000fc6000000000a */
[----:B------:R1:W-:Y:S01]  /*25cf0*/  STL [R1+0xec8], R5 ;  /* 0x000ec80501007387 */ /* 0x0003e20000100800 */
[----:B------:R-:W-:Y:S01]  /*25d00*/  SEL R13, R11, R13, !P4 ;  /* 0x0000000d0b0d7207 */ /* 0x000fe20006000000 */
[----:B------:R-:W-:Y:S02]  /*25d10*/  @!P3 IMAD.MOV R12, RZ, RZ, -R12 ;  /* 0x000000ffff0cb224 */ /* 0x000fe400078e0a0c */
[----:B------:R1:W-:Y:S01]  /*25d20*/  STL [R1+0xec4], R3 ;  /* 0x000ec40301007387 */ /* 0x0003e20000100800 */
[----:B------:R-:W-:-:S03]  /*25d30*/  @P0 IMAD.MOV.U32 R39, RZ, RZ, R38 ;  /* 0x000000ffff270224 */ /* 0x000fc600078e0026 */
[----:B------:R-:W-:Y:S01]  /*25d40*/  STL [R1+0x320], R37 ;  /* 0x0003202501007387 */ /* 0x000fe20000100800 */
[----:B0-----:R-:W-:Y:S01]  /*25d50*/  IMAD R13, R13, UR4, RZ ;  /* 0x000000040d0d7c24 */ /* 0x001fe2000f8e02ff */
[----:B------:R-:W0:Y:S02]  /*25d60*/  LDCU UR4, c[0x0][0x3b0] ;  /* 0x00007600ff0477ac */ /* 0x000e240008000800 */
[----:B------:R3:W-:Y:S01]  /*25d70*/  STL [R1+0x31c], R38 ;  /* 0x00031c2601007387 */ /* 0x0007e20000100800 */
[----:B------:R-:W-:Y:S01]  /*25d80*/  SEL R12, R11, R12, !P4 ;  /* 0x0000000c0b0c7207 */ /* 0x000fe20006000000 */
[----:B------:R-:W-:Y:S02]  /*25d90*/  @!P5 IMAD.MOV R9, RZ, RZ, -R9 ;  /* 0x000000ffff09d224 */ /* 0x000fe400078e0a09 */
[----:B-1----:R-:W2:Y:S01]  /*25da0*/  LDL.LU R5, [R1+0xe38] ;  /* 0x000e380001057983 */ /* 0x002ea20000300800 */
[----:B------:R-:W-:-:S03]  /*25db0*/  IADD3 R4, P1, PT, R13, R7, RZ ;  /* 0x000000070d047210 */ /* 0x000fc60007f3e0ff */
[----:B------:R-:W4:Y:S01]  /*25dc0*/  LDL.LU R3, [R1+0xe20] ;  /* 0x000e200001037983 */ /* 0x000f220000300800 */
[----:B---3--:R-:W-:Y:S01]  /*25dd0*/  @P0 IMAD.MOV.U32 R38, RZ, RZ, R37 ;  /* 0x000000ffff260224 */ /* 0x008fe200078e0025 */
[----:B------:R-:W-:Y:S01]  /*25de0*/  SEL R11, R11, R9, !P4 ;  /* 0x000000090b0b7207 */ /* 0x000fe20006000000 */
[----:B------:R-:W-:-:S03]  /*25df0*/  IMAD R8, R12, UR5, RZ ;  /* 0x000000050c087c24 */ /* 0x000fc6000f8e02ff */
[----:B------:R-:W3:Y:S01]  /*25e00*/  @P0 LDG.E.U8 R10, desc[UR18][R38.64] ;  /* 0x00000012260a0981 */ /* 0x000ee2000c1e1100 */
[----:B------:R-:W-:Y:S01]  /*25e10*/  PRMT R9, RZ, 0x7610, R9 ;  /* 0x00007610ff097816 */ /* 0x000fe20000000009 */
[----:B------:R-:W-:Y:S01]  /*25e20*/  @P0 IMAD.MOV.U32 R12, RZ, RZ, R4 ;  /* 0x000000ffff0c0224 */ /* 0x000fe200078e0004 */
[----:B------:R-:W-:Y:S01]  /*25e30*/  LEA.HI.X.SX32 R13, R13, R6, 0x1, P1 ;  /* 0x000000060d0d7211 */ /* 0x000fe200008f0eff */
[----:B0-----:R-:W-:-:S04]  /*25e40*/  IMAD R11, R11, UR4, RZ ;  /* 0x000000040b0b7c24 */ /* 0x001fc8000f8e02ff */
[----:B------:R0:W3:Y:S04]  /*25e50*/  @P0 LDG.E.U8 R9, desc[UR18][R12.64] ;  /* 0x000000120c090981 */ /* 0x0000e8000c1e1100 */
[----:B------:R-:W3:Y:S04]  /*25e60*/  LDL.LU R38, [R1+0xb4] ;  /* 0x0000b40001267983 */ /* 0x000ee80000300800 */
[----:B------:R-:W3:Y:S04]  /*25e70*/  LDL.LU R39, [R1+0x78] ;  /* 0x0000780001277983 */ /* 0x000ee80000300800 */
[----:B------:R-:W3:Y:S04]  /*25e80*/  LDL.LU R14, [R1+0x60] ;  /* 0x00006000010e7983 */ /* 0x000ee80000300800 */
[----:B------:R-:W3:Y:S04]  /*25e90*/  LDL.LU R37, [R1+0x48] ;  /* 0x0000480001257983 */ /* 0x000ee80000300800 */
[----:B------:R-:W3:Y:S04]  /*25ea0*/  LDL.LU R40, [R1+0x30] ;  /* 0x0000300001287983 */ /* 0x000ee80000300800 */
[----:B------:R-:W3:Y:S04]  /*25eb0*/  LDL.LU R85, [R1+0x18] ;  /* 0x0000180001557983 */ /* 0x000ee80000300800 */
[----:B------:R1:W-:Y:S04]  /*25ec0*/  STL [R1+0x308], R4 ;  /* 0x0003080401007387 */ /* 0x0003e80000100800 */
[----:B------:R0:W-:Y:S01]  /*25ed0*/  STL [R1+0x304], R13 ;  /* 0x0003040d01007387 */ /* 0x0001e20000100800 */
[----:B-1----:R-:W-:-:S04]  /*25ee0*/  IADD3 R4, P1, PT, R8, R7, RZ ;  /* 0x0000000708047210 */ /* 0x002fc80007f3e0ff */
[----:B0-----:R-:W-:Y:S01]  /*25ef0*/  LEA.HI.X.SX32 R13, R8, R6, 0x1, P1 ;  /* 0x00000006080d7211 */ /* 0x001fe200008f0eff */
[----:B------:R-:W-:Y:S01]  /*25f00*/  @P0 IMAD.MOV.U32 R12, RZ, RZ, R4 ;  /* 0x000000ffff0c0224 */ /* 0x000fe200078e0004 */
[----:B------:R-:W-:Y:S01]  /*25f10*/  PRMT R8, RZ, 0x7610, R8 ;  /* 0x00007610ff087816 */ /* 0x000fe20000000008 */
[----:B------:R-:W-:Y:S04]  /*25f20*/  STL [R1+0x318], R4 ;  /* 0x0003180401007387 */ /* 0x000fe80000100800 */
[----:B------:R0:W-:Y:S04]  /*25f30*/  STL [R1+0x314], R13 ;  /* 0x0003140d01007387 */ /* 0x0001e80000100800 */
[----:B------:R0:W3:Y:S02]  /*25f40*/  @P0 LDG.E.U8 R8, desc[UR18][R12.64] ;  /* 0x000000120c080981 */ /* 0x0000e4000c1e1100 */
[----:B0-----:R-:W-:-:S02]  /*25f50*/  IADD3 R13, P1, PT, R11, R7, RZ ;  /* 0x000000070b0d7210 */ /* 0x001fc40007f3e0ff */
[----:B------:R-:W3:Y:S02]  /*25f60*/  LDL.LU R7, [R1+0x144] ;  /* 0x0001440001077983 */ /* 0x000ee40000300800 */
[----:B------:R-:W-:Y:S02]  /*25f70*/  LEA.HI.X.SX32 R12, R11, R6, 0x1, P1 ;  /* 0x000000060b0c7211 */ /* 0x000fe400008f0eff */
[----:B------:R-:W3:Y:S04]  /*25f80*/  LDL.LU R11, [R1+0xdd0] ;  /* 0x000dd000010b7983 */ /* 0x000ee80000300800 */
[----:B------:R0:W-:Y:S04]  /*25f90*/  STL [R1+0x310], R13 ;  /* 0x0003100d01007387 */ /* 0x0001e80000100800 */
[----:B------:R1:W-:Y:S01]  /*25fa0*/  STL [R1+0x30c], R12 ;  /* 0x00030c0c01007387 */ /* 0x0003e20000100800 */
[----:B0-----:R-:W-:-:S04]  /*25fb0*/  @P0 LOP3.LUT R13, R13, R12, RZ, 0x3c, !PT ;  /* 0x0000000c0d0d0212 */ /* 0x001fc800078e3cff */
[C---:B-1----:R-:W-:Y:S02]  /*25fc0*/  @P0 LOP3.LUT R12, R13.reuse, R12, RZ, 0x3c, !PT ;  /* 0x0000000c0d0c0212 */ /* 0x042fe400078e3cff */
[----:B------:R-:W-:Y:S02]  /*25fd0*/  PRMT R6, RZ, 0x7610, R6 ;  /* 0x00007610ff067816 */ /* 0x000fe40000000006 */
[----:B------:R-:W-:-:S05]  /*25fe0*/  @P0 LOP3.LUT R13, R13, R12, RZ, 0x3c, !PT ;  /* 0x0000000c0d0d0212 */ /* 0x000fca00078e3cff */
[----:B------:R-:W3:Y:S04]  /*25ff0*/  @P0 LDG.E.U8 R6, desc[UR18][R12.64] ;  /* 0x000000120c060981 */ /* 0x000ee8000c1e1100 */
[----:B------:R-:W3:Y:S04]  /*26000*/  LDL.LU R12, [R1+0xe04] ;  /* 0x000e0400010c7983 */ /* 0x000ee80000300800 */
[----:B------:R-:W3:Y:S01]  /*26010*/  LDL.LU R13, [R1+0xdec] ;  /* 0x000dec00010d7983 */ /* 0x000ee20000300800 */
[----:B------:R-:W0:Y:S02]  /*26020*/  S2R R4, SR_TID.X ;  /* 0x0000000000047919 */ /* 0x000e240000002100 */
[----:B0-----:R-:W-:-:S04]  /*26030*/  LOP3.LUT R4, R4, 0x7f, RZ, 0xc0, !PT ;  /* 0x0000007f04047812 */ /* 0x001fc800078ec0ff */
[----:B------:R-:W-:-:S05]  /*26040*/  LOP3.LUT R4, R4, 0x20, RZ, 0x3c, !PT ;  /* 0x0000002004047812 */ /* 0x000fca00078e3cff */
[----:B--2---:R0:W-:Y:S04]  /*26050*/  STS.U8 [R4+UR9+0x1d00], R5 ;  /* 0x001d000504007988 */ /* 0x0041e80008000009 */
[----:B----4-:R1:W-:Y:S04]  /*26060*/  STS.U8 [R4+UR9+0x2100], R3 ;  /* 0x0021000304007988 */ /* 0x0103e80008000009 */
[----:B0-----:R-:W2:Y:S04]  /*26070*/  LDL.LU R5, [R1+0x12e8] ;  /* 0x0012e80001057983 */ /* 0x001ea80000300800 */
[----:B-1----:R-:W4:Y:S04]  /*26080*/  LDL.LU R3, [R1+0x12e4] ;  /* 0x0012e40001037983 */ /* 0x002f280000300800 */
[----:B---3--:R-:W-:Y:S04]  /*26090*/  STS.U8 [R4+UR9+0x2500], R12 ;  /* 0x0025000c04007988 */ /* 0x008fe80008000009 */
        /* <DEDUP_REMOVED lines=9> */
[----:B------:R0:W-:Y:S04]  /*26130*/  STS.U8 [R4+UR9+0x4d00], R2 ;  /* 0x004d000204007988 */ /* 0x0001e80008000009 */
[----:B0-----:R-:W3:Y:S04]  /*26140*/  LDL.LU R2, [R1+0x12e0] ;  /* 0x0012e00001027983 */ /* 0x001ee80000300800 */
        /* <DEDUP_REMOVED lines=28> */
[----:B------:R0:W-:Y:S02]  /*26310*/  STS.U8 [R4+UR9+0x7500], R29 ;  /* 0x0075001d04007988 */ /* 0x0001e40008000009 */
[----:B0-----:R-:W0:Y:S02]  /*26320*/  S2R R29, SR_TID.X ;  /* 0x00000000001d7919 */ /* 0x001e240000002100 */
[----:B------:R-:W3:Y:S01]  /*26330*/  LDL.LU R4, [R1+0x12dc] ;  /* 0x0012dc0001047983 */ /* 0x000ee20000300800 */
[----:B0-----:R-:W-:-:S04]  /*26340*/  LOP3.LUT R29, R29, 0x7f, RZ, 0xc0, !PT ;  /* 0x0000007f1d1d7812 */ /* 0x001fc800078ec0ff */
[----:B------:R-:W-:-:S05]  /*26350*/  LOP3.LUT R29, R29, 0x20, RZ, 0x3c, !PT ;  /* 0x000000201d1d7812 */ /* 0x000fca00078e3cff */
[----:B------:R0:W-:Y:S02]  /*26360*/  STS.U8 [R29+UR9+0x7900], R24 ;  /* 0x007900181d007988 */ /* 0x0001e40008000009 */
[----:B0-----:R-:W0:Y:S02]  /*26370*/  S2R R24, SR_TID.X ;  /* 0x0000000000187919 */ /* 0x001e240000002100 */
[----:B------:R1:W-:Y:S04]  /*26380*/  STS.U8 [R29+UR9+0x7d00], R19 ;  /* 0x007d00131d007988 */ /* 0x0003e80008000009 */
[----:B-1----:R-:W3:Y:S01]  /*26390*/  LDL.LU R29, [R1+0xebc] ;  /* 0x000ebc00011d7983 */ /* 0x002ee20000300800 */
[----:B0-----:R-:W-:-:S04]  /*263a0*/  LOP3.LUT R24, R24, 0x7f, RZ, 0xc0, !PT ;  /* 0x0000007f18187812 */ /* 0x001fc800078ec0ff */
[----:B------:R-:W-:-:S05]  /*263b0*/  LOP3.LUT R24, R24, 0x30, RZ, 0x3c, !PT ;  /* 0x0000003018187812 */ /* 0x000fca00078e3cff */
[----:B--2---:R-:W-:Y:S04]  /*263c0*/  STS.U8 [R24+UR9+0x180], R35 ;  /* 0x0001802318007988 */ /* 0x004fe80008000009 */
[----:B------:R-:W-:Y:S04]  /*263d0*/  STS.U8 [R24+UR9+0x580], R45 ;  /* 0x0005802d18007988 */ /* 0x000fe80008000009 */
[----:B------:R0:W-:Y:S04]  /*263e0*/  STS.U8 [R24+UR9+0x980], R51 ;  /* 0x0009803318007988 */ /* 0x0001e80008000009 */
[----:B------:R1:W-:Y:S04]  /*263f0*/  STS.U8 [R24+UR9+0xd80], R57 ;  /* 0x000d803918007988 */ /* 0x0003e80008000009 */
[----:B------:R2:W-:Y:S04]  /*26400*/  STS.U8 [R24+UR9+0x1180], R63 ;  /* 0x0011803f18007988 */ /* 0x0005e80008000009 */
[----:B0-----:R-:W4:Y:S04]  /*26410*/  LDL.LU R51, [R1+0xeac] ;  /* 0x000eac0001337983 */ /* 0x001f280000300800 */
[----:B-1----:R-:W4:Y:S04]  /*26420*/  LDL.LU R57, [R1+0xe98] ;  /* 0x000e980001397983 */ /* 0x002f280000300800 */
[----:B------:R0:W-:Y:S04]  /*26430*/  STS.U8 [R24+UR9+0x1580], R69 ;  /* 0x0015804518007988 */ /* 0x0001e80008000009 */
[----:B--2---:R-:W2:Y:S04]  /*26440*/  LDL.LU R63, [R1+0xe84] ;  /* 0x000e8400013f7983 */ /* 0x004ea80000300800 */
[----:B------:R1:W-:Y:S04]  /*26450*/  STS.U8 [R24+UR9+0x1980], R75 ;  /* 0x0019804b18007988 */ /* 0x0003e80008000009 */
[----:B0-----:R-:W2:Y:S04]  /*26460*/  LDL.LU R69, [R1+0xe70] ;  /* 0x000e700001457983 */ /* 0x001ea80000300800 */
[----:B------:R0:W-:Y:S04]  /*26470*/  STS.U8 [R24+UR9+0x1d80], R81 ;  /* 0x001d805118007988 */ /* 0x0001e80008000009 */
[----:B-1----:R-:W2:Y:S04]  /*26480*/  LDL.LU R75, [R1+0xe5c] ;  /* 0x000e5c00014b7983 */ /* 0x002ea80000300800 */
        /* <DEDUP_REMOVED lines=22> */
[----:B-1----:R-:W2:Y:S01]  /*265f0*/  LDL.LU R85, [R1+0x28] ;  /* 0x0000280001557983 */ /* 0x002ea20000300800 */
[----:B------:R-:W0:Y:S03]  /*26600*/  S2R R35, SR_TID.X ;  /* 0x0000000000237919 */ /* 0x000e260000002100 */
[----:B------:R-:W-:Y:S04]  /*26610*/  STS.U8 [R24+UR9+0x4d80], R93 ;  /* 0x004d805d18007988 */ /* 0x000fe80008000009 */
[----:B------:R-:W-:Y:S04]  /*26620*/  STS.U8 [R24+UR9+0x5180], R87 ;  /* 0x0051805718007988 */ /* 0x000fe80008000009 */
[----:B------:R-:W-:Y:S04]  /*26630*/  STS.U8 [R24+UR9+0x5580], R80 ;  /* 0x0055805018007988 */ /* 0x000fe80008000009 */
[----:B------:R-:W-:Y:S04]  /*26640*/  STS.U8 [R24+UR9+0x5980], R74 ;  /* 0x0059804a18007988 */ /* 0x000fe80008000009 */
[----:B------:R-:W-:Y:S04]  /*26650*/  STS.U8 [R24+UR9+0x5d80], R68 ;  /* 0x005d804418007988 */ /* 0x000fe80008000009 */
[----:B------:R-:W-:Y:S04]  /*26660*/  STS.U8 [R24+UR9+0x6180], R62 ;  /* 0x0061803e18007988 */ /* 0x000fe80008000009 */
[----:B------:R-:W-:Y:S01]  /*26670*/  STS.U8 [R24+UR9+0x6580], R56 ;  /* 0x0065803818007988 */ /* 0x000fe20008000009 */
[----:B0-----:R-:W-:-:S03]  /*26680*/  LOP3.LUT R35, R35, 0x7f, RZ, 0xc0, !PT ;  /* 0x0000007f23237812 */ /* 0x001fc600078ec0ff */
[----:B------:R-:W-:Y:S01]  /*26690*/  STS.U8 [R24+UR9+0x6980], R50 ;  /* 0x0069803218007988 */ /* 0x000fe20008000009 */
[----:B------:R-:W-:-:S03]  /*266a0*/  LOP3.LUT R45, R35, 0x40, RZ, 0x3c, !PT ;  /* 0x00000040232d7812 */ /* 0x000fc600078e3cff */
[----:B------:R-:W-:Y:S04]  /*266b0*/  STS.U8 [R24+UR9+0x6d80], R44 ;  /* 0x006d802c18007988 */ /* 0x000fe80008000009 */
[----:B------:R-:W-:Y:S04]  /*266c0*/  STS.U8 [R24+UR9+0x7180], R34 ;  /* 0x0071802218007988 */ /* 0x000fe80008000009 */
[----:B------:R-:W-:Y:S04]  /*266d0*/  STS.U8 [R24+UR9+0x7580], R28 ;  /* 0x0075801c18007988 */ /* 0x000fe80008000009 */
[----:B------:R-:W-:Y:S04]  /*266e0*/  STS.U8 [R24+UR9+0x7980], R23 ;  /* 0x0079801718007988 */ /* 0x000fe80008000009 */
[----:B------:R-:W-:Y:S04]  /*266f0*/  STS.U8 [R24+UR9+0x7d80], R18 ;  /* 0x007d801218007988 */ /* 0x000fe80008000009 */
[----:B---3--:R-:W-:Y:S04]  /*26700*/  STS.U8 [R45+UR9+0x200], R29 ;  /* 0x0002001d2d007988 */ /* 0x008fe80008000009 */
[----:B----4-:R-:W-:Y:S04]  /*26710*/  STS.U8 [R45+UR9+0x600], R51 ;  /* 0x000600332d007988 */ /* 0x010fe80008000009 */
[----:B------:R-:W-:Y:S04]  /*26720*/  STS.U8 [R45+UR9+0xa00], R57 ;  /* 0x000a00392d007988 */ /* 0x000fe80008000009 */
[----:B--2---:R-:W-:Y:S04]  /*26730*/  STS.U8 [R45+UR9+0xe00], R63 ;  /* 0x000e003f2d007988 */ /* 0x004fe80008000009 */
        /* <DEDUP_REMOVED lines=15> */
[----:B0-----:R-:W2:Y:S04]  /*26830*/  LDL.LU R4, [R1+0x12d8] ;  /* 0x0012d80001047983 */ /* 0x001ea80000300800 */
[----:B------:R-:W3:Y:S04]  /*26840*/  LDL.LU R51, [R1+0xea8] ;  /* 0x000ea80001337983 */ /* 0x000ee80000300800 */
[----:B------:R-:W4:Y:S04]  /*26850*/  LDL.LU R57, [R1+0xe94] ;  /* 0x000e940001397983 */ /* 0x000f280000300800 */
        /* <DEDUP_REMOVED lines=15> */
[----:B------:R-:W-:Y:S04]  /*26950*/  STS.U8 [R45+UR9+0x4e00], R92 ;  /* 0x004e005c2d007988 */ /* 0x000fe80008000009 */
[----:B------:R-:W-:Y:S04]  /*26960*/  STS.U8 [R45+UR9+0x5200], R86 ;  /* 0x005200562d007988 */ /* 0x000fe80008000009 */
[----:B------:R-:W-:Y:S04]  /*26970*/  STS.U8 [R45+UR9+0x5600], R79 ;  /* 0x0056004f2d007988 */ /* 0x000fe80008000009 */
[----:B------:R-:W-:Y:S04]  /*26980*/  STS.U8 [R45+UR9+0x5a00], R73 ;  /* 0x005a00492d007988 */ /* 0x000fe80008000009 */
[----:B------:R-:W-:Y:S01]  /*26990*/  STS.U8 [R45+UR9+0x5e00], R67 ;  /* 0x005e00432d007988 */ /* 0x000fe20008000009 */
[----:B------:R-:W-:-:S03]  /*269a0*/  LOP3.LUT R29, R35, 0x50, RZ, 0x3c, !PT ;  /* 0x00000050231d7812 */ /* 0x000fc600078e3cff */
        /* <DEDUP_REMOVED lines=9> */
[----:B---3--:R-:W-:Y:S04]  /*26a40*/  STS.U8 [R29+UR9+0x680], R51 ;  /* 0x000680331d007988 */ /* 0x008fe80008000009 */
[----:B----4-:R-:W-:Y:S04]  /*26a50*/  STS.U8 [R29+UR9+0xa80], R57 ;  /* 0x000a80391d007988 */ /* 0x010fe80008000009 */
        /* <DEDUP_REMOVED lines=33> */
[----:B------:R-:W2:Y:S01]  /*26c70*/  LDL.LU R85, [R1+0x38] ;  /* 0x0000380001557983 */ /* 0x000ea20000300800 */
        /* <DEDUP_REMOVED lines=18> */
[----:B--2---:R0:W-:Y:S04]  /*26da0*/  STS.U8 [R51+UR9+0xb00], R57 ;  /* 0x000b003933007988 */ /* 0x0041e80008000009 */
[----:B------:R1:W-:Y:S04]  /*26db0*/  STS.U8 [R51+UR9+0xf00], R63 ;  /* 0x000f003f33007988 */ /* 0x0003e80008000009 */
[----:B------:R2:W-:Y:S04]  /*26dc0*/  STS.U8 [R51+UR9+0x1300], R69 ;  /* 0x0013004533007988 */ /* 0x0005e80008000009 */
[----:B0-----:R-:W3:Y:S04]  /*26dd0*/  LDL.LU R57, [R1+0xeb4] ;  /* 0x000eb40001397983 */ /* 0x001ee80000300800 */
        /* <DEDUP_REMOVED lines=29> */
[----:B-1----:R-:W2:Y:S04]  /*26fb0*/  LDL.LU R3, [R1+0x12cc] ;  /* 0x0012cc0001037983 */ /* 0x002ea80000300800 */
        /* <DEDUP_REMOVED lines=28> */
[----:B------:R0:W-:Y:S02]  /*27180*/  STS.U8 [R40+UR9+0x3b80], R85 ;  /* 0x003b805528007988 */ /* 0x0001e40008000009 */
[----:B0-----:R-:W0:Y:S02]  /*27190*/  LDC R85, c[0x0][0x3a0] ;  /* 0x0000e800ff557b82 */ /* 0x001e240000000800 */
[----:B------:R1:W-:Y:S04]  /*271a0*/  STS.U8 [R40+UR9+0x3f80], R3 ;  /* 0x003f800328007988 */ /* 0x0003e80008000009 */
[----:B------:R2:W-:Y:S04]  /*271b0*/  STS.U8 [R40+UR9+0x4380], R2 ;  /* 0x0043800228007988 */ /* 0x0005e80008000009 */
[----:B------:R3:W-:Y:S04]  /*271c0*/  STS.U8 [R40+UR9+0x4780], R4 ;  /* 0x0047800428007988 */ /* 0x0007e80008000009 */
[----:B-1----:R1:W5:Y:S04]  /*271d0*/  LDL.LU R3, [R1+0x12c8] ;  /* 0x0012c80001037983 */ /* 0x0023680000300800 */
[----:B--2---:R1:W5:Y:S04]  /*271e0*/  LDL.LU R2, [R1+0x12c4] ;  /* 0x0012c40001027983 */ /* 0x0043680000300800 */
[----:B---3--:R1:W5:Y:S04]  /*271f0*/  LDL.LU R4, [R1+0x12c0] ;  /* 0x0012c00001047983 */ /* 0x0083680000300800 */
[----:B------:R2:W-:Y:S04]  /*27200*/  STS.U8 [R40+UR9+0x4b80], R5 ;  /* 0x004b800528007988 */ /* 0x0005e80008000009 */
[----:B--2---:R1:W5:Y:S04]  /*27210*/  LDL.LU R5, [R1+0x12bc] ;  /* 0x0012bc0001057983 */ /* 0x0043680000300800 */
[----:B------:R1:W-:Y:S04]  /*27220*/  STS.U8 [R40+UR9+0x4f80], R89 ;  /* 0x004f805928007988 */ /* 0x0003e80008000009 */
        /* <DEDUP_REMOVED lines=11> */
[----:B------:R1:W-:Y:S01]  /*272e0*/  STS.U8 [R40+UR9+0x7f80], R6 ;  /* 0x007f800628007988 */ /* 0x0003e20008000009 */
[----:B------:R2:W-:Y:S06]  /*272f0*/  MEMBAR.ALL.CTA ;  /* 0x0000000000007992 */ /* 0x0005ec0000008000 */
[----:B--2---:R-:W2:Y:S01]  /*27300*/  FENCE.VIEW.ASYNC.S ;  /* 0x00000000000073c6 */ /* 0x004ea20000000000 */
[----:B0-----:R-:W-:Y:S01]  /*27310*/  VIADD R85, R85, 0x7f ;  /* 0x0000007f55557836 */ /* 0x001fe20000000000 */
[----:B--2---:R-:W-:Y:S01]  /*27320*/  BAR.SYNC.DEFER_BLOCKING 0x0 ;  /* 0x0000000000007b1d */ /* 0x004fe20000010000 */
[----:B------:R-:W-:-:S04]  /*27330*/  ISETP.NE.U32.AND P0, PT, RZ, UR7, PT ;  /* 0x00000007ff007c0c */ /* 0x000fc8000bf05070 */
[C---:B------:R-:W-:Y:S02]  /*27340*/  ISETP.LT.OR P1, PT, R85.reuse, 0x80, P0 ;  /* 0x000000805500780c */ /* 0x040fe40000721670 */
[----:B------:R-:W-:-:S11]  /*27350*/  ISETP.GE.AND P3, PT, R85, 0x100, PT ;  /* 0x000001005500780c */ /* 0x000fd60003f66270 */
[----:B-1----:R-:W-:Y:S05]  /*27360*/  @P1 BRA `(.L_x_6) ;  /* 0x0000000000841947 */ /* 0x002fea0003800000 */
[----:B------:R-:W-:Y:S02]  /*27370*/  UIADD3 UR4, UPT, UPT, UR9, 0x10000, URZ ;  /* 0x0001000009047890 */ /* 0x000fe4000fffe0ff */
[----:B------:R-:W-:Y:S02]  /*27380*/  USHF.R.U32.HI UR14, URZ, 0x4, UR9 ;  /* 0x00000004ff0e7899 */ /* 0x000fe40008011609 */
[----:B------:R-:W-:Y:S02]  /*27390*/  USHF.R.U32.HI UR4, URZ, 0x4, UR4 ;  /* 0x00000004ff047899 */ /* 0x000fe40008011604 */
[----:B------:R-:W-:Y:S02]  /*273a0*/  USGXT.U32 UR14, UR14, 0xe ;  /* 0x0000000e0e0e789a */ /* 0x000fe40008000000 */
[----:B------:R-:W-:Y:S02]  /*273b0*/  USGXT.U32 UR12, UR4, 0xe ;  /* 0x0000000e040c789a */ /* 0x000fe40008000000 */
[----:B------:R-:W-:-:S02]  /*273c0*/  UIADD3 UR28, UP2, UPT, UR14, 0x2, URZ ;  /* 0x000000020e1c7890 */ /* 0x000fc4000ff5e0ff */
[----:B------:R-:W-:Y:S01]  /*273d0*/  UIADD3 UR26, UP1, UPT, UR12, 0x100, URZ ;  /* 0x000001000c1a7890 */ /* 0x000fe2000ff3e0ff */
[----:B------:R-:W-:Y:S01]  /*273e0*/  UMOV UR4, URZ ;  /* 0x000000ff00047c82 */ /* 0x000fe20008000000 */
[----:B------:R-:W-:Y:S01]  /*273f0*/  UMOV UR30, 0x0 ;  /* 0x00000000001e7882 */ /* 0x000fe20000000000 */
[----:B------:R-:W-:Y:S02]  /*27400*/  UIADD3.X UR29, UPT, UPT, UR4, 0x40004040, URZ, UP2, !UPT ;  /* 0x40004040041d7890 */ /* 0x000fe400097fe4ff */
[----:B------:R-:W-:Y:S02]  /*27410*/  UIADD3.X UR27, UPT, UPT, UR4, 0x40004040, URZ, UP1, !UPT ;  /* 0x40004040041b7890 */ /* 0x000fe40008ffe4ff */
[----:B------:R-:W-:Y:S02]  /*27420*/  UIADD3.64 UR20, UPT, UPT, UR28, 0x2, URZ ;  /* 0x000000021c147897 */ /* 0x000fe4000fffe0ff */
[----:B------:R-:W-:Y:S02]  /*27430*/  UIADD3.64 UR16, UPT, UPT, UR26, 0x100, URZ ;  /* 0x000001001a107897 */ /* 0x000fe4000fffe0ff */
[----:B------:R-:W-:-:S02]  /*27440*/  UIADD3.64 UR24, UPT, UPT, UR28, 0x4, URZ ;  /* 0x000000041c187897 */ /* 0x000fc4000fffe0ff */
[----:B------:R-:W-:Y:S01]  /*27450*/  UIADD3.64 UR22, UPT, UPT, UR26, 0x200, URZ ;  /* 0x000002001a167897 */ /* 0x000fe2000fffe0ff */
[----:B------:R-:W-:Y:S01]  /*27460*/  UMOV UR31, 0x8408490 ;  /* 0x08408490001f7882 */ /* 0x000fe20000000000 */
[----:B------:R-:W-:Y:S01]  /*27470*/  UMOV UR15, 0x40004040 ;  /* 0x40004040000f7882 */ /* 0x000fe20000000000 */
[----:B------:R-:W-:Y:S01]  /*27480*/  UMOV UR13, 0x40004040 ;  /* 0x40004040000d7882 */ /* 0x000fe20000000000 */
[----:B------:R-:W-:Y:S01]  /*27490*/  UMOV UR32, 0x0 ;  /* 0x0000000000207882 */ /* 0x000fe20000000000 */
[----:B------:R-:W-:Y:S01]  /*274a0*/  UMOV UR33, 0x8408490 ;  /* 0x0840849000217882 */ /* 0x000fe20000000000 */
[----:B------:R-:W-:Y:S01]  /*274b0*/  UMOV UR34, 0x0 ;  /* 0x0000000000227882 */ /* 0x000fe20000000000 */
[----:B------:R-:W-:Y:S01]  /*274c0*/  UMOV UR35, 0x8408490 ;  /* 0x0840849000237882 */ /* 0x000fe20000000000 */
[----:B------:R-:W-:Y:S01]  /*274d0*/  UMOV UR4, UR6 ;  /* 0x0000000600047c82 */ /* 0x000fe20008000000 */
[----:B------:R-:W-:Y:S01]  /*274e0*/  UMOV UR5, URZ ;  /* 0x000000ff00057c82 */ /* 0x000fe20008000000 */
[----:B------:R0:W-:Y:S01]  /*274f0*/  UTCQMMA gdesc[UR12], gdesc[UR14], tmem[UR8], tmem[UR30], idesc[UR31], !UPT ;  /* 0x00ff1e0e0c0075ea */ /* 0x0001e2000f800308 */
[----:B------:R-:W-:Y:S01]  /*27500*/  UMOV UR36, 0x0 ;  /* 0x0000000000247882 */ /* 0x000fe20000000000 */
[----:B------:R-:W-:Y:S01]  /*27510*/  UMOV UR37, 0x8408490 ;  /* 0x0840849000257882 */ /* 0x000fe20000000000 */
[----:B------:R0:W-:Y:S01]  /*27520*/  UTCQMMA gdesc[UR26], gdesc[UR28], tmem[UR8], tmem[UR32], idesc[UR33], UPT ;  /* 0x00ff201c1a0075ea */ /* 0x0001e2000b800308 */
[----:B------:R-:W-:Y:S01]  /*27530*/  UMOV UR4, UR4 ;  /* 0x0000000400047c82 */ /* 0x000fe20008000000 */
[----:B------:R0:W-:Y:S01]  /*27540*/  UTCQMMA gdesc[UR16], gdesc[UR20], tmem[UR8], tmem[UR34], idesc[UR35], UPT ;  /* 0x00ff2214100075ea */ /* 0x0001e2000b800308 */
[----:B------:R0:W-:Y:S01]  /*27550*/  UTCQMMA gdesc[UR22], gdesc[UR24], tmem[UR8], tmem[UR36], idesc[UR37], UPT ;  /* 0x00ff2418160075ea */ /* 0x0001e2000b800308 */
[----:B------:R0:W-:Y:S01]  /*27560*/  UTCBAR [UR4], URZ ;  /* 0x000000ff040073e9 */ /* 0x0001e200080000ff */
[----:B------:R-:W-:Y:S01]  /*27570*/  NOP ;  /* 0x0000000000007918 */ /* 0x000fe20000000000 */
.L_x_6:
[----:B0-----:R-:W-:Y:S01]  /*27580*/  UMOV UR4, URZ ;  /* 0x000000ff00047c82 */ /* 0x001fe20008000000 */
[----:B------:R-:W-:Y:S05]  /*27590*/  @!P3 BRA `(.L_x_7) ;  /* 0x00000154006cb947 */ /* 0x000fea0003800000 */
[----:B------:R-:W-:Y:S01]  /*275a0*/  SHF.R.S32.HI R6, RZ, 0x1f, R85 ;  /* 0x0000001fff067819 */ /* 0x000fe20000011455 */
[----:B------:R-:W-:Y:S01]  /*275b0*/  UIADD3 UR4, UPT, UPT, UR9, 0x14000, URZ ;  /* 0x0001400009047890 */ /* 0x000fe2000fffe0ff */
[----:B-----5:R-:W-:Y:S01]  /*275c0*/  IMAD.SHL.U32 R4, R4, 0x80, RZ ;  /* 0x0000008004047824 */ /* 0x020fe200078e00ff */
[----:B------:R-:W-:Y:S01]  /*275d0*/  UIADD3 UR5, UPT, UPT, UR9, 0x8000, URZ ;  /* 0x0000800009057890 */ /* 0x000fe2000fffe0ff */
[----:B------:R-:W-:Y:S01]  /*275e0*/  LEA.HI R6, R6, R85, RZ, 0x7 ;  /* 0x0000005506067211 */ /* 0x000fe200078f38ff */
[----:B------:R-:W-:Y:S01]  /*275f0*/  USHF.R.U32.HI UR4, URZ, 0x4, UR4 ;  /* 0x00000004ff047899 */ /* 0x000fe20008011604 */
[----:B------:R-:W-:Y:S01]  /*27600*/  IMAD.SHL.U32 R5, R5, 0x80, RZ ;  /* 0x0000008005057824 */ /* 0x000fe200078e00ff */
[----:B------:R-:W-:Y:S01]  /*27610*/  USHF.R.U32.HI UR5, URZ, 0x4, UR5 ;  /* 0x00000004ff057899 */ /* 0x000fe20008011605 */
[----:B------:R-:W-:Y:S01]  /*27620*/  SHF.R.S32.HI R6, RZ, 0x7, R6 ;  /* 0x00000007ff067819 */ /* 0x000fe20000011406 */
[----:B------:R-:W-:Y:S01]  /*27630*/  USGXT.U32 UR12, UR4, 0xe ;  /* 0x0000000e040c789a */ /* 0x000fe20008000000 */
[----:B------:R-:W-:Y:S01]  /*27640*/  IMAD.MOV.U32 R7, RZ, RZ, RZ ;  /* 0x000000ffff077224 */ /* 0x000fe200078e00ff */
[----:B------:R-:W-:Y:S01]  /*27650*/  USGXT.U32 UR14, UR5, 0xe ;  /* 0x0000000e050e789a */ /* 0x000fe20008000000 */
[----:B------:R-:W-:Y:S01]  /*27660*/  VIMNMX R6, PT, PT, R6, 0x2, !PT ;  /* 0x0000000206067848 */ /* 0x000fe20007fe0100 */
[----:B------:R-:W-:Y:S01]  /*27670*/  UIADD3 UR28, UP1, UPT, UR12, 0x100, URZ ;  /* 0x000001000c1c7890 */ /* 0x000fe2000ff3e0ff */
[----:B------:R-:W-:Y:S01]  /*27680*/  SHF.R.S32.HI R8, RZ, 0x1f, R4 ;  /* 0x0000001fff087819 */ /* 0x000fe20000011404 */
[----:B------:R-:W-:-:S02]  /*27690*/  UIADD3 UR30, UP2, UPT, UR14, 0x2, URZ ;  /* 0x000000020e1e7890 */ /* 0x000fc4000ff5e0ff */
[----:B------:R-:W-:Y:S01]  /*276a0*/  VIADD R6, R6, 0xfffffffe ;  /* 0xfffffffe06067836 */ /* 0x000fe20000000000 */
[----:B------:R-:W-:Y:S01]  /*276b0*/  UMOV UR4, URZ ;  /* 0x000000ff00047c82 */ /* 0x000fe20008000000 */
[----:B------:R-:W-:Y:S01]  /*276c0*/  UMOV UR5, URZ ;  /* 0x000000ff00057c82 */ /* 0x000fe20008000000 */
[----:B------:R-:W-:Y:S02]  /*276d0*/  UIADD3.X UR29, UPT, UPT, UR4, 0x40004040, URZ, UP1, !UPT ;  /* 0x40004040041d7890 */ /* 0x000fe40008ffe4ff */
[----:B------:R0:W-:Y:S01]  /*276e0*/  STL [R1+0xdd4], R6 ;  /* 0x000dd40601007387 */ /* 0x0001e20000100800 */
[----:B------:R-:W-:Y:S01]  /*276f0*/  UIADD3.X UR31, UPT, UPT, UR5, 0x40004040, URZ, UP2, !UPT ;  /* 0x40004040051f7890 */ /* 0x000fe200097fe4ff */
[----:B------:R-:W-:Y:S02]  /*27700*/  UMOV UR11, 0x1 ;  /* 0x00000001000b7882 */ /* 0x000fe40000000000 */
[----:B------:R1:W-:Y:S01]  /*27710*/  STL [R1+0xdcc], RZ ;  /* 0x000dccff01007387 */ /* 0x0003e20000100800 */
[----:B------:R-:W-:-:S02]  /*27720*/  UIADD3.64 UR20, UPT, UPT, UR28, 0x100, URZ ;  /* 0x000001001c147897 */ /* 0x000fc4000fffe0ff */
[----:B------:R-:W-:Y:S02]  /*27730*/  UIADD3.64 UR22, UPT, UPT, UR30, 0x2, URZ ;  /* 0x000000021e167897 */ /* 0x000fe4000fffe0ff */
[----:B------:R-:W-:Y:S01]  /*27740*/  UIADD3.64 UR24, UPT, UPT, UR28, 0x200, URZ ;  /* 0x000002001c187897 */ /* 0x000fe2000fffe0ff */
[----:B0-----:R-:W-:Y:S01]  /*27750*/  SHF.R.S32.HI R6, RZ, 0x1f, R5 ;  /* 0x0000001fff067819 */ /* 0x001fe20000011405 */
[----:B------:R-:W-:-:S12]  /*27760*/  UIADD3.64 UR26, UPT, UPT, UR30, 0x4, URZ ;  /* 0x000000041e1a7897 */ /* 0x000fd8000fffe0ff */
.L_x_10:
[----:B------:R-:W2:Y:S01]  /*27770*/  LDL R9, [R1+0xdcc] ;  /* 0x000dcc0001097983 */ /* 0x000ea20000100800 */
[----:B------:R-:W-:Y:S01]  /*27780*/  IMAD.U32 R7, R7, -0x80000000, RZ ;  /* 0x8000000007077824 */ /* 0x000fe200078e00ff */
[----:B0-----:R-:W0:Y:S02]  /*27790*/  LDC R12, c[0x0][0x3a0] ;  /* 0x0000e800ff0c7b82 */ /* 0x001e240000000800 */
[----:B------:R-:W3:Y:S01]  /*277a0*/  LDL.LU R8, [R1+0x1d8] ;  /* 0x0001d80001087983 */ /* 0x000ee20000300800 */
[----:B------:R-:W4:Y:S01]  /*277b0*/  SYNCS.PHASECHK.TRANS64.TRYWAIT P1, [UR6], R7 ;  /* 0x00000007ff0075a7 */ /* 0x000f220008021106 */
[----:B--2---:R-:W-:Y:S01]  /*277c0*/  VIADD R9, R9, 0x1 ;  /* 0x0000000109097836 */ /* 0x004fe20000000000 */
[----:B---3-5:R-:W-:-:S04]  /*277d0*/  IADD3 R8, P5, PT, R4, R8, RZ ;  /* 0x0000000804087210 */ /* 0x028fc80007fbe0ff */
[----:B------:R2:W-:Y:S01]  /*277e0*/  STL [R1+0xdd0], R9 ;  /* 0x000dd00901007387 */ /* 0x0005e20000100800 */
[----:B0-----:R-:W-:-:S03]  /*277f0*/  IMAD R12, R9, -0x80, R12 ;  /* 0xffffff80090c7824 */ /* 0x001fc600078e020c */
[----:B------:R2:W-:Y:S02]  /*27800*/  STL [R1+0x1d8], R8 ;  /* 0x0001d80801007387 */ /* 0x0005e40000100800 */
[----:B------:R-:W-:Y:S01]  /*27810*/  ISETP.GT.AND P3, PT, R12, 0x1, PT ;  /* 0x000000010c00780c */ /* 0x000fe20003f64270 */
[----:B----4-:R-:W-:-:S12]  /*27820*/  @!P1 BRA `(.L_x_8) ;  /* 0x000001f8001c9947 */ /* 0x010fd80003800000 */
.L_x_16:
[----:B--2---:R-:W2:Y:S04]  /*27830*/  LDL.LU R9, [R1+0x1d4] ;  /* 0x0001d40001097983 */ /* 0x004ea80000300800 */
[----:B------:R-:W3:Y:S04]  /*27840*/  LDL R8, [R1+0x1d8] ;  /* 0x0001d80001087983 */ /* 0x000ee80000100800 */
[----:B------:R-:W-:Y:S04]  /*27850*/  STL [R1+0x15f8], R51 ;  /* 0x0015f83301007387 */ /* 0x000fe80000100800 */
[----:B------:R-:W-:Y:S04]  /*27860*/  STL [R1+0x1604], R51 ;  /* 0x0016043301007387 */ /* 0x000fe80000100800 */
[----:B------:R-:W-:Y:S04]  /*27870*/  STL [R1+0x15e8], R50 ;  /* 0x0015e83201007387 */ /* 0x000fe80000100800 */
[----:B------:R-:W-:Y:S04]  /*27880*/  STL [R1+0x15ec], R50 ;  /* 0x0015ec3201007387 */ /* 0x000fe80000100800 */
[----:B------:R0:W-:Y:S04]  /*27890*/  STL [R1+0x1608], R50 ;  /* 0x0016083201007387 */ /* 0x0001e80000100800 */
[----:B0-----:R-:W4:Y:S04]  /*278a0*/  LDL.LU R50, [R1+0x1e4] ;  /* 0x0001e40001327983 */ /* 0x001f280000300800 */
[----:B------:R-:W-:Y:S04]  /*278b0*/  STL [R1+0x15d8], R11 ;  /* 0x0015d80b01007387 */ /* 0x000fe80000100800 */
[----:B------:R-:W-:Y:S04]  /*278c0*/  STL [R1+0x15e4], R11 ;  /* 0x0015e40b01007387 */ /* 0x000fe80000100800 */
[----:B------:R0:W-:Y:S04]  /*278d0*/  STL [R1+0x15fc], R11 ;  /* 0x0015fc0b01007387 */ /* 0x0001e80000100800 */
[----:B0-----:R-:W2:Y:S04]  /*278e0*/  LDL.LU R11, [R1+0x1e8] ;  /* 0x0001e800010b7983 */ /* 0x001ea80000300800 */
[----:B------:R-:W-:Y:S04]  /*278f0*/  STL [R1+0x15d0], R45 ;  /* 0x0015d02d01007387 */ /* 0x000fe80000100800 */
[----:B------:R-:W-:Y:S04]  /*27900*/  STL [R1+0x15f0], R45 ;  /* 0x0015f02d01007387 */ /* 0x000fe80000100800 */
[----:B------:R0:W-:Y:S04]  /*27910*/  STL [R1+0x15f4], R45 ;  /* 0x0015f42d01007387 */ /* 0x0001e80000100800 */
[----:B0-----:R-:W2:Y:S04]  /*27920*/  LDL.LU R45, [R1+0x1f0] ;  /* 0x0001f000012d7983 */ /* 0x001ea80000300800 */
[----:B--2---:R-:W-:Y:S04]  /*27930*/  STL [R1+0x160c], R45 ;  /* 0x00160c2d01007387 */ /* 0x004fe80000100800 */
[----:B------:R-:W-:Y:S04]  /*27940*/  STL [R1+0x15cc], R46 ;  /* 0x0015cc2e01007387 */ /* 0x000fe80000100800 */
[----:B------:R-:W-:Y:S04]  /*27950*/  STL [R1+0x15d4], R46 ;  /* 0x0015d42e01007387 */ /* 0x000fe80000100800 */
[----:B------:R-:W-:Y:S04]  /*27960*/  STL [R1+0x15dc], R46 ;  /* 0x0015dc2e01007387 */ /* 0x000fe80000100800 */
[----:B------:R-:W-:Y:S04]  /*27970*/  STL [R1+0x1600], R46 ;  /* 0x0016002e01007387 */ /* 0x000fe80000100800 */
[----:B------:R0:W-:Y:S04]  /*27980*/  STL [R1+0x1610], R46 ;  /* 0x0016102e01007387 */ /* 0x0001e80000100800 */
[----:B0-----:R-:W2:Y:S01]  /*27990*/  LDL.LU R46, [R1+0x1e0] ;  /* 0x0001e000012e7983 */ /* 0x001ea20000300800 */
[----:B------:R-:W-:-:S02]  /*279a0*/  ISETP.GT.AND P4, PT, R12, 0x2, PT ;  /* 0x000000020c00780c */ /* 0x000fc40003f84270 */
[----:B------:R-:W-:Y:S01]  /*279b0*/  ISETP.GT.AND P1, PT, R12, 0x3, PT ;  /* 0x000000030c00780c */ /* 0x000fe20003f24270 */
        /* <DEDUP_REMOVED lines=75> */
[----:B--2---:R-:W-:-:S03]  /*27e70*/  IADD3 R46, P6, PT, R4, R46, RZ ;  /* 0x0000002e042e7210 */ /* 0x004fc60007fde0ff */
[----:B------:R-:W-:Y:S04]  /*27e80*/  STL [R1+0x14a0], R48 ;  /* 0x0014a03001007387 */ /* 0x000fe80000100800 */
[----:B------:R0:W-:Y:S04]  /*27e90*/  STL [R1+0x149c], R49 ;  /* 0x00149c3101007387 */ /* 0x0001e80000100800 */
[----:B------:R-:W-:Y:S04]  /*27ea0*/  STL [R1+0x1498], R52 ;  /* 0x0014983401007387 */ /* 0x000fe80000100800 */
[----:B------:R-:W-:Y:S01]  /*27eb0*/  STL [R1+0x1494], R53 ;  /* 0x0014943501007387 */ /* 0x000fe20000100800 */
[----:B0-----:R-:W-:-:S03]  /*27ec0*/  PRMT R49, RZ, 0x7610, R49 ;  /* 0x00007610ff317816 */ /* 0x001fc60000000031 */
[----:B------:R0:W-:Y:S04]  /*27ed0*/  STL [R1+0x1490], R55 ;  /* 0x0014903701007387 */ /* 0x0001e80000100800 */
[----:B------:R-:W-:Y:S04]  /*27ee0*/  STL [R1+0x148c], R57 ;  /* 0x00148c3901007387 */ /* 0x000fe80000100800 */
[----:B------:R-:W-:Y:S01]  /*27ef0*/  STL [R1+0x1488], R59 ;  /* 0x0014883b01007387 */ /* 0x000fe20000100800 */
[----:B0-----:R-:W-:-:S03]  /*27f00*/  SHF.R.S32.HI R55, RZ, 0x1f, R4 ;  /* 0x0000001fff377819 */ /* 0x001fc60000011404 */
[----:B------:R-:W-:Y:S02]  /*27f10*/  STL [R1+0x1484], R61 ;  /* 0x0014843d01007387 */ /* 0x000fe40000100800 */
[----:B------:R-:W-:Y:S02]  /*27f20*/  IMAD.X R9, R55, 0x1, R9, P5 ;  /* 0x0000000137097824 */ /* 0x000fe400028e0609 */
        /* <DEDUP_REMOVED lines=23> */
[----:B------:R-:W2:Y:S04]  /*280a0*/  LDL.LU R7, [R1+0x1f8] ;  /* 0x0001f80001077983 */ /* 0x000ea80000300800 */
[----:B------:R1:W-:Y:S04]  /*280b0*/  STL [R1+0x1e0], R46 ;  /* 0x0001e02e01007387 */ /* 0x0003e80000100800 */
[----:B------:R-:W2:Y:S04]  /*280c0*/  LDL.LU R91, [R1+0x200] ;  /* 0x00020000015b7983 */ /* 0x000ea80000300800 */
[----:B------:R-:W-:Y:S04]  /*280d0*/  STL [R1+0x1e8], R11 ;  /* 0x0001e80b01007387 */ /* 0x000fe80000100800 */
[----:B---3--:R3:W2:Y:S04]  /*280e0*/  @P3 LDG.E.U8 R49, desc[UR18][R8.64] ;  /* 0x0000001208313981 */ /* 0x0086a8000c1e1100 */
[----:B0-----:R-:W2:Y:S01]  /*280f0*/  LDL.LU R9, [R1+0x1dc] ;  /* 0x0001dc0001097983 */ /* 0x001ea20000300800 */
[----:B------:R-:W-:Y:S01]  /*28100*/  PRMT R45, RZ, 0x7610, R45 ;  /* 0x00007610ff2d7816 */ /* 0x000fe2000000002d */
[----:B---3--:R-:W-:Y:S01]  /*28110*/  @P4 IMAD.MOV.U32 R8, RZ, RZ, R46 ;  /* 0x000000ffff084224 */ /* 0x008fe200078e002e */
[----:B------:R-:W-:Y:S01]  /*28120*/  PRMT R51, RZ, 0x7610, R51 ;  /* 0x00007610ff337816 */ /* 0x000fe20000000033 */
[C---:B----4-:R-:W-:Y:S01]  /*28130*/  IMAD.X R50, R55.reuse, 0x1, R50, P5 ;  /* 0x0000000137327824 */ /* 0x050fe200028e0632 */
[----:B------:R-:W-:Y:S01]  /*28140*/  ISETP.GT.AND P3, PT, R12, 0x4, PT ;  /* 0x000000040c00780c */ /* 0x000fe20003f64270 */
[----:B--2---:R-:W-:-:S05]  /*28150*/  IMAD.X R9, R55, 0x1, R9, P6 ;  /* 0x0000000137097824 */ /* 0x004fca00030e0609 */
[----:B------:R0:W2:Y:S04]  /*28160*/  @P4 LDG.E.U8 R45, desc[UR18][R8.64] ;  /* 0x00000012082d4981 */ /* 0x0000a8000c1e1100 */
[----:B------:R3:W-:Y:S04]  /*28170*/  STL [R1+0x1dc], R9 ;  /* 0x0001dc0901007387 */ /* 0x0007e80000100800 */
[----:B-1----:R-:W4:Y:S01]  /*28180*/  LDL.LU R46, [R1+0x1610] ;  /* 0x00161000012e7983 */ /* 0x002f220000300800 */
[----:B0-----:R-:W-:-:S03]  /*28190*/  @P1 IMAD.MOV.U32 R8, RZ, RZ, R11 ;  /* 0x000000ffff081224 */ /* 0x001fc600078e000b */
[----:B------:R-:W-:Y:S01]  /*281a0*/  STL [R1+0x1e4], R50 ;  /* 0x0001e43201007387 */ /* 0x000fe20000100800 */
[----:B---3--:R-:W-:-:S05]  /*281b0*/  IMAD.MOV.U32 R9, RZ, RZ, R50 ;  /* 0x000000ffff097224 */ /* 0x008fca00078e0032 */
[----:B------:R-:W3:Y:S04]  /*281c0*/  @P1 LDG.E.U8 R51, desc[UR18][R8.64] ;  /* 0x0000001208331981 */ /* 0x000ee8000c1e1100 */
[----:B--2---:R0:W-:Y:S04]  /*281d0*/  STL [R1+0x1a8], R45 ;  /* 0x0001a82d01007387 */ /* 0x0041e80000100800 */
[----:B0-----:R-:W2:Y:S04]  /*281e0*/  LDL.LU R45, [R1+0x160c] ;  /* 0x00160c00012d7983 */ /* 0x001ea80000300800 */
[----:B------:R-:W4:Y:S04]  /*281f0*/  LDL.LU R50, [R1+0x1608] ;  /* 0x0016080001327983 */ /* 0x000f280000300800 */
[----:B------:R-:W4:Y:S04]  /*28200*/  LDL.LU R11, [R1+0x1fc] ;  /* 0x0001fc00010b7983 */ /* 0x000f280000300800 */
[----:B---3--:R0:W-:Y:S04]  /*28210*/  STL [R1+0x1a4], R51 ;  /* 0x0001a43301007387 */ /* 0x0081e80000100800 */
[----:B0-----:R-:W3:Y:S01]  /*28220*/  LDL.LU R51, [R1+0x1604] ;  /* 0x0016040001337983 */ /* 0x001ee20000300800 */
[----:B--2---:R-:W-:-:S05]  /*28230*/  IADD3 R45, P5, PT, R4, R45, RZ ;  /* 0x0000002d042d7210 */ /* 0x004fca0007fbe0ff */
[----:B------:R0:W-:Y:S04]  /*28240*/  STL [R1+0x1f0], R45 ;  /* 0x0001f02d01007387 */ /* 0x0001e80000100800 */
[----:B------:R-:W2:Y:S01]  /*28250*/  LDL.LU R8, [R1+0x1ec] ;  /* 0x0001ec0001087983 */ /* 0x000ea20000300800 */
[----:B------:R-:W-:-:S03]  /*28260*/  IMAD.MOV.U32 R9, RZ, RZ, R45 ;  /* 0x000000ffff097224 */ /* 0x000fc600078e002d */
[----:B0-----:R-:W3:Y:S01]  /*28270*/  LDL.LU R45, [R1+0x208] ;  /* 0x00020800012d7983 */ /* 0x001ee20000300800 */
[----:B----4-:R-:W-:Y:S02]  /*28280*/  PRMT R50, RZ, 0x7610, R50 ;  /* 0x00007610ff327816 */ /* 0x010fe40000000032 */
[----:B------:R-:W-:Y:S01]  /*28290*/  IADD3 R7, P6, PT, R4, R7, RZ ;  /* 0x0000000704077210 */ /* 0x000fe20007fde0ff */
[----:B--2---:R-:W-:-:S05]  /*282a0*/  IMAD.X R8, R55, 0x1, R8, P5 ;  /* 0x0000000137087824 */ /* 0x004fca00028e0608 */
[-C--:B------:R-:W-:Y:S01]  /*282b0*/  @P3 LOP3.LUT R9, R9, R8.reuse, RZ, 0x3c, !PT ;  /* 0x0000000809093212 */ /* 0x080fe200078e3cff */
[----:B------:R0:W-:Y:S03]  /*282c0*/  STL [R1+0x1ec], R8 ;  /* 0x0001ec0801007387 */ /* 0x0001e60000100800 */
[----:B0-----:R-:W-:-:S04]  /*282d0*/  @P3 LOP3.LUT R8, R9, R8, RZ, 0x3c, !PT ;  /* 0x0000000809083212 */ /* 0x001fc800078e3cff */
[----:B------:R-:W-:Y:S01]  /*282e0*/  @P3 LOP3.LUT R9, R9, R8, RZ, 0x3c, !PT ;  /* 0x0000000809093212 */ /* 0x000fe200078e3cff */
[----:B------:R0:W-:Y:S04]  /*282f0*/  STL [R1+0x1f8], R7 ;  /* 0x0001f80701007387 */ /* 0x0001e80000100800 */
[----:B------:R1:W2:Y:S04]  /*28300*/  @P3 LDG.E.U8 R50, desc[UR18][R8.64] ;  /* 0x0000001208323981 */ /* 0x0002a8000c1e1100 */
[----:B------:R-:W4:Y:S01]  /*28310*/  LDL.LU R8, [R1+0x1f4] ;  /* 0x0001f40001087983 */ /* 0x000f220000300800 */
[----:B------:R-:W-:Y:S01]  /*28320*/  ISETP.GT.AND P4, PT, R12, 0x5, PT ;  /* 0x000000050c00780c */ /* 0x000fe20003f84270 */
[----:B-1----:R-:W-:Y:S01]  /*28330*/  IMAD.MOV.U32 R9, RZ, RZ, R7 ;  /* 0x000000ffff097224 */ /* 0x002fe200078e0007 */
[----:B------:R-:W-:Y:S01]  /*28340*/  IADD3 R91, P5, PT, R4, R91, RZ ;  /* 0x0000005b045b7210 */ /* 0x000fe20007fbe0ff */
[----:B0-----:R-:W4:Y:S01]  /*28350*/  LDL.LU R7, [R1+0x210] ;  /* 0x0002100001077983 */ /* 0x001f220000300800 */
[----:B------:R-:W-:-:S03]  /*28360*/  ISETP.GT.AND P1, PT, R12, 0x6, PT ;  /* 0x000000060c00780c */ /* 0x000fc60003f24270 */
[----:B------:R-:W-:Y:S01]  /*28370*/  STL [R1+0x200], R91 ;  /* 0x0002005b01007387 */ /* 0x000fe20000100800 */
[----:B------:R-:W-:Y:S01]  /*28380*/  PRMT R46, RZ, 0x7610, R46 ;  /* 0x00007610ff2e7816 */ /* 0x000fe2000000002e */
[C---:B------:R-:W-:Y:S01]  /*28390*/  IMAD.X R11, R55.reuse, 0x1, R11, P5 ;  /* 0x00000001370b7824 */ /* 0x040fe200028e060b */
[----:B---3--:R-:W-:Y:S01]  /*283a0*/  PRMT R51, RZ, 0x7610, R51 ;  /* 0x00007610ff337816 */ /* 0x008fe20000000033 */
[----:B--2---:R0:W-:Y:S01]  /*283b0*/  STL [R1+0x1a0], R50 ;  /* 0x0001a03201007387 */ /* 0x0041e20000100800 */
[----:B----4-:R-:W-:-:S03]  /*283c0*/  IMAD.X R8, R55, 0x1, R8, P6 ;  /* 0x0000000137087824 */ /* 0x010fc600030e0608 */
[----:B0-----:R-:W2:Y:S02]  /*283d0*/  LDL.LU R50, [R1+0x218] ;  /* 0x0002180001327983 */ /* 0x001ea40000300800 */
[-C--:B------:R-:W-:Y:S02]  /*283e0*/  @P4 LOP3.LUT R9, R9, R8.reuse, RZ, 0x3c, !PT ;  /* 0x0000000809094212 */ /* 0x080fe400078e3cff */
[----:B------:R0:W-:Y:S02]  /*283f0*/  STL [R1+0x1f4], R8 ;  /* 0x0001f40801007387 */ /* 0x0001e40000100800 */
[----:B0-----:R-:W-:-:S04]  /*28400*/  @P4 LOP3.LUT R8, R9, R8, RZ, 0x3c, !PT ;  /* 0x0000000809084212 */ /* 0x001fc800078e3cff */
[----:B------:R-:W-:-:S05]  /*28410*/  @P4 LOP3.LUT R9, R9, R8, RZ, 0x3c, !PT ;  /* 0x0000000809094212 */ /* 0x000fca00078e3cff */
[----:B------:R0:W3:Y:S02]  /*28420*/  @P4 LDG.E.U8 R46, desc[UR18][R8.64] ;  /* 0x00000012082e4981 */ /* 0x0000e4000c1e1100 */
[----:B0-----:R-:W-:Y:S02]  /*28430*/  IMAD.MOV.U32 R9, RZ, RZ, R11 ;  /* 0x000000ffff097224 */ /* 0x001fe400078e000b */
[----:B------:R-:W-:-:S05]  /*28440*/  @P1 IMAD.MOV.U32 R8, RZ, RZ, R91 ;  /* 0x000000ffff081224 */ /* 0x000fca00078e005b */
[----:B------:R-:W4:Y:S01]  /*28450*/  @P1 LDG.E.U8 R51, desc[UR18][R8.64] ;  /* 0x0000001208331981 */ /* 0x000f22000c1e1100 */
[----:B------:R-:W-:-:S03]  /*28460*/  IADD3 R45, P5, PT, R4, R45, RZ ;  /* 0x0000002d042d7210 */ /* 0x000fc60007fbe0ff */
[----:B------:R-:W-:Y:S04]  /*28470*/  STL [R1+0x1fc], R11 ;  /* 0x0001fc0b01007387 */ /* 0x000fe80000100800 */
[----:B---3--:R0:W-:Y:S04]  /*28480*/  STL [R1+0x19c], R46 ;  /* 0x00019c2e01007387 */ /* 0x0081e80000100800 */
[----:B0-----:R-:W3:Y:S04]  /*28490*/  LDL.LU R46, [R1+0x1600] ;  /* 0x00160000012e7983 */ /* 0x001ee80000300800 */
[----:B------:R-:W2:Y:S04]  /*284a0*/  LDL.LU R11, [R1+0x15fc] ;  /* 0x0015fc00010b7983 */ /* 0x000ea80000300800 */
[----:B------:R-:W3:Y:S04]  /*284b0*/  LDL.LU R91, [R1+0x214] ;  /* 0x00021400015b7983 */ /* 0x000ee80000300800 */
[----:B----4-:R0:W-:Y:S04]  /*284c0*/  STL [R1+0x198], R51 ;  /* 0x0001983301007387 */ /* 0x0101e80000100800 */
[----:B0-----:R-:W4:Y:S04]  /*284d0*/  LDL.LU R51, [R1+0x15f8] ;  /* 0x0015f80001337983 */ /* 0x001f280000300800 */
[----:B------:R0:W-:Y:S04]  /*284e0*/  STL [R1+0x208], R45 ;  /* 0x0002082d01007387 */ /* 0x0001e80000100800 */
[----:B------:R-:W3:Y:S01]  /*284f0*/  LDL.LU R8, [R1+0x204] ;  /* 0x0002040001087983 */ /* 0x000ee20000300800 */
[----:B------:R-:W-:Y:S01]  /*28500*/  ISETP.GT.AND P3, PT, R12, 0x7, PT ;  /* 0x000000070c00780c */ /* 0x000fe20003f64270 */
[----:B------:R-:W-:-:S02]  /*28510*/  IMAD.MOV.U32 R9, RZ, RZ, R45 ;  /* 0x000000ffff097224 */ /* 0x000fc400078e002d */
[----:B0-----:R-:W4:Y:S01]  /*28520*/  LDL.LU R45, [R1+0x220] ;  /* 0x00022000012d7983 */ /* 0x001f220000300800 */
[----:B------:R-:W-:Y:S02]  /*28530*/  IADD3 R7, P6, PT, R4, R7, RZ ;  /* 0x0000000704077210 */ /* 0x000fe40007fde0ff */
[----:B--2---:R-:W-:Y:S01]  /*28540*/  PRMT R11, RZ, 0x7610, R11 ;  /* 0x00007610ff0b7816 */ /* 0x004fe2000000000b */
[----:B---3--:R-:W-:-:S06]  /*28550*/  IMAD.X R8, R55, 0x1, R8, P5 ;  /* 0x0000000137087824 */ /* 0x008fcc00028e0608 */
[-C--:B------:R-:W-:Y:S01]  /*28560*/  @P3 LOP3.LUT R9, R9, R8.reuse, RZ, 0x3c, !PT ;  /* 0x0000000809093212 */ /* 0x080fe200078e3cff */
[----:B------:R0:W-:Y:S03]  /*28570*/  STL [R1+0x204], R8 ;  /* 0x0002040801007387 */ /* 0x0001e60000100800 */
[----:B0-----:R-:W-:-:S04]  /*28580*/  @P3 LOP3.LUT R8, R9, R8, RZ, 0x3c, !PT ;  /* 0x0000000809083212 */ /* 0x001fc800078e3cff */
[----:B------:R-:W-:Y:S01]  /*28590*/  @P3 LOP3.LUT R9, R9, R8, RZ, 0x3c, !PT ;  /* 0x0000000809093212 */ /* 0x000fe200078e3cff */
[----:B------:R0:W-:Y:S04]  /*285a0*/  STL [R1+0x210], R7 ;  /* 0x0002100701007387 */ /* 0x0001e80000100800 */
[----:B------:R1:W2:Y:S04]  /*285b0*/  @P3 LDG.E.U8 R11, desc[UR18][R8.64] ;  /* 0x00000012080b3981 */ /* 0x0002a8000c1e1100 */
[----:B------:R-:W3:Y:S01]  /*285c0*/  LDL.LU R8, [R1+0x20c] ;  /* 0x00020c0001087983 */ /* 0x000ee20000300800 */
[----:B------:R-:W-:Y:S01]  /*285d0*/  ISETP.GT.AND P4, PT, R12, 0x8, PT ;  /* 0x000000080c00780c */ /* 0x000fe20003f84270 */
[----:B-1----:R-:W-:Y:S01]  /*285e0*/  IMAD.MOV.U32 R9, RZ, RZ, R7 ;  /* 0x000000ffff097224 */ /* 0x002fe200078e0007 */
[----:B------:R-:W-:Y:S01]  /*285f0*/  IADD3 R50, P5, PT, R4, R50, RZ ;  /* 0x0000003204327210 */ /* 0x000fe20007fbe0ff */
[----:B0-----:R-:W3:Y:S01]  /*28600*/  LDL.LU R7, [R1+0x228] ;  /* 0x0002280001077983 */ /* 0x001ee20000300800 */
[----:B------:R-:W-:-:S03]  /*28610*/  ISETP.GT.AND P1, PT, R12, 0x9, PT ;  /* 0x000000090c00780c */ /* 0x000fc60003f24270 */
[----:B------:R-:W-:Y:S01]  /*28620*/  STL [R1+0x218], R50 ;  /* 0x0002183201007387 */ /* 0x000fe20000100800 */
[----:B----4-:R-:W-:Y:S01]  /*28630*/  PRMT R51, RZ, 0x7610, R51 ;  /* 0x00007610ff337816 */ /* 0x010fe20000000033 */
[C---:B------:R-:W-:Y:S01]  /*28640*/  IMAD.X R91, R55.reuse, 0x1, R91, P5 ;  /* 0x00000001375b7824 */ /* 0x040fe200028e065b */
[----:B------:R-:W-:Y:S02]  /*28650*/  PRMT R48, RZ, 0x7610, R48 ;  /* 0x00007610ff307816 */ /* 0x000fe40000000030 */
[----:B------:R-:W-:Y:S01]  /*28660*/  IADD3 R45, P5, PT, R4, R45, RZ ;  /* 0x0000002d042d7210 */ /* 0x000fe20007fbe0ff */
[----:B--2---:R0:W-:Y:S01]  /*28670*/  STL [R1+0x194], R11 ;  /* 0x0001940b01007387 */ /* 0x0041e20000100800 */
[----:B---3--:R-:W-:-:S03]  /*28680*/  IMAD.X R8, R55, 0x1, R8, P6 ;  /* 0x0000000137087824 */ /* 0x008fc600030e0608 */
[----:B0-----:R-:W2:Y:S02]  /*28690*/  LDL.LU R11, [R1+0x230] ;  /* 0x00023000010b7983 */ /* 0x001ea40000300800 */
[-C--:B------:R-:W-:Y:S02]  /*286a0*/  @P4 LOP3.LUT R9, R9, R8.reuse, RZ, 0x3c, !PT ;  /* 0x0000000809094212 */ /* 0x080fe400078e3cff */
[----:B------:R0:W-:Y:S02]  /*286b0*/  STL [R1+0x20c], R8 ;  /* 0x00020c0801007387 */ /* 0x0001e40000100800 */
[----:B0-----:R-:W-:-:S04]  /*286c0*/  @P4 LOP3.LUT R8, R9, R8, RZ, 0x3c, !PT ;  /* 0x0000000809084212 */ /* 0x001fc800078e3cff */
[----:B------:R-:W-:Y:S01]  /*286d0*/  @P4 LOP3.LUT R9, R9, R8, RZ, 0x3c, !PT ;  /* 0x0000000809094212 */ /* 0x000fe200078e3cff */
[----:B------:R0:W-:Y:S04]  /*286e0*/  STL [R1+0x214], R91 ;  /* 0x0002145b01007387 */ /* 0x0001e80000100800 */
[----:B------:R1:W3:Y:S02]  /*286f0*/  @P4 LDG.E.U8 R51, desc[UR18][R8.64] ;  /* 0x0000001208334981 */ /* 0x0002e4000c1e1100 */
[----:B-1----:R-:W-:Y:S02]  /*28700*/  @P1 IMAD.MOV.U32 R8, RZ, RZ, R50 ;  /* 0x000000ffff081224 */ /* 0x002fe400078e0032 */
[----:B------:R-:W-:Y:S01]  /*28710*/  @P1 IMAD.MOV.U32 R9, RZ, RZ, R91 ;  /* 0x000000ffff091224 */ /* 0x000fe200078e005b */
[----:B------:R-:W4:Y:S04]  /*28720*/  LDL.LU R50, [R1+0x22c] ;  /* 0x00022c0001327983 */ /* 0x000f280000300800 */
[----:B0-----:R-:W2:Y:S04]  /*28730*/  LDL.LU R91, [R1+0x238] ;  /* 0x00023800015b7983 */ /* 0x001ea80000300800 */
[----:B------:R0:W2:Y:S04]  /*28740*/  @P1 LDG.E.U8 R48, desc[UR18][R8.64] ;  /* 0x0000001208301981 */ /* 0x0000a8000c1e1100 */
[----:B------:R1:W-:Y:S01]  /*28750*/  STL [R1+0x220], R45 ;  /* 0x0002202d01007387 */ /* 0x0003e20000100800 */
[----:B0-----:R-:W-:-:S03]  /*28760*/  IMAD.MOV.U32 R9, RZ, RZ, R45 ;  /* 0x000000ffff097224 */ /* 0x001fc600078e002d */
[----:B-1----:R-:W2:Y:S04]  /*28770*/  LDL.LU R45, [R1+0x15f4] ;  /* 0x0015f400012d7983 */ /* 0x002ea80000300800 */
[----:B------:R-:W2:Y:S01]  /*28780*/  LDL.LU R8, [R1+0x21c] ;  /* 0x00021c0001087983 */ /* 0x000ea20000300800 */
[----:B------:R-:W-:Y:S02]  /*28790*/  ISETP.GT.AND P3, PT, R12, 0xa, PT ;  /* 0x0000000a0c00780c */ /* 0x000fe40003f64270 */
[----:B------:R-:W-:Y:S02]  /*287a0*/  PRMT R46, RZ, 0x7610, R46 ;  /* 0x00007610ff2e7816 */ /* 0x000fe4000000002e */
[----:B------:R-:W-:Y:S01]  /*287b0*/  IADD3 R7, P6, PT, R4, R7, RZ ;  /* 0x0000000704077210 */ /* 0x000fe20007fde0ff */
[----:B--2---:R-:W-:-:S08]  /*287c0*/  IMAD.X R8, R55, 0x1, R8, P5 ;  /* 0x0000000137087824 */ /* 0x004fd000028e0608 */
        /* <DEDUP_REMOVED lines=10> */
[----:B0-----:R-:W4:Y:S04]  /*28870*/  LDL.LU R7, [R1+0x240] ;  /* 0x0002400001077983 */ /* 0x001f280000300800 */
[----:B------:R-:W-:Y:S01]  /*28880*/  STL [R1+0x230], R11 ;  /* 0x0002300b01007387 */ /* 0x000fe20000100800 */
[----:B------:R-:W-:-:S03]  /*28890*/  PRMT R45, RZ, 0x7610, R45 ;  /* 0x00007610ff2d7816 */ /* 0x000fc6000000002d */
[----:B--2---:R0:W-:Y:S01]  /*288a0*/  STL [R1+0x18c], R46 ;  /* 0x00018c2e01007387 */ /* 0x0041e20000100800 */
[----:B---3--:R-:W-:-:S03]  /*288b0*/  IMAD.X R8, R55, 0x1, R8, P6 ;  /* 0x0000000137087824 */ /* 0x008fc600030e0608 */
[----:B0-----:R-:W2:Y:S02]  /*288c0*/  LDL.LU R46, [R1+0x248] ;  /* 0x00024800012e7983 */ /* 0x001ea40000300800 */
[-C--:B------:R-:W-:Y:S02]  /*288d0*/  @P4 LOP3.LUT R9, R9, R8.reuse, RZ, 0x3c, !PT ;  /* 0x0000000809094212 */ /* 0x080fe400078e3cff */
[----:B------:R0:W-:Y:S02]  /*288e0*/  STL [R1+0x224], R8 ;  /* 0x0002240801007387 */ /* 0x0001e40000100800 */
[----:B0-----:R-:W-:-:S04]  /*288f0*/  @P4 LOP3.LUT R8, R9, R8, RZ, 0x3c, !PT ;  /* 0x0000000809084212 */ /* 0x001fc800078e3cff */
[----:B------:R-:W-:-:S05]  /*28900*/  @P4 LOP3.LUT R9, R9, R8, RZ, 0x3c, !PT ;  /* 0x0000000809094212 */ /* 0x000fca00078e3cff */
[----:B------:R0:W3:Y:S01]  /*28910*/  @P4 LDG.E.U8 R45, desc[UR18][R8.64] ;  /* 0x00000012082d4981 */ /* 0x0000e2000c1e1100 */
[----:B------:R-:W-:Y:S01]  /*28920*/  ISETP.GT.AND P1, PT, R12, 0xc, PT ;  /* 0x0000000c0c00780c */ /* 0x000fe20003f24270 */
[----:B----4-:R-:W-:Y:S01]  /*28930*/  IMAD.X R50, R55, 0x1, R50, P5 ;  /* 0x0000000137327824 */ /* 0x010fe200028e0632 */
[----:B------:R-:W-:-:S04]  /*28940*/  PRMT R10, RZ, 0x7610, R10 ;  /* 0x00007610ff0a7816 */ /* 0x000fc8000000000a */
[----:B------:R-:W-:Y:S01]  /*28950*/  STL [R1+0x22c], R50 ;  /* 0x00022c3201007387 */ /* 0x000fe20000100800 */
[----:B0-----:R-:W-:-:S06]  /*28960*/  IMAD.MOV.U32 R9, RZ, RZ, R50 ;  /* 0x000000ffff097224 */ /* 0x001fcc00078e0032 */
[----:B------:R-:W-:-:S05]  /*28970*/  @P1 IMAD.MOV.U32 R8, RZ, RZ, R11 ;  /* 0x000000ffff081224 */ /* 0x000fca00078e000b */
[----:B------:R-:W4:Y:S04]  /*28980*/  @P1 LDG.E.U8 R10, desc[UR18][R8.64] ;  /* 0x00000012080a1981 */ /* 0x000f28000c1e1100 */
[----:B---3--:R0:W-:Y:S04]  /*28990*/  STL [R1+0x188], R45 ;  /* 0x0001882d01007387 */ /* 0x0081e80000100800 */
[----:B0-----:R-:W3:Y:S04]  /*289a0*/  LDL.LU R45, [R1+0x15f0] ;  /* 0x0015f000012d7983 */ /* 0x001ee80000300800 */
[----:B------:R-:W2:Y:S04]  /*289b0*/  LDL.LU R50, [R1+0x15ec] ;  /* 0x0015ec0001327983 */ /* 0x000ea80000300800 */
[----:B------:R-:W2:Y:S01]  /*289c0*/  LDL.LU R9, [R1+0x234] ;  /* 0x0002340001097983 */ /* 0x000ea20000300800 */
[----:B------:R-:W-:-:S02]  /*289d0*/  ISETP.GT.AND P3, PT, R12, 0xd, PT ;  /* 0x0000000d0c00780c */ /* 0x000fc40003f64270 */
[C---:B------:R-:W-:Y:S01]  /*289e0*/  IADD3 R91, P5, PT, R4.reuse, R91, RZ ;  /* 0x0000005b045b7210 */ /* 0x040fe20007fbe0ff */
[----:B------:R-:W2:Y:S01]  /*289f0*/  LDL.LU R11, [R1+0x244] ;  /* 0x00024400010b7983 */ /* 0x000ea20000300800 */
[----:B------:R-:W-:-:S03]  /*28a00*/  IADD3 R7, P6, PT, R4, R7, RZ ;  /* 0x0000000704077210 */ /* 0x000fc60007fde0ff */
[----:B------:R-:W-:Y:S04]  /*28a10*/  STL [R1+0x238], R91 ;  /* 0x0002385b01007387 */ /* 0x000fe80000100800 */
[----:B----4-:R0:W-:Y:S02]  /*28a20*/  STL [R1+0x184], R10 ;  /* 0x0001840a01007387 */ /* 0x0101e40000100800 */
[----:B------:R-:W-:Y:S02]  /*28a30*/  @P3 IMAD.MOV.U32 R8, RZ, RZ, R91 ;  /* 0x000000ffff083224 */ /* 0x000fe400078e005b */
[----:B0-----:R-:W4:Y:S01]  /*28a40*/  LDL.LU R10, [R1+0x250] ;  /* 0x00025000010a7983 */ /* 0x001f220000300800 */
[----:B---3--:R-:W-:Y:S01]  /*28a50*/  PRMT R45, RZ, 0x7610, R45 ;  /* 0x00007610ff2d7816 */ /* 0x008fe2000000002d */
[----:B--2---:R-:W-:-:S05]  /*28a60*/  IMAD.X R9, R55, 0x1, R9, P5 ;  /* 0x0000000137097824 */ /* 0x004fca00028e0609 */
[----:B------:R0:W-:Y:S04]  /*28a70*/  STL [R1+0x234], R9 ;  /* 0x0002340901007387 */ /* 0x0001e80000100800 */
[----:B------:R0:W2:Y:S04]  /*28a80*/  @P3 LDG.E.U8 R45, desc[UR18][R8.64] ;  /* 0x00000012082d3981 */ /* 0x0000a8000c1e1100 */
[----:B------:R1:W-:Y:S04]  /*28a90*/  STL [R1+0x240], R7 ;  /* 0x0002400701007387 */ /* 0x0003e80000100800 */
[----:B------:R-:W3:Y:S01]  /*28aa0*/  LDL.LU R8, [R1+0x23c] ;  /* 0x00023c0001087983 */ /* 0x000ee20000300800 */
[----:B------:R-:W-:Y:S01]  /*28ab0*/  ISETP.GT.AND P4, PT, R12, 0xe, PT ;  /* 0x0000000e0c00780c */ /* 0x000fe20003f84270 */
[----:B0-----:R-:W-:Y:S01]  /*28ac0*/  IMAD.MOV.U32 R9, RZ, RZ, R7 ;  /* 0x000000ffff097224 */ /* 0x001fe200078e0007 */
[----:B------:R-:W-:Y:S01]  /*28ad0*/  IADD3 R46, P5, PT, R4, R46, RZ ;  /* 0x0000002e042e7210 */ /* 0x000fe20007fbe0ff */
[----:B------:R-:W4:Y:S04]  /*28ae0*/  LDL.LU R91, [R1+0x24c] ;  /* 0x00024c00015b7983 */ /* 0x000f280000300800 */
[----:B------:R-:W-:Y:S04]  /*28af0*/  STL [R1+0x248], R46 ;  /* 0x0002482e01007387 */ /* 0x000fe80000100800 */
[----:B-1----:R-:W4:Y:S01]  /*28b00*/  LDL.LU R7, [R1+0x258] ;  /* 0x0002580001077983 */ /* 0x002f220000300800 */
        /* <DEDUP_REMOVED lines=10> */
[----:B------:R-:W-:Y:S01]  /*28bb0*/  IMAD.X R11, R55, 0x1, R11, P5 ;  /* 0x00000001370b7824 */ /* 0x000fe200028e060b */
[----:B------:R-:W-:-:S04]  /*28bc0*/  PRMT R93, RZ, 0x7610, R93 ;  /* 0x00007610ff5d7816 */ /* 0x000fc8000000005d */
[----:B------:R-:W-:Y:S01]  /*28bd0*/  STL [R1+0x244], R11 ;  /* 0x0002440b01007387 */ /* 0x000fe20000100800 */
[----:B0-----:R-:W-:-:S06]  /*28be0*/  IMAD.MOV.U32 R9, RZ, RZ, R11 ;  /* 0x000000ffff097224 */ /* 0x001fcc00078e000b */
[----:B------:R-:W-:-:S05]  /*28bf0*/  @P1 IMAD.MOV.U32 R8, RZ, RZ, R46 ;  /* 0x000000ffff081224 */ /* 0x000fca00078e002e */
[----:B------:R0:W2:Y:S04]  /*28c00*/  @P1 LDG.E.U8 R93, desc[UR18][R8.64] ;  /* 0x00000012085d1981 */ /* 0x0000a8000c1e1100 */
[----:B---3--:R1:W-:Y:S04]  /*28c10*/  STL [R1+0x17c], R50 ;  /* 0x00017c3201007387 */ /* 0x0083e80000100800 */
[----:B-1----:R-:W3:Y:S01]  /*28c20*/  LDL.LU R50, [R1+0x15e8] ;  /* 0x0015e80001327983 */ /* 0x002ee20000300800 */
[----:B------:R-:W-:Y:S02]  /*28c30*/  ISETP.GT.AND P3, PT, R12, 0x10, PT ;  /* 0x000000100c00780c */ /* 0x000fe40003f64270 */
[C---:B----4-:R-:W-:Y:S01]  /*28c40*/  IADD3 R10, P5, PT, R4.reuse, R10, RZ ;  /* 0x0000000a040a7210 */ /* 0x050fe20007fbe0ff */
[----:B------:R-:W4:Y:S01]  /*28c50*/  LDL.LU R11, [R1+0x15e4] ;  /* 0x0015e400010b7983 */ /* 0x000f220000300800 */
[----:B------:R-:W-:-:S03]  /*28c60*/  IADD3 R7, P6, PT, R4, R7, RZ ;  /* 0x0000000704077210 */ /* 0x000fc60007fde0ff */
[----:B------:R-:W-:Y:S01]  /*28c70*/  IMAD.X R91, R55, 0x1, R91, P5 ;  /* 0x00000001375b7824 */ /* 0x000fe200028e065b */
[----:B------:R-:W4:Y:S01]  /*28c80*/  LDL.LU R46, [R1+0x25c] ;  /* 0x00025c00012e7983 */ /* 0x000f220000300800 */
[----:B--2---:R-:W-:-:S03]  /*28c90*/  IADD3 R45, P5, PT, R4, R45, RZ ;  /* 0x0000002d042d7210 */ /* 0x004fc60007fbe0ff */
[----:B------:R-:W-:Y:S01]  /*28ca0*/  STL [R1+0x250], R10 ;  /* 0x0002500a01007387 */ /* 0x000fe20000100800 */
[----:B0-----:R-:W-:Y:S02]  /*28cb0*/  @P3 IMAD.MOV.U32 R8, RZ, RZ, R10 ;  /* 0x000000ffff083224 */ /* 0x001fe400078e000a */
[----:B------:R-:W-:Y:S01]  /*28cc0*/  @P3 IMAD.MOV.U32 R9, RZ, RZ, R91 ;  /* 0x000000ffff093224 */ /* 0x000fe200078e005b */
[----:B------:R0:W-:Y:S04]  /*28cd0*/  STL [R1+0x178], R93 ;  /* 0x0001785d01007387 */ /* 0x0001e80000100800 */
[----:B0-----:R-:W2:Y:S04]  /*28ce0*/  LDL.LU R93, [R1+0xa88] ;  /* 0x000a8800015d7983 */ /* 0x001ea80000300800 */
[----:B------:R0:W-:Y:S04]  /*28cf0*/  STL [R1+0x24c], R91 ;  /* 0x00024c5b01007387 */ /* 0x0001e80000100800 */
[----:B------:R-:W2:Y:S04]  /*28d00*/  LDL.LU R10, [R1+0xa90] ;  /* 0x000a9000010a7983 */ /* 0x000ea80000300800 */
[----:B------:R1:W-:Y:S04]  /*28d10*/  STL [R1+0x258], R7 ;  /* 0x0002580701007387 */ /* 0x0003e80000100800 */
[----:B0-----:R-:W2:Y:S04]  /*28d20*/  LDL.LU R91, [R1+0xa98] ;  /* 0x000a9800015b7983 */ /* 0x001ea80000300800 */
[----:B------:R-:W-:Y:S01]  /*28d30*/  STL [R1+0x260], R45 ;  /* 0x0002602d01007387 */ /* 0x000fe20000100800 */
[----:B---3--:R-:W-:-:S06]  /*28d40*/  PRMT R50, RZ, 0x7610, R50 ;  /* 0x00007610ff327816 */ /* 0x008fcc0000000032 */
[----:B------:R0:W3:Y:S04]  /*28d50*/  @P3 LDG.E.U8 R50, desc[UR18][R8.64] ;  /* 0x0000001208323981 */ /* 0x0000e8000c1e1100 */
[----:B------:R-:W2:Y:S01]  /*28d60*/  LDL.LU R9, [R1+0x254] ;  /* 0x0002540001097983 */ /* 0x000ea20000300800 */
[C---:B------:R-:W-:Y:S02]  /*28d70*/  ISETP.GT.AND P4, PT, R12.reuse, 0x11, PT ;  /* 0x000000110c00780c */ /* 0x040fe40003f84270 */
[----:B------:R-:W-:Y:S02]  /*28d80*/  ISETP.GT.AND P1, PT, R12, 0x12, PT ;  /* 0x000000120c00780c */ /* 0x000fe40003f24270 */
[----:B------:R-:W-:Y:S01]  /*28d90*/  PRMT R44, RZ, 0x7610, R44 ;  /* 0x00007610ff2c7816 */ /* 0x000fe2000000002c */
[----:B----4-:R-:W-:Y:S01]  /*28da0*/  IMAD.X R46, R55, 0x1, R46, P5 ;  /* 0x00000001372e7824 */ /* 0x010fe200028e062e */
[----:B------:R-:W-:-:S07]  /*28db0*/  PRMT R11, RZ, 0x7610, R11 ;  /* 0x00007610ff0b7816 */ /* 0x000fce000000000b */
[----:B0-----:R-:W-:Y:S02]  /*28dc0*/  @P4 IMAD.MOV.U32 R8, RZ, RZ, R7 ;  /* 0x000000ffff084224 */ /* 0x001fe400078e0007 */
[----:B--2---:R-:W-:-:S05]  /*28dd0*/  IMAD.X R9, R55, 0x1, R9, P6 ;  /* 0x0000000137097824 */ /* 0x004fca00030e0609 */
[----:B------:R0:W-:Y:S04]  /*28de0*/  STL [R1+0x254], R9 ;  /* 0x0002540901007387 */ /* 0x0001e80000100800 */
[----:B------:R0:W2:Y:S01]  /*28df0*/  @P4 LDG.E.U8 R44, desc[UR18][R8.64] ;  /* 0x00000012082c4981 */ /* 0x0000a2000c1e1100 */
[----:B------:R-:W-:-:S03]  /*28e00*/  IADD3 R93, P5, PT, R4, R93, RZ ;  /* 0x0000005d045d7210 */ /* 0x000fc60007fbe0ff */
[----:B-1----:R-:W4:Y:S01]  /*28e10*/  LDL.LU R7, [R1+0x15e0] ;  /* 0x0015e00001077983 */ /* 0x002f220000300800 */
[----:B0-----:R-:W-:Y:S02]  /*28e20*/  IMAD.MOV.U32 R9, RZ, RZ, R46 ;  /* 0x000000ffff097224 */ /* 0x001fe400078e002e */
[----:B------:R-:W-:-:S05]  /*28e30*/  @P1 IMAD.MOV.U32 R8, RZ, RZ, R45 ;  /* 0x000000ffff081224 */ /* 0x000fca00078e002d */
[----:B------:R-:W2:Y:S04]  /*28e40*/  @P1 LDG.E.U8 R11, desc[UR18][R8.64] ;  /* 0x00000012080b1981 */ /* 0x000ea8000c1e1100 */
[----:B------:R0:W-:Y:S04]  /*28e50*/  STL [R1+0x25c], R46 ;  /* 0x00025c2e01007387 */ /* 0x0001e80000100800 */
[----:B0-----:R-:W3:Y:S04]  /*28e60*/  LDL.LU R46, [R1+0x15dc] ;  /* 0x0015dc00012e7983 */ /* 0x001ee80000300800 */
[----:B------:R-:W3:Y:S04]  /*28e70*/  LDL.LU R45, [R1+0xa94] ;  /* 0x000a9400012d7983 */ /* 0x000ee80000300800 */
[----:B--2---:R0:W-:Y:S04]  /*28e80*/  STL [R1+0x170], R11 ;  /* 0x0001700b01007387 */ /* 0x0041e80000100800 */
[----:B0-----:R-:W2:Y:S04]  /*28e90*/  LDL.LU R11, [R1+0x15d8] ;  /* 0x0015d800010b7983 */ /* 0x001ea80000300800 */
[----:B------:R0:W-:Y:S04]  /*28ea0*/  STL [R1+0xa88], R93 ;  /* 0x000a885d01007387 */ /* 0x0001e80000100800 */
[----:B------:R-:W2:Y:S01]  /*28eb0*/  LDL.LU R8, [R1+0xa84] ;  /* 0x000a840001087983 */ /* 0x000ea20000300800 */
[----:B------:R-:W-:Y:S01]  /*28ec0*/  ISETP.GT.AND P3, PT, R12, 0x13, PT ;  /* 0x000000130c00780c */ /* 0x000fe20003f64270 */
[----:B------:R-:W-:-:S02]  /*28ed0*/  IMAD.MOV.U32 R9, RZ, RZ, R93 ;  /* 0x000000ffff097224 */ /* 0x000fc400078e005d */
[----:B0-----:R-:W3:Y:S01]  /*28ee0*/  LDL.LU R93, [R1+0xaa0] ;  /* 0x000aa000015d7983 */ /* 0x001ee20000300800 */
[----:B------:R-:W-:Y:S02]  /*28ef0*/  PRMT R47, RZ, 0x7610, R47 ;  /* 0x00007610ff2f7816 */ /* 0x000fe4000000002f */
[----:B------:R-:W-:Y:S01]  /*28f00*/  IADD3 R10, P6, PT, R4, R10, RZ ;  /* 0x0000000a040a7210 */ /* 0x000fe20007fde0ff */
[----:B--2---:R-:W-:-:S06]  /*28f10*/  IMAD.X R8, R55, 0x1, R8, P5 ;  /* 0x0000000137087824 */ /* 0x004fcc00028e0608 */
[-C--:B------:R-:W-:Y:S01]  /*28f20*/  @P3 LOP3.LUT R9, R9, R8.reuse, RZ, 0x3c, !PT ;  /* 0x0000000809093212 */ /* 0x080fe200078e3cff */
[----:B------:R0:W-:Y:S03]  /*28f30*/  STL [R1+0xa84], R8 ;  /* 0x000a840801007387 */ /* 0x0001e60000100800 */
[----:B0-----:R-:W-:-:S04]  /*28f40*/  @P3 LOP3.LUT R8, R9, R8, RZ, 0x3c, !PT ;  /* 0x0000000809083212 */ /* 0x001fc800078e3cff */
[----:B------:R-:W-:Y:S01]  /*28f50*/  @P3 LOP3.LUT R9, R9, R8, RZ, 0x3c, !PT ;  /* 0x0000000809093212 */ /* 0x000fe200078e3cff */
[----:B------:R-:W-:Y:S04]  /*28f60*/  STL [R1+0xa90], R10 ;  /* 0x000a900a01007387 */ /* 0x000fe80000100800 */
[----:B------:R0:W2:Y:S04]  /*28f70*/  @P3 LDG.E.U8 R47, desc[UR18][R8.64] ;  /* 0x00000012082f3981 */ /* 0x0000a8000c1e1100 */
[----:B------:R-:W4:Y:S01]  /*28f80*/  LDL.LU R8, [R1+0xa8c] ;  /* 0x000a8c0001087983 */ /* 0x000f220000300800 */
[----:B------:R-:W-:Y:S01]  /*28f90*/  ISETP.GT.AND P4, PT, R12, 0x14, PT ;  /* 0x000000140c00780c */ /* 0x000fe20003f84270 */
[----:B0-----:R-:W-:Y:S01]  /*28fa0*/  IMAD.MOV.U32 R9, RZ, RZ, R10 ;  /* 0x000000ffff097224 */ /* 0x001fe200078e000a */
[----:B------:R-:W-:-:S02]  /*28fb0*/  IADD3 R91, P5, PT, R4, R91, RZ ;  /* 0x0000005b045b7210 */ /* 0x000fc40007fbe0ff */
[----:B---3--:R-:W-:Y:S01]  /*28fc0*/  PRMT R46, RZ, 0x7610, R46 ;  /* 0x00007610ff2e7816 */ /* 0x008fe2000000002e */
[----:B--2---:R0:W-:Y:S01]  /*28fd0*/  STL [R1+0x16c], R47 ;  /* 0x00016c2f01007387 */ /* 0x0041e20000100800 */
[----:B----4-:R-:W-:-:S03]  /*28fe0*/  IMAD.X R8, R55, 0x1, R8, P6 ;  /* 0x0000000137087824 */ /* 0x010fc600030e0608 */
[----:B0-----:R-:W2:Y:S04]  /*28ff0*/  LDL.LU R47, [R1+0xaa8] ;  /* 0x000aa800012f7983 */ /* 0x001ea80000300800 */
[-C--:B------:R-:W-:Y:S01]  /*29000*/  @P4 LOP3.LUT R9, R9, R8.reuse, RZ, 0x3c, !PT ;  /* 0x0000000809094212 */ /* 0x080fe200078e3cff */
[----:B------:R-:W-:Y:S04]  /*29010*/  STL [R1+0xa98], R91 ;  /* 0x000a985b01007387 */ /* 0x000fe80000100800 */
[----:B------:R-:W3:Y:S04]  /*29020*/  LDL.LU R10, [R1+0xab0] ;  /* 0x000ab000010a7983 */ /* 0x000ee80000300800 */
[----:B------:R0:W-:Y:S02]  /*29030*/  STL [R1+0xa8c], R8 ;  /* 0x000a8c0801007387 */ /* 0x0001e40000100800 */
[----:B0-----:R-:W-:-:S04]  /*29040*/  @P4 LOP3.LUT R8, R9, R8, RZ, 0x3c, !PT ;  /* 0x0000000809084212 */ /* 0x001fc800078e3cff */
[----:B------:R-:W-:-:S05]  /*29050*/  @P4 LOP3.LUT R9, R9, R8, RZ, 0x3c, !PT ;  /* 0x0000000809094212 */ /* 0x000fca00078e3cff */
[----:B------:R0:W4:Y:S01]  /*29060*/  @P4 LDG.E.U8 R46, desc[UR18][R8.64] ;  /* 0x00000012082e4981 */ /* 0x000122000c1e1100 */
[----:B------:R-:W-:Y:S01]  /*29070*/  ISETP.GT.AND P1, PT, R12, 0x15, PT ;  /* 0x000000150c00780c */ /* 0x000fe20003f24270 */
[----:B------:R-:W-:Y:S01]  /*29080*/  IMAD.X R45, R55, 0x1, R45, P5 ;  /* 0x00000001372d7824 */ /* 0x000fe200028e062d */
[----:B------:R-:W-:-:S04]  /*29090*/  PRMT R11, RZ, 0x7610, R11 ;  /* 0x00007610ff0b7816 */ /* 0x000fc8000000000b */
[----:B------:R-:W-:Y:S01]  /*290a0*/  STL [R1+0xa94], R45 ;  /* 0x000a942d01007387 */ /* 0x000fe20000100800 */
[----:B0-----:R-:W-:-:S06]  /*290b0*/  IMAD.MOV.U32 R9, RZ, RZ, R45 ;  /* 0x000000ffff097224 */ /* 0x001fcc00078e002d */
[----:B------:R-:W-:-:S05]  /*290c0*/  @P1 IMAD.MOV.U32 R8, RZ, RZ, R91 ;  /* 0x000000ffff081224 */ /* 0x000fca00078e005b */
[----:B------:R-:W2:Y:S04]  /*290d0*/  @P1 LDG.E.U8 R11, desc[UR18][R8.64] ;  /* 0x00000012080b1981 */ /* 0x000ea8000c1e1100 */
[----:B----4-:R0:W-:Y:S04]  /*290e0*/  STL [R1+0x168], R46 ;  /* 0x0001682e01007387 */ /* 0x0101e80000100800 */
[----:B0-----:R-:W4:Y:S04]  /*290f0*/  LDL.LU R46, [R1+0x15d4] ;  /* 0x0015d400012e7983 */ /* 0x001f280000300800 */
[----:B------:R-:W3:Y:S04]  /*29100*/  LDL.LU R45, [R1+0x15d0] ;  /* 0x0015d000012d7983 */ /* 0x000ee80000300800 */
[----:B------:R-:W3:Y:S01]  /*29110*/  LDL.LU R9, [R1+0xa9c] ;  /* 0x000a9c0001097983 */ /* 0x000ee20000300800 */
[----:B------:R-:W-:-:S02]  /*29120*/  ISETP.GT.AND P3, PT, R12, 0x16, PT ;  /* 0x000000160c00780c */ /* 0x000fc40003f64270 */
[C---:B------:R-:W-:Y:S01]  /*29130*/  IADD3 R93, P5, PT, R4.reuse, R93, RZ ;  /* 0x0000005d045d7210 */ /* 0x040fe20007fbe0ff */
[----:B------:R-:W4:Y:S01]  /*29140*/  LDL.LU R91, [R1+0xaac] ;  /* 0x000aac00015b7983 */ /* 0x000f220000300800 */
[----:B------:R-:W-:Y:S02]  /*29150*/  PRMT R89, RZ, 0x7610, R89 ;  /* 0x00007610ff597816 */ /* 0x000fe40000000059 */
[----:B--2---:R-:W-:Y:S01]  /*29160*/  IADD3 R47, P6, PT, R4, R47, RZ ;  /* 0x0000002f042f7210 */ /* 0x004fe20007fde0ff */
[----:B------:R-:W-:Y:S04]  /*29170*/  STL [R1+0xaa0], R93 ;  /* 0x000aa05d01007387 */ /* 0x000fe80000100800 */
[----:B------:R0:W-:Y:S02]  /*29180*/  STL [R1+0x164], R11 ;  /* 0x0001640b01007387 */ /* 0x0001e40000100800 */
[----:B------:R-:W-:-:S02]  /*29190*/  @P3 IMAD.MOV.U32 R8, RZ, RZ, R93 ;  /* 0x000000ffff083224 */ /* 0x000fc400078e005d */
[----:B0-----:R-:W2:Y:S01]  /*291a0*/  LDL.LU R11, [R1+0xab8] ;  /* 0x000ab800010b7983 */ /* 0x001ea20000300800 */
[----:B---3--:R-:W-:-:S05]  /*291b0*/  IMAD.X R9, R55, 0x1, R9, P5 ;  /* 0x0000000137097824 */ /* 0x008fca00028e0609 */
[----:B------:R0:W-:Y:S04]  /*291c0*/  STL [R1+0xa9c], R9 ;  /* 0x000a9c0901007387 */ /* 0x0001e80000100800 */
[----:B------:R0:W3:Y:S04]  /*291d0*/  @P3 LDG.E.U8 R89, desc[UR18][R8.64] ;  /* 0x0000001208593981 */ /* 0x0000e8000c1e1100 */
[----:B------:R-:W-:Y:S04]  /*291e0*/  STL [R1+0xaa8], R47 ;  /* 0x000aa82f01007387 */ /* 0x000fe80000100800 */
[----:B------:R-:W2:Y:S01]  /*291f0*/  LDL.LU R8, [R1+0xaa4] ;  /* 0x000aa40001087983 */ /* 0x000ea20000300800 */
[----:B------:R-:W-:Y:S01]  /*29200*/  ISETP.GT.AND P4, PT, R12, 0x17, PT ;  /* 0x000000170c00780c */ /* 0x000fe20003f84270 */
[----:B0-----:R-:W-:Y:S01]  /*29210*/  IMAD.MOV.U32 R9, RZ, RZ, R47 ;  /* 0x000000ffff097224 */ /* 0x001fe200078e002f */
[----:B------:R-:W-:Y:S01]  /*29220*/  IADD3 R10, P5, PT, R4, R10, RZ ;  /* 0x0000000a040a7210 */ /* 0x000fe20007fbe0ff */
[----:B------:R-:W2:Y:S04]  /*29230*/  LDL.LU R93, [R1+0xab4] ;  /* 0x000ab400015d7983 */ /* 0x000ea80000300800 */
[----:B------:R-:W-:Y:S01]  /*29240*/  STL [R1+0xab0], R10 ;  /* 0x000ab00a01007387 */ /* 0x000fe20000100800 */
[----:B----4-:R-:W-:-:S03]  /*29250*/  PRMT R46, RZ, 0x7610, R46 ;  /* 0x00007610ff2e7816 */ /* 0x010fc6000000002e */
[----:B---3--:R0:W-:Y:S01]  /*29260*/  STL [R1+0x160], R89 ;  /* 0x0001605901007387 */ /* 0x0081e20000100800 */
[----:B--2---:R-:W-:-:S03]  /*29270*/  IMAD.X R8, R55, 0x1, R8, P6 ;  /* 0x0000000137087824 */ /* 0x004fc600030e0608 */
[----:B0-----:R-:W2:Y:S02]  /*29280*/  LDL.LU R89, [R1+0xac0] ;  /* 0x000ac00001597983 */ /* 0x001ea40000300800 */
[-C--:B------:R-:W-:Y:S02]  /*29290*/  @P4 LOP3.LUT R9, R9, R8.reuse, RZ, 0x3c, !PT ;  /* 0x0000000809094212 */ /* 0x080fe400078e3cff */
[----:B------:R-:W3:Y:S04]  /*292a0*/  LDL.LU R47, [R1+0xac8] ;  /* 0x000ac800012f7983 */ /* 0x000ee80000300800 */
[----:B------:R0:W-:Y:S02]  /*292b0*/  STL [R1+0xaa4], R8 ;  /* 0x000aa40801007387 */ /* 0x0001e40000100800 */
[----:B0-----:R-:W-:-:S04]  /*292c0*/  @P4 LOP3.LUT R8, R9, R8, RZ, 0x3c, !PT ;  /* 0x0000000809084212 */ /* 0x001fc800078e3cff */
[----:B------:R-:W-:-:S05]  /*292d0*/  @P4 LOP3.LUT R9, R9, R8, RZ, 0x3c, !PT ;  /* 0x0000000809094212 */ /* 0x000fca00078e3cff */
[----:B------:R-:W4:Y:S01]  /*292e0*/  @P4 LDG.E.U8 R46, desc[UR18][R8.64] ;  /* 0x00000012082e4981 */ /* 0x000f22000c1e1100 */
[----:B------:R-:W-:-:S05]  /*292f0*/  IMAD.X R91, R55, 0x1, R91, P5 ;  /* 0x00000001375b7824 */ /* 0x000fca00028e065b */
[----:B------:R-:W-:Y:S01]  /*29300*/  STL [R1+0xaac], R91 ;  /* 0x000aac5b01007387 */ /* 0x000fe20000100800 */
[C---:B------:R-:W-:Y:S02]  /*29310*/  ISETP.GT.AND P1, PT, R12.reuse, 0x18, PT ;  /* 0x000000180c00780c */ /* 0x040fe40003f24270 */
[----:B------:R-:W-:Y:S01]  /*29320*/  ISETP.GT.AND P3, PT, R12, 0x19, PT ;  /* 0x000000190c00780c */ /* 0x000fe20003f64270 */
[----:B----4-:R0:W-:Y:S04]  /*29330*/  STL [R1+0x15c], R46 ;  /* 0x00015c2e01007387 */ /* 0x0101e80000100800 */
[----:B0-----:R-:W4:Y:S01]  /*29340*/  LDL.LU R46, [R1+0x15cc] ;  /* 0x0015cc00012e7983 */ /* 0x001f220000300800 */
[----:B------:R-:W-:-:S05]  /*29350*/  IADD3 R11, P5, PT, R4, R11, RZ ;  /* 0x0000000b040b7210 */ /* 0x000fca0007fbe0ff */
[----:B------:R-:W-:Y:S01]  /*29360*/  @P1 IMAD.MOV.U32 R8, RZ, RZ, R10 ;  /* 0x000000ffff081224 */ /* 0x000fe200078e000a */
[----:B------:R-:W-:Y:S01]  /*29370*/  PRMT R45, RZ, 0x7610, R45 ;  /* 0x00007610ff2d7816 */ /* 0x000fe2000000002d */
[----:B------:R-:W-:Y:S02]  /*29380*/  @P1 IMAD.MOV.U32 R9, RZ, RZ, R91 ;  /* 0x000000ffff091224 */ /* 0x000fe400078e005b */
[----:B------:R-:W-:Y:S01]  /*29390*/  IMAD.X R93, R55, 0x1, R93, P5 ;  /* 0x00000001375d7824 */ /* 0x000fe200028e065d */
[----:B------:R-:W4:Y:S01]  /*293a0*/  LDL.LU R91, [R1+0xac4] ;  /* 0x000ac400015b7983 */ /* 0x000f220000300800 */
[C---:B--2---:R-:W-:Y:S02]  /*293b0*/  IADD3 R89, P6, PT, R4.reuse, R89, RZ ;  /* 0x0000005904597210 */ /* 0x044fe40007fde0ff */
[----:B---3--:R-:W-:Y:S01]  /*293c0*/  IADD3 R47, P5, PT, R4, R47, RZ ;  /* 0x0000002f042f7210 */ /* 0x008fe20007fbe0ff */
[----:B------:R-:W2:Y:S04]  /*293d0*/  LDL.LU R10, [R1+0xad0] ;  /* 0x000ad000010a7983 */ /* 0x000ea80000300800 */
[----:B------:R0:W3:Y:S04]  /*293e0*/  @P1 LDG.E.U8 R45, desc[UR18][R8.64] ;  /* 0x00000012082d1981 */ /* 0x0000e8000c1e1100 */
[----:B------:R1:W-:Y:S04]  /*293f0*/  STL [R1+0xab8], R11 ;  /* 0x000ab80b01007387 */ /* 0x0003e80000100800 */
[----:B------:R1:W-:Y:S01]  /*29400*/  STL [R1+0xab4], R93 ;  /* 0x000ab45d01007387 */ /* 0x0003e20000100800 */
[----:B0-----:R-:W-:-:S02]  /*29410*/  @P3 IMAD.MOV.U32 R8, RZ, RZ, R11 ;  /* 0x000000ffff083224 */ /* 0x001fc400078e000b */
[----:B------:R-:W-:Y:S01]  /*29420*/  @P3 IMAD.MOV.U32 R9, RZ, RZ, R93 ;  /* 0x000000ffff093224 */ /* 0x000fe200078e005d */
[----:B-1----:R-:W2:Y:S04]  /*29430*/  LDL.LU R11, [R1+0xad8] ;  /* 0x000ad800010b7983 */ /* 0x002ea80000300800 */
[----:B------:R0:W-:Y:S04]  /*29440*/  STL [R1+0xac0], R89 ;  /* 0x000ac05901007387 */ /* 0x0001e80000100800 */
[----:B------:R-:W2:Y:S04]  /*29450*/  LDL.LU R93, [R1+0xae0] ;  /* 0x000ae000015d7983 */ /* 0x000ea80000300800 */
[----:B------:R-:W-:Y:S01]  /*29460*/  STL [R1+0xac8], R47 ;  /* 0x000ac82f01007387 */ /* 0x000fe20000100800 */
[----:B----4-:R-:W-:-:S06]  /*29470*/  PRMT R46, RZ, 0x7610, R46 ;  /* 0x00007610ff2e7816 */ /* 0x010fcc000000002e */
[----:B------:R1:W4:Y:S04]  /*29480*/  @P3 LDG.E.U8 R46, desc[UR18][R8.64] ;  /* 0x00000012082e3981 */ /* 0x000328000c1e1100 */
[----:B------:R-:W2:Y:S01]  /*29490*/  LDL.LU R9, [R1+0xabc] ;  /* 0x000abc0001097983 */ /* 0x000ea20000300800 */
[C---:B------:R-:W-:Y:S02]  /*294a0*/  ISETP.GT.AND P4, PT, R12.reuse, 0x1a, PT ;  /* 0x0000001a0c00780c */ /* 0x040fe40003f84270 */
[----:B------:R-:W-:Y:S02]  /*294b0*/  ISETP.GT.AND P1, PT, R12, 0x1b, PT ;  /* 0x0000001b0c00780c */ /* 0x000fe40003f24270 */
[----:B------:R-:W-:Y:S01]  /*294c0*/  PRMT R90, RZ, 0x7610, R90 ;  /* 0x00007610ff5a7816 */ /* 0x000fe2000000005a */
[----:B------:R-:W-:Y:S01]  /*294d0*/  IMAD.X R91, R55, 0x1, R91, P5 ;  /* 0x00000001375b7824 */ /* 0x000fe200028e065b */
[----:B------:R-:W-:-:S07]  /*294e0*/  PRMT R7, RZ, 0x7610, R7 ;  /* 0x00007610ff077816 */ /* 0x000fce0000000007 */
[----:B-1----:R-:W-:Y:S02]  /*294f0*/  @P4 IMAD.MOV.U32 R8, RZ, RZ, R89 ;  /* 0x000000ffff084224 */ /* 0x002fe400078e0059 */
[----:B--2---:R-:W-:-:S05]  /*29500*/  IMAD.X R9, R55, 0x1, R9, P6 ;  /* 0x0000000137097824 */ /* 0x004fca00030e0609 */
[----:B------:R1:W-:Y:S04]  /*29510*/  STL [R1+0xabc], R9 ;  /* 0x000abc0901007387 */ /* 0x0003e80000100800 */
[----:B------:R1:W2:Y:S01]  /*29520*/  @P4 LDG.E.U8 R90, desc[UR18][R8.64] ;  /* 0x00000012085a4981 */ /* 0x0002a2000c1e1100 */
[----:B------:R-:W-:-:S03]  /*29530*/  IADD3 R10, P5, PT, R4, R10, RZ ;  /* 0x0000000a040a7210 */ /* 0x000fc60007fbe0ff */
[----:B0-----:R-:W3:Y:S01]  /*29540*/  LDL.LU R89, [R1+0x15c8] ;  /* 0x0015c80001597983 */ /* 0x001ee20000300800 */
[----:B-1----:R-:W-:Y:S02]  /*29550*/  IMAD.MOV.U32 R9, RZ, RZ, R91 ;  /* 0x000000ffff097224 */ /* 0x002fe400078e005b */
[----:B------:R-:W-:-:S05]  /*29560*/  @P1 IMAD.MOV.U32 R8, RZ, RZ, R47 ;  /* 0x000000ffff081224 */ /* 0x000fca00078e002f */
[----:B------:R-:W3:Y:S04]  /*29570*/  @P1 LDG.E.U8 R7, desc[UR18][R8.64] ;  /* 0x0000001208071981 */ /* 0x000ee8000c1e1100 */
[----:B------:R-:W-:Y:S04]  /*29580*/  STL [R1+0xac4], R91 ;  /* 0x000ac45b01007387 */ /* 0x000fe80000100800 */
[----:B--2---:R0:W-:Y:S04]  /*29590*/  STL [R1+0x154], R90 ;  /* 0x0001545a01007387 */ /* 0x0041e80000100800 */
[----:B0-----:R-:W2:Y:S04]  /*295a0*/  LDL.LU R90, [R1+0x15c4] ;  /* 0x0015c400015a7983 */ /* 0x001ea80000300800 */
[----:B------:R-:W2:Y:S04]  /*295b0*/  LDL.LU R91, [R1+0x15c0] ;  /* 0x0015c000015b7983 */ /* 0x000ea80000300800 */
[----:B------:R-:W4:Y:S04]  /*295c0*/  LDL.LU R47, [R1+0xadc] ;  /* 0x000adc00012f7983 */ /* 0x000f280000300800 */
[----:B---3--:R0:W-:Y:S04]  /*295d0*/  STL [R1+0x150], R7 ;  /* 0x0001500701007387 */ /* 0x0081e80000100800 */
[----:B0-----:R-:W3:Y:S04]  /*295e0*/  LDL.LU R7, [R1+0x15bc] ;  /* 0x0015bc0001077983 */ /* 0x001ee80000300800 */
        /* <DEDUP_REMOVED lines=21> */
[----:B------:R-:W-:Y:S01]  /*29740*/  PRMT R90, RZ, 0x7610, R90 ;  /* 0x00007610ff5a7816 */ /* 0x000fe2000000005a */
[C---:B----4-:R-:W-:Y:S01]  /*29750*/  IMAD.X R47, R55.reuse, 0x1, R47, P5 ;  /* 0x00000001372f7824 */ /* 0x050fe200028e062f */
[----:B------:R-:W-:Y:S01]  /*29760*/  PRMT R7, RZ, 0x7610, R7 ;  /* 0x00007610ff077816 */ /* 0x000fe20000000007 */
[----:B--2---:R0:W-:Y:S01]  /*29770*/  STL [R1+0x14c], R91 ;  /* 0x00014c5b01007387 */ /* 0x0041e20000100800 */
[----:B---3--:R-:W-:-:S03]  /*29780*/  IMAD.X R8, R55, 0x1, R8, P6 ;  /* 0x0000000137087824 */ /* 0x008fc600030e0608 */
        /* <DEDUP_REMOVED lines=14> */
[----:B------:R-:W2:Y:S04]  /*29870*/  LDL.LU R93, [R1+0xaf4] ;  /* 0x000af400015d7983 */ /* 0x000ea80000300800 */
[----:B----4-:R0:W-:Y:S04]  /*29880*/  STL [R1+0x144], R7 ;  /* 0x0001440701007387 */ /* 0x0101e80000100800 */
[----:B0-----:R-:W4:Y:S04]  /*29890*/  LDL.LU R7, [R1+0x15b0] ;  /* 0x0015b00001077983 */ /* 0x001f280000300800 */
        /* <DEDUP_REMOVED lines=12> */
[----:B------:R0:W-:Y:S04]  /*29960*/  STL [R1+0xaf0], R11 ;  /* 0x000af00b01007387 */ /* 0x0001e80000100800 */
[----:B------:R1:W2:Y:S04]  /*29970*/  @P3 LDG.E.U8 R86, desc[UR18][R8.64] ;  /* 0x0000001208563981 */ /* 0x0002a8000c1e1100 */
[----:B------:R-:W2:Y:S01]  /*29980*/  LDL.LU R8, [R1+0xaec] ;  /* 0x000aec0001087983 */ /* 0x000ea20000300800 */
[----:B------:R-:W-:Y:S01]  /*29990*/  ISETP.GT.AND P4, PT, R12, 0x20, PT ;  /* 0x000000200c00780c */ /* 0x000fe20003f84270 */
[----:B-1----:R-:W-:Y:S01]  /*299a0*/  IMAD.MOV.U32 R9, RZ, RZ, R11 ;  /* 0x000000ffff097224 */ /* 0x002fe200078e000b */
[----:B------:R-:W-:Y:S01]  /*299b0*/  IADD3 R91, P5, PT, R4, R91, RZ ;  /* 0x0000005b045b7210 */ /* 0x000fe20007fbe0ff */
[----:B0-----:R-:W2:Y:S01]  /*299c0*/  LDL.LU R11, [R1+0xb08] ;  /* 0x000b0800010b7983 */ /* 0x001ea20000300800 */
[----:B------:R-:W-:-:S03]  /*299d0*/  ISETP.GT.AND P1, PT, R12, 0x21, PT ;  /* 0x000000210c00780c */ /* 0x000fc60003f24270 */
[----:B------:R-:W-:Y:S01]  /*299e0*/  STL [R1+0xaf8], R91 ;  /* 0x000af85b01007387 */ /* 0x000fe20000100800 */
[----:B----4-:R-:W-:Y:S01]  /*299f0*/  PRMT R7, RZ, 0x7610, R7 ;  /* 0x00007610ff077816 */ /* 0x010fe20000000007 */
[C---:B------:R-:W-:Y:S01]  /*29a00*/  IMAD.X R93, R55.reuse, 0x1, R93, P5 ;  /* 0x00000001375d7824 */ /* 0x040fe200028e065d */
[----:B------:R-:W-:Y:S02]  /*29a10*/  PRMT R73, RZ, 0x7610, R73 ;  /* 0x00007610ff497816 */ /* 0x000fe40000000049 */
[----:B---3--:R-:W-:Y:S01]  /*29a20*/  IADD3 R10, P5, PT, R4, R10, RZ ;  /* 0x0000000a040a7210 */ /* 0x008fe20007fbe0ff */
[----:B--2---:R0:W-:Y:S01]  /*29a30*/  STL [R1+0x140], R86 ;  /* 0x0001405601007387 */ /* 0x0041e20000100800 */
[----:B------:R-:W-:-:S03]  /*29a40*/  IMAD.X R8, R55, 0x1, R8, P6 ;  /* 0x0000000137087824 */ /* 0x000fc600030e0608 */
        /* <DEDUP_REMOVED lines=8> */
[----:B------:R-:W-:Y:S02]  /*29ad0*/  @P1 IMAD.MOV.U32 R9, RZ, RZ, R93 ;  /* 0x000000ffff091224 */ /* 0x000fe400078e005d */
[----:B0-----:R-:W4:Y:S04]  /*29ae0*/  LDL.LU R93, [R1+0xb0c] ;  /* 0x000b0c00015d7983 */ /* 0x001f280000300800 */
[----:B------:R-:W2:Y:S04]  /*29af0*/  LDL.LU R91, [R1+0xb18] ;  /* 0x000b1800015b7983 */ /* 0x000ea80000300800 */
        /* <DEDUP_REMOVED lines=58> */
[----:B-1----:R-:W4:Y:S01]  /*29ea0*/  LDL.LU R11, [R1+0xb2c] ;  /* 0x000b2c00010b7983 */ /* 0x002f220000300800 */
[----:B------:R-:W-:-:S03]  /*29eb0*/  ISETP.GT.AND P1, PT, R12, 0x27, PT ;  /* 0x000000270c00780c */ /* 0x000fc60003f24270 */
[----:B------:R-:W-:Y:S04]  /*29ec0*/  STL [R1+0xb28], R47 ;  /* 0x000b282f01007387 */ /* 0x000fe80000100800 */
[----:B------:R-:W4:Y:S01]  /*29ed0*/  LDL.LU R91, [R1+0xb38] ;  /* 0x000b3800015b7983 */ /* 0x000f220000300800 */
[----:B------:R-:W-:Y:S01]  /*29ee0*/  PRMT R88, RZ, 0x7610, R88 ;  /* 0x00007610ff587816 */ /* 0x000fe20000000058 */
[C---:B------:R-:W-:Y:S01]  /*29ef0*/  IMAD.X R86, R55.reuse, 0x1, R86, P5 ;  /* 0x0000000137567824 */ /* 0x040fe200028e0656 */
        /* <DEDUP_REMOVED lines=9> */
[----:B0-----:R-:W-:Y:S02]  /*29f90*/  @P1 IMAD.MOV.U32 R8, RZ, RZ, R47 ;  /* 0x000000ffff081224 */ /* 0x001fe400078e002f */
[----:B------:R-:W-:-:S05]  /*29fa0*/  @P1 IMAD.MOV.U32 R9, RZ, RZ, R86 ;  /* 0x000000ffff091224 */ /* 0x000fca00078e0056 */
[----:B------:R0:W3:Y:S01]  /*29fb0*/  @P1 LDG.E.U8 R70, desc[UR18][R8.64] ;  /* 0x0000001208461981 */ /* 0x0000e2000c1e1100 */
[----:B----4-:R-:W-:Y:S02]  /*29fc0*/  IADD3 R10, P5, PT, R4, R10, RZ ;  /* 0x0000000a040a7210 */ /* 0x010fe40007fbe0ff */
[----:B------:R-:W-:Y:S01]  /*29fd0*/  ISETP.GT.AND P3, PT, R12, 0x28, PT ;  /* 0x000000280c00780c */ /* 0x000fe20003f64270 */
[----:B------:R-:W-:Y:S02]  /*29fe0*/  STL [R1+0xb24], R86 ;  /* 0x000b245601007387 */ /* 0x000fe40000100800 */
[----:B------:R-:W-:Y:S02]  /*29ff0*/  IMAD.X R11, R55, 0x1, R11, P5 ;  /* 0x00000001370b7824 */ /* 0x000fe400028e060b */
[----:B------:R-:W4:Y:S01]  /*2a000*/  LDL.LU R47, [R1+0xb3c] ;  /* 0x000b3c00012f7983 */ /* 0x000f220000300800 */
[----:B------:R-:W-:-:S03]  /*2a010*/  IADD3 R91, P6, PT, R4, R91, RZ ;  /* 0x0000005b045b7210 */ /* 0x000fc60007fde0ff */
[----:B------:R-:W-:Y:S01]  /*2a020*/  STL [R1+0xb30], R10 ;  /* 0x000b300a01007387 */ /* 0x000fe20000100800 */
[----:B0-----:R-:W-:-:S06]  /*2a030*/  PRMT R8, RZ, 0x7610, R8 ;  /* 0x00007610ff087816 */ /* 0x001fcc0000000008 */
[----:B------:R0:W4:Y:S01]  /*2a040*/  @P3 LDG.E.U8 R8, desc[UR18][R10.64] ;  /* 0x000000120a083981 */ /* 0x000122000c1e1100 */
[----:B--2---:R-:W-:-:S03]  /*2a050*/  IADD3 R90, P5, PT, R4, R90, RZ ;  /* 0x0000005a045a7210 */ /* 0x004fc60007fbe0ff */
[----:B---3--:R1:W-:Y:S04]  /*2a060*/  STL [R1+0x128], R88 ;  /* 0x0001285801007387 */ /* 0x0083e80000100800 */
[----:B-1----:R-:W2:Y:S04]  /*2a070*/  LDL.LU R88, [R1+0xb48] ;  /* 0x000b480001587983 */ /* 0x002ea80000300800 */
[----:B------:R-:W-:Y:S04]  /*2a080*/  STL [R1+0xb2c], R11 ;  /* 0x000b2c0b01007387 */ /* 0x000fe80000100800 */
[----:B------:R1:W-:Y:S04]  /*2a090*/  STL [R1+0x124], R70 ;  /* 0x0001244601007387 */ /* 0x0003e80000100800 */
[----:B-1----:R-:W3:Y:S04]  /*2a0a0*/  LDL.LU R70, [R1+0xb50] ;  /* 0x000b500001467983 */ /* 0x002ee80000300800 */
[----:B------:R1:W-:Y:S04]  /*2a0b0*/  STL [R1+0xb38], R91 ;  /* 0x000b385b01007387 */ /* 0x0003e80000100800 */
[----:B------:R-:W2:Y:S04]  /*2a0c0*/  LDL.LU R86, [R1+0xb58] ;  /* 0x000b580001567983 */ /* 0x000ea80000300800 */
[----:B------:R-:W-:Y:S04]  /*2a0d0*/  STL [R1+0xb40], R90 ;  /* 0x000b405a01007387 */ /* 0x000fe80000100800 */
[----:B------:R-:W2:Y:S01]  /*2a0e0*/  LDL.LU R11, [R1+0xb34] ;  /* 0x000b3400010b7983 */ /* 0x000ea20000300800 */
[----:B------:R-:W-:-:S02]  /*2a0f0*/  ISETP.GT.AND P4, PT, R12, 0x29, PT ;  /* 0x000000290c00780c */ /* 0x000fc40003f84270 */
        /* <DEDUP_REMOVED lines=22> */
[----:B0-----:R-:W4:Y:S01]  /*2a260*/  LDL.LU R88, [R1+0xb60] ;  /* 0x000b600001587983 */ /* 0x001f220000300800 */
[----:B------:R-:W-:Y:S02]  /*2a270*/  PRMT R81, RZ, 0x7610, R81 ;  /* 0x00007610ff517816 */ /* 0x000fe40000000051 */
[----:B---3--:R-:W-:Y:S01]  /*2a280*/  IADD3 R70, P6, PT, R4, R70, RZ ;  /* 0x0000004604467210 */ /* 0x008fe20007fde0ff */
[----:B--2---:R-:W-:-:S06]  /*2a290*/  IMAD.X R10, R55, 0x1, R10, P5 ;  /* 0x00000001370a7824 */ /* 0x004fcc00028e060a */
        /* <DEDUP_REMOVED lines=10> */
[----:B0-----:R-:W3:Y:S04]  /*2a340*/  LDL.LU R70, [R1+0xb68] ;  /* 0x000b680001467983 */ /* 0x001ee80000300800 */
[----:B------:R-:W-:Y:S01]  /*2a350*/  STL [R1+0xb58], R86 ;  /* 0x000b585601007387 */ /* 0x000fe20000100800 */
[----:B----4-:R-:W-:-:S03]  /*2a360*/  PRMT R91, RZ, 0x7610, R91 ;  /* 0x00007610ff5b7816 */ /* 0x010fc6000000005b */
        /* <DEDUP_REMOVED lines=21> */
[----:B------:R-:W3:Y:S01]  /*2a4c0*/  LDL.LU R86, [R1+0xb6c] ;  /* 0x000b6c0001567983 */ /* 0x000ee20000300800 */
[----:B------:R-:W-:Y:S02]  /*2a4d0*/  PRMT R83, RZ, 0x7610, R83 ;  /* 0x00007610ff537816 */ /* 0x000fe40000000053 */
[----:B------:R-:W-:Y:S01]  /*2a4e0*/  IADD3 R70, P6, PT, R4, R70, RZ ;  /* 0x0000004604467210 */ /* 0x000fe20007fde0ff */
[----:B------:R-:W-:Y:S04]  /*2a4f0*/  STL [R1+0xb60], R88 ;  /* 0x000b605801007387 */ /* 0x000fe80000100800 */
[----:B----4-:R0:W-:Y:S02]  /*2a500*/  STL [R1+0x110], R2 ;  /* 0x0001100201007387 */ /* 0x0101e40000100800 */
[----:B------:R-:W-:-:S02]  /*2a510*/  @P3 IMAD.MOV.U32 R10, RZ, RZ, R88 ;  /* 0x000000ffff0a3224 */ /* 0x000fc400078e0058 */
[----:B0-----:R-:W4:Y:S01]  /*2a520*/  LDL.LU R2, [R1+0xb78] ;  /* 0x000b780001027983 */ /* 0x001f220000300800 */
        /* <DEDUP_REMOVED lines=8> */
[----:B-1----:R-:W4:Y:S04]  /*2a5b0*/  LDL.LU R70, [R1+0xb74] ;  /* 0x000b740001467983 */ /* 0x002f280000300800 */
[----:B------:R-:W-:Y:S04]  /*2a5c0*/  STL [R1+0xb70], R81 ;  /* 0x000b705101007387 */ /* 0x000fe80000100800 */
[----:B------:R-:W4:Y:S01]  /*2a5d0*/  LDL.LU R88, [R1+0xb80] ;  /* 0x000b800001587983 */ /* 0x000f220000300800 */
        /* <DEDUP_REMOVED lines=9> */
[C---:B------:R-:W-:Y:S02]  /*2a670*/  ISETP.GT.AND P1, PT, R12.reuse, 0x30, PT ;  /* 0x000000300c00780c */ /* 0x040fe40003f24270 */
[----:B------:R-:W-:Y:S01]  /*2a680*/  ISETP.GT.AND P3, PT, R12, 0x31, PT ;  /* 0x000000310c00780c */ /* 0x000fe20003f64270 */
[C---:B------:R-:W-:Y:S01]  /*2a690*/  IMAD.X R86, R55.reuse, 0x1, R86, P5 ;  /* 0x0000000137567824 */ /* 0x040fe200028e0656 */
[----:B----4-:R-:W-:Y:S02]  /*2a6a0*/  IADD3 R2, P5, PT, R4, R2, RZ ;  /* 0x0000000204027210 */ /* 0x010fe40007fbe0ff */
[----:B------:R-:W-:Y:S02]  /*2a6b0*/  PRMT R9, RZ, 0x7610, R9 ;  /* 0x00007610ff097816 */ /* 0x000fe40000000009 */
[----:B------:R-:W-:Y:S01]  /*2a6c0*/  STL [R1+0xb6c], R86 ;  /* 0x000b6c5601007387 */ /* 0x000fe20000100800 */
[----:B------:R-:W-:-:S04]  /*2a6d0*/  IMAD.X R70, R55, 0x1, R70, P5 ;  /* 0x0000000137467824 */ /* 0x000fc800028e0646 */
[----:B0-----:R-:W-:Y:S02]  /*2a6e0*/  @P1 IMAD.MOV.U32 R10, RZ, RZ, R81 ;  /* 0x000000ffff0a1224 */ /* 0x001fe400078e0051 */
[----:B------:R-:W-:Y:S01]  /*2a6f0*/  @P1 IMAD.MOV.U32 R11, RZ, RZ, R86 ;  /* 0x000000ffff0b1224 */ /* 0x000fe200078e0056 */
[----:B------:R-:W-:Y:S02]  /*2a700*/  IADD3 R88, P6, PT, R4, R88, RZ ;  /* 0x0000005804587210 */ /* 0x000fe40007fde0ff */
[----:B------:R-:W-:Y:S02]  /*2a710*/  PRMT R67, RZ, 0x7610, R67 ;  /* 0x00007610ff437816 */ /* 0x000fe40000000043 */
[----:B------:R0:W4:Y:S02]  /*2a720*/  @P1 LDG.E.U8 R9, desc[UR18][R10.64] ;  /* 0x000000120a091981 */ /* 0x000124000c1e1100 */
[----:B0-----:R-:W-:Y:S02]  /*2a730*/  @P3 IMAD.MOV.U32 R10, RZ, RZ, R2 ;  /* 0x000000ffff0a3224 */ /* 0x001fe400078e0002 */
[----:B------:R-:W-:-:S05]  /*2a740*/  @P3 IMAD.MOV.U32 R11, RZ, RZ, R70 ;  /* 0x000000ffff0b3224 */ /* 0x000fca00078e0046 */
[----:B------:R0:W4:Y:S01]  /*2a750*/  @P3 LDG.E.U8 R67, desc[UR18][R10.64] ;  /* 0x000000120a433981 */ /* 0x000122000c1e1100 */
[----:B--2---:R-:W-:-:S03]  /*2a760*/  IADD3 R83, P5, PT, R4, R83, RZ ;  /* 0x0000005304537210 */ /* 0x004fc60007fbe0ff */
[----:B---3--:R1:W-:Y:S04]  /*2a770*/  STL [R1+0x108], R89 ;  /* 0x0001085901007387 */ /* 0x0083e80000100800 */
[----:B-1----:R-:W2:Y:S04]  /*2a780*/  LDL.LU R89, [R1+0x158c] ;  /* 0x00158c0001597983 */ /* 0x002ea80000300800 */
[----:B------:R-:W3:Y:S04]  /*2a790*/  LDL.LU R86, [R1+0xb84] ;  /* 0x000b840001567983 */ /* 0x000ee80000300800 */
[----:B------:R-:W2:Y:S04]  /*2a7a0*/  LDL.LU R81, [R1+0xb90] ;  /* 0x000b900001517983 */ /* 0x000ea80000300800 */
[----:B------:R1:W-:Y:S04]  /*2a7b0*/  STL [R1+0xb78], R2 ;  /* 0x000b780201007387 */ /* 0x0003e80000100800 */
[----:B------:R0:W-:Y:S04]  /*2a7c0*/  STL [R1+0xb74], R70 ;  /* 0x000b744601007387 */ /* 0x0001e80000100800 */
[----:B-1----:R-:W2:Y:S04]  /*2a7d0*/  LDL.LU R2, [R1+0xb98] ;  /* 0x000b980001027983 */ /* 0x002ea80000300800 */
[----:B------:R1:W-:Y:S04]  /*2a7e0*/  STL [R1+0xb80], R88 ;  /* 0x000b805801007387 */ /* 0x0003e80000100800 */
[----:B0-----:R-:W2:Y:S04]  /*2a7f0*/  LDL.LU R70, [R1+0xba0] ;  /* 0x000ba00001467983 */ /* 0x001ea80000300800 */
[----:B------:R-:W-:Y:S04]  /*2a800*/  STL [R1+0xb88], R83 ;  /* 0x000b885301007387 */ /* 0x000fe80000100800 */
[----:B------:R-:W2:Y:S01]  /*2a810*/  LDL.LU R11, [R1+0xb7c] ;  /* 0x000b7c00010b7983 */ /* 0x000ea20000300800 */
[----:B------:R-:W-:-:S02]  /*2a820*/  ISETP.GT.AND P4, PT, R12, 0x32, PT ;  /* 0x000000320c00780c */ /* 0x000fc40003f84270 */
[----:B------:R-:W-:Y:S02]  /*2a830*/  ISETP.GT.AND P1, PT, R12, 0x33, PT ;  /* 0x000000330c00780c */ /* 0x000fe40003f24270 */
[----:B------:R-:W-:Y:S02]  /*2a840*/  PRMT R87, RZ, 0x7610, R87 ;  /* 0x00007610ff577816 */ /* 0x000fe40000000057 */
[----:B------:R-:W-:-:S07]  /*2a850*/  PRMT R85, RZ, 0x7610, R85 ;  /* 0x00007610ff557816 */ /* 0x000fce0000000055 */
[----:B------:R-:W-:Y:S02]  /*2a860*/  @P4 IMAD.MOV.U32 R10, RZ, RZ, R88 ;  /* 0x000000ffff0a4224 */ /* 0x000fe400078e0058 */
[C---:B---3--:R-:W-:Y:S02]  /*2a870*/  IMAD.X R86, R55.reuse, 0x1, R86, P5 ;  /* 0x0000000137567824 */ /* 0x048fe400028e0656 */
[----:B--2---:R-:W-:-:S05]  /*2a880*/  IMAD.X R11, R55, 0x1, R11, P6 ;  /* 0x00000001370b7824 */ /* 0x004fca00030e060b */
[----:B------:R0:W-:Y:S04]  /*2a890*/  STL [R1+0xb7c], R11 ;  /* 0x000b7c0b01007387 */ /* 0x0001e80000100800 */
[----:B------:R0:W2:Y:S01]  /*2a8a0*/  @P4 LDG.E.U8 R87, desc[UR18][R10.64] ;  /* 0x000000120a574981 */ /* 0x0000a2000c1e1100 */
[----:B------:R-:W-:-:S03]  /*2a8b0*/  IADD3 R81, P5, PT, R4, R81, RZ ;  /* 0x0000005104517210 */ /* 0x000fc60007fbe0ff */
[----:B-1----:R-:W3:Y:S01]  /*2a8c0*/  LDL.LU R88, [R1+0x1588] ;  /* 0x0015880001587983 */ /* 0x002ee20000300800 */
[----:B0-----:R-:W-:Y:S02]  /*2a8d0*/  IMAD.MOV.U32 R11, RZ, RZ, R86 ;  /* 0x000000ffff0b7224 */ /* 0x001fe400078e0056 */
[----:B------:R-:W-:-:S05]  /*2a8e0*/  @P1 IMAD.MOV.U32 R10, RZ, RZ, R83 ;  /* 0x000000ffff0a1224 */ /* 0x000fca00078e0053 */
[----:B------:R-:W3:Y:S04]  /*2a8f0*/  @P1 LDG.E.U8 R85, desc[UR18][R10.64] ;  /* 0x000000120a551981 */ /* 0x000ee8000c1e1100 */
[----:B------:R-:W-:Y:S04]  /*2a900*/  STL [R1+0xb84], R86 ;  /* 0x000b845601007387 */ /* 0x000fe80000100800 */
[----:B--2---:R0:W-:Y:S04]  /*2a910*/  STL [R1+0x100], R87 ;  /* 0x0001005701007387 */ /* 0x0041e80000100800 */
[----:B0-----:R-:W2:Y:S04]  /*2a920*/  LDL.LU R87, [R1+0x1584] ;  /* 0x0015840001577983 */ /* 0x001ea80000300800 */
[----:B------:R-:W2:Y:S04]  /*2a930*/  LDL.LU R86, [R1+0x1580] ;  /* 0x0015800001567983 */ /* 0x000ea80000300800 */
[----:B------:R-:W2:Y:S04]  /*2a940*/  LDL.LU R83, [R1+0xb9c] ;  /* 0x000b9c0001537983 */ /* 0x000ea80000300800 */
[----:B---3--:R0:W-:Y:S04]  /*2a950*/  STL [R1+0xfc], R85 ;  /* 0x0000fc5501007387 */ /* 0x0081e80000100800 */
[----:B0-----:R-:W3:Y:S04]  /*2a960*/  LDL.LU R85, [R1+0x157c] ;  /* 0x00157c0001557983 */ /* 0x001ee80000300800 */
        /* <DEDUP_REMOVED lines=14> */
[----:B------:R-:W3:Y:S01]  /*2aa50*/  LDL.LU R10, [R1+0xb94] ;  /* 0x000b9400010a7983 */ /* 0x000ee20000300800 */
[----:B------:R-:W-:Y:S01]  /*2aa60*/  ISETP.GT.AND P4, PT, R12, 0x35, PT ;  /* 0x000000350c00780c */ /* 0x000fe20003f84270 */
[----:B0-----:R-:W-:Y:S01]  /*2aa70*/  IMAD.MOV.U32 R11, RZ, RZ, R2 ;  /* 0x000000ffff0b7224 */ /* 0x001fe200078e0002 */
[----:B------:R-:W-:-:S02]  /*2aa80*/  IADD3 R70, P5, PT, R4, R70, RZ ;  /* 0x0000004604467210 */ /* 0x000fc40007fbe0ff */
[----:B------:R-:W-:Y:S02]  /*2aa90*/  ISETP.GT.AND P1, PT, R12, 0x36, PT ;  /* 0x000000360c00780c */ /* 0x000fe40003f24270 */
[----:B------:R-:W-:Y:S01]  /*2aaa0*/  PRMT R84, RZ, 0x7610, R84 ;  /* 0x00007610ff547816 */ /* 0x000fe20000000054 */
[C---:B------:R-:W-:Y:S01]  /*2aab0*/  IMAD.X R83, R55.reuse, 0x1, R83, P5 ;  /* 0x0000000137537824 */ /* 0x040fe200028e0653 */
[----:B------:R-:W-:Y:S01]  /*2aac0*/  PRMT R82, RZ, 0x7610, R82 ;  /* 0x00007610ff527816 */ /* 0x000fe20000000052 */
[----:B--2---:R0:W-:Y:S01]  /*2aad0*/  STL [R1+0xf8], R5 ;  /* 0x0000f80501007387 */ /* 0x0041e20000100800 */
[----:B---3--:R-:W-:-:S03]  /*2aae0*/  IMAD.X R10, R55, 0x1, R10, P6 ;  /* 0x00000001370a7824 */ /* 0x008fc600030e060a */
[----:B0-----:R-:W2:Y:S02]  /*2aaf0*/  LDL.LU R5, [R1+0xbb0] ;  /* 0x000bb00001057983 */ /* 0x001ea40000300800 */
[-C--:B------:R-:W-:Y:S02]  /*2ab00*/  @P4 LOP3.LUT R11, R11, R10.reuse, RZ, 0x3c, !PT ;  /* 0x0000000a0b0b4212 */ /* 0x080fe400078e3cff */
[----:B------:R-:W-:Y:S04]  /*2ab10*/  STL [R1+0xba0], R70 ;  /* 0x000ba04601007387 */ /* 0x000fe80000100800 */
[----:B------:R-:W3:Y:S04]  /*2ab20*/  LDL.LU R2, [R1+0xbb8] ;  /* 0x000bb80001027983 */ /* 0x000ee80000300800 */
[----:B------:R0:W-:Y:S02]  /*2ab30*/  STL [R1+0xb94], R10 ;  /* 0x000b940a01007387 */ /* 0x0001e40000100800 */
[----:B0-----:R-:W-:-:S04]  /*2ab40*/  @P4 LOP3.LUT R10, R11, R10, RZ, 0x3c, !PT ;  /* 0x0000000a0b0a4212 */ /* 0x001fc800078e3cff */
[----:B------:R-:W-:-:S05]  /*2ab50*/  @P4 LOP3.LUT R11, R11, R10, RZ, 0x3c, !PT ;  /* 0x0000000a0b0b4212 */ /* 0x000fca00078e3cff */
[----:B------:R0:W2:Y:S02]  /*2ab60*/  @P4 LDG.E.U8 R84, desc[UR18][R10.64] ;  /* 0x000000120a544981 */ /* 0x0000a4000c1e1100 */
[----:B0-----:R-:W-:Y:S02]  /*2ab70*/  IMAD.MOV.U32 R11, RZ, RZ, R83 ;  /* 0x000000ffff0b7224 */ /* 0x001fe400078e0053 */
[----:B------:R-:W-:-:S05]  /*2ab80*/  @P1 IMAD.MOV.U32 R10, RZ, RZ, R70 ;  /* 0x000000ffff0a1224 */ /* 0x000fca00078e0046 */
[----:B------:R-:W3:Y:S01]  /*2ab90*/  @P1 LDG.E.U8 R82, desc[UR18][R10.64] ;  /* 0x000000120a521981 */ /* 0x000ee2000c1e1100 */
[----:B------:R-:W-:-:S03]  /*2aba0*/  IADD3 R81, P5, PT, R4, R81, RZ ;  /* 0x0000005104517210 */ /* 0x000fc60007fbe0ff */
        /* <DEDUP_REMOVED lines=30> */
[----:B------:R-:W-:Y:S02]  /*2ad90*/  PRMT R65, RZ, 0x7610, R65 ;  /* 0x00007610ff417816 */ /* 0x000fe40000000041 */
[----:B---3--:R-:W-:Y:S01]  /*2ada0*/  IADD3 R81, P5, PT, R4, R81, RZ ;  /* 0x0000005104517210 */ /* 0x008fe20007fbe0ff */
[----:B--2---:R0:W-:Y:S01]  /*2adb0*/  STL [R1+0xec], R54 ;  /* 0x0000ec3601007387 */ /* 0x0041e20000100800 */
[----:B----4-:R-:W-:-:S03]  /*2adc0*/  IMAD.X R10, R55, 0x1, R10, P6 ;  /* 0x00000001370a7824 */ /* 0x010fc600030e060a */
        /* <DEDUP_REMOVED lines=64> */
[----:B------:R-:W-:Y:S04]  /*2b1d0*/  STL [R1+0xbe0], R5 ;  /* 0x000be00501007387 */ /* 0x000fe80000100800 */
[----:B------:R-:W4:Y:S01]  /*2b1e0*/  LDL.LU R10, [R1+0xbdc] ;  /* 0x000bdc00010a7983 */ /* 0x000f220000300800 */
[----:B------:R-:W-:Y:S01]  /*2b1f0*/  ISETP.GT.AND P4, PT, R12, 0x3e, PT ;  /* 0x0000003e0c00780c */ /* 0x000fe20003f84270 */
[----:B0-----:R-:W-:Y:S01]  /*2b200*/  IMAD.MOV.U32 R11, RZ, RZ, R5 ;  /* 0x000000ffff0b7224 */ /* 0x001fe200078e0005 */
[----:B------:R-:W-:-:S02]  /*2b210*/  IADD3 R6, P5, PT, R4, R6, RZ ;  /* 0x0000000604067210 */ /* 0x000fc40007fbe0ff */
[----:B------:R-:W-:Y:S02]  /*2b220*/  ISETP.GT.AND P1, PT, R12, 0x3f, PT ;  /* 0x0000003f0c00780c */ /* 0x000fe40003f24270 */
[----:B------:R-:W-:Y:S01]  /*2b230*/  PRMT R3, RZ, 0x7610, R3 ;  /* 0x00007610ff037816 */ /* 0x000fe20000000003 */
[C---:B---3--:R-:W-:Y:S01]  /*2b240*/  IMAD.X R54, R55.reuse, 0x1, R54, P5 ;  /* 0x0000000137367824 */ /* 0x048fe200028e0636 */
[----:B------:R-:W-:Y:S01]  /*2b250*/  PRMT R62, RZ, 0x7610, R62 ;  /* 0x00007610ff3e7816 */ /* 0x000fe2000000003e */
[----:B--2---:R0:W-:Y:S01]  /*2b260*/  STL [R1+0xd4], R43 ;  /* 0x0000d42b01007387 */ /* 0x0041e20000100800 */
[----:B----4-:R-:W-:-:S03]  /*2b270*/  IMAD.X R10, R55, 0x1, R10, P6 ;  /* 0x00000001370a7824 */ /* 0x010fc600030e060a */
[----:B0-----:R-:W2:Y:S04]  /*2b280*/  LDL.LU R43, [R1+0xbec] ;  /* 0x000bec00012b7983 */ /* 0x001ea80000300800 */
[----:B------:R-:W-:Y:S01]  /*2b290*/  STL [R1+0xbe8], R6 ;  /* 0x000be80601007387 */ /* 0x000fe20000100800 */
[----:B------:R-:W-:-:S03]  /*2b2a0*/  @P4 LOP3.LUT R11, R11, R10, RZ, 0x3c, !PT ;  /* 0x0000000a0b0b4212 */ /* 0x000fc600078e3cff */
[----:B------:R-:W3:Y:S04]  /*2b2b0*/  LDL.LU R5, [R1+0xbf8] ;  /* 0x000bf80001057983 */ /* 0x000ee80000300800 */
[----:B------:R-:W4:Y:S04]  /*2b2c0*/  LDL.LU R70, [R1+0xc00] ;  /* 0x000c000001467983 */ /* 0x000f280000300800 */
[----:B------:R0:W-:Y:S02]  /*2b2d0*/  STL [R1+0xbdc], R10 ;  /* 0x000bdc0a01007387 */ /* 0x0001e40000100800 */
[----:B0-----:R-:W-:-:S04]  /*2b2e0*/  @P4 LOP3.LUT R10, R11, R10, RZ, 0x3c, !PT ;  /* 0x0000000a0b0a4212 */ /* 0x001fc800078e3cff */
[----:B------:R-:W-:-:S05]  /*2b2f0*/  @P4 LOP3.LUT R11, R11, R10, RZ, 0x3c, !PT ;  /* 0x0000000a0b0b4212 */ /* 0x000fca00078e3cff */
[----:B------:R0:W4:Y:S02]  /*2b300*/  @P4 LDG.E.U8 R3, desc[UR18][R10.64] ;  /* 0x000000120a034981 */ /* 0x000124000c1e1100 */
[----:B0-----:R-:W-:Y:S02]  /*2b310*/  IMAD.MOV.U32 R11, RZ, RZ, R54 ;  /* 0x000000ffff0b7224 */ /* 0x001fe400078e0036 */
[----:B------:R-:W-:-:S05]  /*2b320*/  @P1 IMAD.MOV.U32 R10, RZ, RZ, R6 ;  /* 0x000000ffff0a1224 */ /* 0x000fca00078e0006 */
[----:B------:R0:W4:Y:S01]  /*2b330*/  @P1 LDG.E.U8 R62, desc[UR18][R10.64] ;  /* 0x000000120a3e1981 */ /* 0x000122000c1e1100 */
[----:B------:R-:W-:Y:S02]  /*2b340*/  ISETP.GT.AND P3, PT, R12, 0x40, PT ;  /* 0x000000400c00780c */ /* 0x000fe40003f64270 */
[----:B------:R-:W-:Y:S01]  /*2b350*/  IADD3 R36, P5, PT, R4, R36, RZ ;  /* 0x0000002404247210 */ /* 0x000fe20007fbe0ff */
[----:B------:R-:W-:Y:S01]  /*2b360*/  STL [R1+0xbe4], R54 ;  /* 0x000be43601007387 */ /* 0x000fe20000100800 */
[----:B------:R-:W-:-:S09]  /*2b370*/  PRMT R61, RZ, 0x7610, R61 ;  /* 0x00007610ff3d7816 */ /* 0x000fd2000000003d */
[----:B0-----:R-:W-:Y:S02]  /*2b380*/  @P3 IMAD.MOV.U32 R10, RZ, RZ, R36 ;  /* 0x000000ffff0a3224 */ /* 0x001fe400078e0024 */
[----:B--2---:R-:W-:-:S04]  /*2b390*/  IMAD.X R43, R55, 0x1, R43, P5 ;  /* 0x00000001372b7824 */ /* 0x004fc800028e062b */
[----:B------:R-:W-:Y:S01]  /*2b3a0*/  @P3 IMAD.MOV.U32 R11, RZ, RZ, R43 ;  /* 0x000000ffff0b3224 */ /* 0x000fe200078e002b */
[----:B---3--:R-:W-:-:S04]  /*2b3b0*/  IADD3 R5, P6, PT, R4, R5, RZ ;  /* 0x0000000504057210 */ /* 0x008fc80007fde0ff */
[----:B------:R0:W2:Y:S01]  /*2b3c0*/  @P3 LDG.E.U8 R61, desc[UR18][R10.64] ;  /* 0x000000120a3d3981 */ /* 0x0000a2000c1e1100 */
[----:B----4-:R-:W-:-:S03]  /*2b3d0*/  IADD3 R70, P5, PT, R4, R70, RZ ;  /* 0x0000004604467210 */ /* 0x010fc60007fbe0ff */
[----:B------:R1:W-:Y:S04]  /*2b3e0*/  STL [R1+0xd0], R3 ;  /* 0x0000d00301007387 */ /* 0x0003e80000100800 */
[----:B-1----:R-:W3:Y:S04]  /*2b3f0*/  LDL.LU R3, [R1+0x1560] ;  /* 0x0015600001037983 */ /* 0x002ee80000300800 */
[----:B------:R-:W4:Y:S04]  /*2b400*/  LDL.LU R54, [R1+0x155c] ;  /* 0x00155c0001367983 */ /* 0x000f280000300800 */
[----:B------:R-:W2:Y:S04]  /*2b410*/  LDL.LU R6, [R1+0xbfc] ;  /* 0x000bfc0001067983 */ /* 0x000ea80000300800 */
[----:B------:R-:W-:Y:S04]  /*2b420*/  STL [R1+0xbf0], R36 ;  /* 0x000bf02401007387 */ /* 0x000fe80000100800 */
[----:B------:R1:W-:Y:S04]  /*2b430*/  STL [R1+0xcc], R62 ;  /* 0x0000cc3e01007387 */ /* 0x0003e80000100800 */
[----:B-1----:R-:W3:Y:S04]  /*2b440*/  LDL.LU R62, [R1+0xc08] ;  /* 0x000c0800013e7983 */ /* 0x002ee80000300800 */
[----:B------:R1:W-:Y:S04]  /*2b450*/  STL [R1+0xbec], R43 ;  /* 0x000bec2b01007387 */ /* 0x0003e80000100800 */
[----:B------:R-:W3:Y:S04]  /*2b460*/  LDL.LU R36, [R1+0xc10] ;  /* 0x000c100001247983 */ /* 0x000ee80000300800 */
[----:B------:R0:W-:Y:S04]  /*2b470*/  STL [R1+0xbf8], R5 ;  /* 0x000bf80501007387 */ /* 0x0001e80000100800 */
[----:B-1----:R-:W3:Y:S04]  /*2b480*/  LDL.LU R43, [R1+0xc18] ;  /* 0x000c1800012b7983 */ /* 0x002ee80000300800 */
[----:B------:R-:W-:Y:S04]  /*2b490*/  STL [R1+0xc00], R70 ;  /* 0x000c004601007387 */ /* 0x000fe80000100800 */
[----:B------:R-:W3:Y:S01]  /*2b4a0*/  LDL.LU R11, [R1+0xbf4] ;  /* 0x000bf400010b7983 */ /* 0x000ee20000300800 */
[----:B------:R-:W-:-:S02]  /*2b4b0*/  ISETP.GT.AND P4, PT, R12, 0x41, PT ;  /* 0x000000410c00780c */ /* 0x000fc40003f84270 */
[----:B------:R-:W-:Y:S02]  /*2b4c0*/  ISETP.GT.AND P1, PT, R12, 0x42, PT ;  /* 0x000000420c00780c */ /* 0x000fe40003f24270 */
[----:B------:R-:W-:Y:S02]  /*2b4d0*/  PRMT R63, RZ, 0x7610, R63 ;  /* 0x00007610ff3f7816 */ /* 0x000fe4000000003f */
[----:B------:R-:W-:-:S07]  /*2b4e0*/  PRMT R78, RZ, 0x7610, R78 ;  /* 0x00007610ff4e7816 */ /* 0x000fce000000004e */
[----:B0-----:R-:W-:Y:S02]  /*2b4f0*/  @P4 IMAD.MOV.U32 R10, RZ, RZ, R5 ;  /* 0x000000ffff0a4224 */ /* 0x001fe400078e0005 */
[C---:B--2---:R-:W-:Y:S02]  /*2b500*/  IMAD.X R6, R55.reuse, 0x1, R6, P5 ;  /* 0x0000000137067824 */ /* 0x044fe400028e0606 */
[----:B---3--:R-:W-:-:S05]  /*2b510*/  IMAD.X R11, R55, 0x1, R11, P6 ;  /* 0x00000001370b7824 */ /* 0x008fca00030e060b */
[----:B------:R0:W-:Y:S04]  /*2b520*/  STL [R1+0xbf4], R11 ;  /* 0x000bf40b01007387 */ /* 0x0001e80000100800 */
[----:B------:R0:W2:Y:S01]  /*2b530*/  @P4 LDG.E.U8 R63, desc[UR18][R10.64] ;  /* 0x000000120a3f4981 */ /* 0x0000a2000c1e1100 */
[----:B------:R-:W-:-:S03]  /*2b540*/  IADD3 R62, P5, PT, R4, R62, RZ ;  /* 0x0000003e043e7210 */ /* 0x000fc60007fbe0ff */
[----:B------:R-:W3:Y:S01]  /*2b550*/  LDL.LU R5, [R1+0x1558] ;  /* 0x0015580001057983 */ /* 0x000ee20000300800 */
        /* <DEDUP_REMOVED lines=43> */
[----:B------:R-:W2:Y:S04]  /*2b810*/  @P1 LDG.E.U8 R24, desc[UR18][R10.64] ;  /* 0x000000120a181981 */ /* 0x000ea8000c1e1100 */
[----:B---3--:R0:W-:Y:S04]  /*2b820*/  STL [R1+0xb8], R74 ;  /* 0x0000b84a01007387 */ /* 0x0081e80000100800 */
[----:B0-----:R-:W3:Y:S04]  /*2b830*/  LDL.LU R74, [R1+0x154c] ;  /* 0x00154c00014a7983 */ /* 0x001ee80000300800 */
[----:B------:R-:W3:Y:S04]  /*2b840*/  LDL.LU R70, [R1+0x1548] ;  /* 0x0015480001467983 */ /* 0x000ee80000300800 */
[----:B------:R-:W3:Y:S01]  /*2b850*/  LDL.LU R11, [R1+0xc1c] ;  /* 0x000c1c00010b7983 */ /* 0x000ee20000300800 */
[----:B------:R-:W-:-:S02]  /*2b860*/  ISETP.GT.AND P3, PT, R12, 0x46, PT ;  /* 0x000000460c00780c */ /* 0x000fc40003f64270 */
[C---:B------:R-:W-:Y:S01]  /*2b870*/  IADD3 R62, P5, PT, R4.reuse, R62, RZ ;  /* 0x0000003e043e7210 */ /* 0x040fe20007fbe0ff */
[----:B------:R-:W3:Y:S01]  /*2b880*/  LDL.LU R43, [R1+0xc2c] ;  /* 0x000c2c00012b7983 */ /* 0x000ee20000300800 */
[----:B------:R-:W-:Y:S02]  /*2b890*/  PRMT R40, RZ, 0x7610, R40 ;  /* 0x00007610ff287816 */ /* 0x000fe40000000028 */
[----:B----4-:R-:W-:Y:S01]  /*2b8a0*/  IADD3 R36, P6, PT, R4, R36, RZ ;  /* 0x0000002404247210 */ /* 0x010fe20007fde0ff */
[----:B------:R-:W-:Y:S04]  /*2b8b0*/  STL [R1+0xc20], R62 ;  /* 0x000c203e01007387 */ /* 0x000fe80000100800 */
[----:B--2---:R0:W-:Y:S02]  /*2b8c0*/  STL [R1+0xb4], R24 ;  /* 0x0000b41801007387 */ /* 0x0041e40000100800 */
[----:B------:R-:W-:-:S02]  /*2b8d0*/  @P3 IMAD.MOV.U32 R10, RZ, RZ, R62 ;  /* 0x000000ffff0a3224 */ /* 0x000fc400078e003e */
[----:B0-----:R-:W2:Y:S01]  /*2b8e0*/  LDL.LU R24, [R1+0xc38] ;  /* 0x000c380001187983 */ /* 0x001ea20000300800 */
[----:B---3--:R-:W-:-:S05]  /*2b8f0*/  IMAD.X R11, R55, 0x1, R11, P5 ;  /* 0x00000001370b7824 */ /* 0x008fca00028e060b */
[----:B------:R0:W-:Y:S04]  /*2b900*/  STL [R1+0xc1c], R11 ;  /* 0x000c1c0b01007387 */ /* 0x0001e80000100800 */
[----:B------:R0:W3:Y:S04]  /*2b910*/  @P3 LDG.E.U8 R40, desc[UR18][R10.64] ;  /* 0x000000120a283981 */ /* 0x0000e8000c1e1100 */
[----:B------:R1:W-:Y:S04]  /*2b920*/  STL [R1+0xc28], R36 ;  /* 0x000c282401007387 */ /* 0x0003e80000100800 */
[----:B------:R-:W4:Y:S01]  /*2b930*/  LDL.LU R10, [R1+0xc24] ;  /* 0x000c2400010a7983 */ /* 0x000f220000300800 */
[----:B------:R-:W-:Y:S01]  /*2b940*/  ISETP.GT.AND P4, PT, R12, 0x47, PT ;  /* 0x000000470c00780c */ /* 0x000fe20003f84270 */
[----:B0-----:R-:W-:Y:S01]  /*2b950*/  IMAD.MOV.U32 R11, RZ, RZ, R36 ;  /* 0x000000ffff0b7224 */ /* 0x001fe200078e0024 */
[----:B------:R-:W-:Y:S01]  /*2b960*/  IADD3 R38, P5, PT, R4, R38, RZ ;  /* 0x0000002604267210 */ /* 0x000fe20007fbe0ff */
[----:B-1----:R-:W2:Y:S04]  /*2b970*/  LDL.LU R36, [R1+0xc34] ;  /* 0x000c340001247983 */ /* 0x002ea80000300800 */
[----:B------:R-:W-:Y:S04]  /*2b980*/  STL [R1+0xc30], R38 ;  /* 0x000c302601007387 */ /* 0x000fe80000100800 */
[----:B------:R-:W2:Y:S01]  /*2b990*/  LDL.LU R62, [R1+0xc40] ;  /* 0x000c4000013e7983 */ /* 0x000ea20000300800 */
[----:B------:R-:W-:-:S03]  /*2b9a0*/  PRMT R66, RZ, 0x7610, R66 ;  /* 0x00007610ff427816 */ /* 0x000fc60000000042 */
[----:B---3--:R0:W-:Y:S01]  /*2b9b0*/  STL [R1+0xb0], R40 ;  /* 0x0000b02801007387 */ /* 0x0081e20000100800 */
[----:B----4-:R-:W-:-:S03]  /*2b9c0*/  IMAD.X R10, R55, 0x1, R10, P6 ;  /* 0x00000001370a7824 */ /* 0x010fc600030e060a */
[----:B0-----:R-:W3:Y:S02]  /*2b9d0*/  LDL.LU R40, [R1+0xc48] ;  /* 0x000c480001287983 */ /* 0x001ee40000300800 */
[-C--:B------:R-:W-:Y:S02]  /*2b9e0*/  @P4 LOP3.LUT R11, R11, R10.reuse, RZ, 0x3c, !PT ;  /* 0x0000000a0b0b4212 */ /* 0x080fe400078e3cff */
[----:B------:R0:W-:Y:S02]  /*2b9f0*/  STL [R1+0xc24], R10 ;  /* 0x000c240a01007387 */ /* 0x0001e40000100800 */
[----:B0-----:R-:W-:-:S04]  /*2ba00*/  @P4 LOP3.LUT R10, R11, R10, RZ, 0x3c, !PT ;  /* 0x0000000a0b0a4212 */ /* 0x001fc800078e3cff */
[----:B------:R-:W-:-:S05]  /*2ba10*/  @P4 LOP3.LUT R11, R11, R10, RZ, 0x3c, !PT ;  /* 0x0000000a0b0b4212 */ /* 0x000fca00078e3cff */
[----:B------:R0:W4:Y:S01]  /*2ba20*/  @P4 LDG.E.U8 R66, desc[UR18][R10.64] ;  /* 0x000000120a424981 */ /* 0x000122000c1e1100 */
[C---:B------:R-:W-:Y:S02]  /*2ba30*/  ISETP.GT.AND P1, PT, R12.reuse, 0x48, PT ;  /* 0x000000480c00780c */ /* 0x040fe40003f24270 */
[----:B------:R-:W-:Y:S01]  /*2ba40*/  ISETP.GT.AND P3, PT, R12, 0x49, PT ;  /* 0x000000490c00780c */ /* 0x000fe20003f64270 */
[C---:B------:R-:W-:Y:S01]  /*2ba50*/  IMAD.X R43, R55.reuse, 0x1, R43, P5 ;  /* 0x00000001372b7824 */ /* 0x040fe200028e062b */
[----:B--2---:R-:W-:Y:S02]  /*2ba60*/  IADD3 R24, P5, PT, R4, R24, RZ ;  /* 0x0000001804187210 */ /* 0x004fe40007fbe0ff */
[----:B------:R-:W-:Y:S02]  /*2ba70*/  PRMT R75, RZ, 0x7610, R75 ;  /* 0x00007610ff4b7816 */ /* 0x000fe4000000004b */
[----:B------:R-:W-:Y:S01]  /*2ba80*/  STL [R1+0xc2c], R43 ;  /* 0x000c2c2b01007387 */ /* 0x000fe20000100800 */
[----:B------:R-:W-:-:S04]  /*2ba90*/  IMAD.X R36, R55, 0x1, R36, P5 ;  /* 0x0000000137247824 */ /* 0x000fc800028e0624 */
[----:B0-----:R-:W-:Y:S02]  /*2baa0*/  @P1 IMAD.MOV.U32 R10, RZ, RZ, R38 ;  /* 0x000000ffff0a1224 */ /* 0x001fe400078e0026 */
[----:B------:R-:W-:Y:S01]  /*2bab0*/  @P1 IMAD.MOV.U32 R11, RZ, RZ, R43 ;  /* 0x000000ffff0b1224 */ /* 0x000fe200078e002b */
[----:B------:R-:W-:Y:S02]  /*2bac0*/  IADD3 R62, P6, PT, R4, R62, RZ ;  /* 0x0000003e043e7210 */ /* 0x000fe40007fde0ff */
[----:B------:R-:W-:Y:S02]  /*2bad0*/  PRMT R59, RZ, 0x7610, R59 ;  /* 0x00007610ff3b7816 */ /* 0x000fe4000000003b */
[----:B------:R0:W2:Y:S02]  /*2bae0*/  @P1 LDG.E.U8 R75, desc[UR18][R10.64] ;  /* 0x000000120a4b1981 */ /* 0x0000a4000c1e1100 */
[----:B0-----:R-:W-:Y:S02]  /*2baf0*/  @P3 IMAD.MOV.U32 R10, RZ, RZ, R24 ;  /* 0x000000ffff0a3224 */ /* 0x001fe400078e0018 */
[----:B------:R-:W-:-:S05]  /*2bb00*/  @P3 IMAD.MOV.U32 R11, RZ, RZ, R36 ;  /* 0x000000ffff0b3224 */ /* 0x000fca00078e0024 */
[----:B------:R0:W2:Y:S01]  /*2bb10*/  @P3 LDG.E.U8 R59, desc[UR18][R10.64] ;  /* 0x000000120a3b3981 */ /* 0x0000a2000c1e1100 */
[----:B---3--:R-:W-:-:S03]  /*2bb20*/  IADD3 R40, P5, PT, R4, R40, RZ ;  /* 0x0000002804287210 */ /* 0x008fc60007fbe0ff */
[----:B----4-:R1:W-:Y:S04]  /*2bb30*/  STL [R1+0xac], R66 ;  /* 0x0000ac4201007387 */ /* 0x0103e80000100800 */
[----:B-1----:R-:W3:Y:S04]  /*2bb40*/  LDL.LU R66, [R1+0x1544] ;  /* 0x0015440001427983 */ /* 0x002ee80000300800 */
[----:B------:R-:W4:Y:S04]  /*2bb50*/  LDL.LU R43, [R1+0xc44] ;  /* 0x000c4400012b7983 */ /* 0x000f280000300800 */
        /* <DEDUP_REMOVED lines=13> */
[C---:B----4-:R-:W-:Y:S02]  /*2bc30*/  IMAD.X R43, R55.reuse, 0x1, R43, P5 ;  /* 0x00000001372b7824 */ /* 0x050fe400028e062b */
[----:B--2---:R-:W-:-:S05]  /*2bc40*/  IMAD.X R11, R55, 0x1, R11, P6 ;  /* 0x00000001370b7824 */ /* 0x004fca00030e060b */
[----:B------:R0:W-:Y:S04]  /*2bc50*/  STL [R1+0xc3c], R11 ;  /* 0x000c3c0b01007387 */ /* 0x0001e80000100800 */
[----:B------:R0:W2:Y:S01]  /*2bc60*/  @P4 LDG.E.U8 R58, desc[UR18][R10.64] ;  /* 0x000000120a3a4981 */ /* 0x0000a2000c1e1100 */
[----:B------:R-:W-:-:S03]  /*2bc70*/  IADD3 R38, P5, PT, R4, R38, RZ ;  /* 0x0000002604267210 */ /* 0x000fc60007fbe0ff */
[----:B-1----:R-:W4:Y:S01]  /*2bc80*/  LDL.LU R62, [R1+0x1540] ;  /* 0x00154000013e7983 */ /* 0x002f220000300800 */
        /* <DEDUP_REMOVED lines=44> */
[----:B------:R-:W2:Y:S01]  /*2bf50*/  @P1 LDG.E.U8 R39, desc[UR18][R10.64] ;  /* 0x000000120a271981 */ /* 0x000ea2000c1e1100 */
[----:B------:R-:W-:-:S03]  /*2bf60*/  IADD3 R38, P5, PT, R4, R38, RZ ;  /* 0x0000002604267210 */ /* 0x000fc60007fbe0ff */
[----:B------:R-:W-:Y:S04]  /*2bf70*/  STL [R1+0xc5c], R40 ;  /* 0x000c5c2801007387 */ /* 0x000fe80000100800 */
[----:B---3--:R0:W-:Y:S04]  /*2bf80*/  STL [R1+0x94], R41 ;  /* 0x0000942901007387 */ /* 0x0081e80000100800 */
[----:B0-----:R-:W3:Y:S04]  /*2bf90*/  LDL.LU R41, [R1+0x1530] ;  /* 0x0015300001297983 */ /* 0x001ee80000300800 */
[----:B------:R-:W3:Y:S04]  /*2bfa0*/  LDL.LU R40, [R1+0x152c] ;  /* 0x00152c0001287983 */ /* 0x000ee80000300800 */
        /* <DEDUP_REMOVED lines=9> */
[----:B----4-:R-:W-:Y:S01]  /*2c040*/  IADD3 R24, P6, PT, R4, R24, RZ ;  /* 0x0000001804187210 */ /* 0x010fe20007fde0ff */
        /* <DEDUP_REMOVED lines=15> */
[C---:B---3--:R-:W-:Y:S01]  /*2c140*/  IMAD.X R36, R55.reuse, 0x1, R36, P5 ;  /* 0x0000000137247824 */ /* 0x048fe200028e0624 */
[----:B------:R-:W-:Y:S02]  /*2c150*/  PRMT R71, RZ, 0x7610, R71 ;  /* 0x00007610ff477816 */ /* 0x000fe40000000047 */
[----:B------:R-:W-:Y:S01]  /*2c160*/  IADD3 R38, P5, PT, R4, R38, RZ ;  /* 0x0000002604267210 */ /* 0x000fe20007fbe0ff */
        /* <DEDUP_REMOVED lines=67> */
[----:B------:R-:W4:Y:S01]  /*2c5a0*/  LDL.LU R10, [R1+0xc9c] ;  /* 0x000c9c00010a7983 */ /* 0x000f220000300800 */
        /* <DEDUP_REMOVED lines=8> */
[C---:B---3--:R-:W-:Y:S01]  /*2c630*/  IMAD.X R34, R55.reuse, 0x1, R34, P5 ;  /* 0x0000000137227824 */ /* 0x048fe200028e0622 */
[----:B------:R-:W-:Y:S01]  /*2c640*/  PRMT R76, RZ, 0x7610, R76 ;  /* 0x00007610ff4c7816 */ /* 0x000fe2000000004c */
        /* <DEDUP_REMOVED lines=10> */
[----:B------:R0:W4:Y:S01]  /*2c6f0*/  @P1 LDG.E.U8 R76, desc[UR18][R10.64] ;  /* 0x000000120a4c1981 */ /* 0x000122000c1e1100 */
[----:B------:R-:W-:Y:S02]  /*2c700*/  ISETP.GT.AND P3, PT, R12, 0x58, PT ;  /* 0x000000580c00780c */ /* 0x000fe40003f64270 */
[C---:B------:R-:W-:Y:S01]  /*2c710*/  IADD3 R19, P5, PT, R4.reuse, R19, RZ ;  /* 0x0000001304137210 */ /* 0x040fe20007fbe0ff */
[----:B------:R-:W-:Y:S01]  /*2c720*/  STL [R1+0xca4], R34 ;  /* 0x000ca42201007387 */ /* 0x000fe20000100800 */
[----:B------:R-:W-:-:S03]  /*2c730*/  IADD3 R33, P6, PT, R4, R33, RZ ;  /* 0x0000002104217210 */ /* 0x000fc60007fde0ff */
[----:B------:R-:W-:Y:S01]  /*2c740*/  IMAD.X R24, R55, 0x1, R24, P5 ;  /* 0x0000000137187824 */ /* 0x000fe200028e0618 */
[----:B------:R-:W-:-:S05]  /*2c750*/  PRMT R77, RZ, 0x7610, R77 ;  /* 0x00007610ff4d7816 */ /* 0x000fca000000004d */
        /* <DEDUP_REMOVED lines=8> */
[----:B------:R-:W-:Y:S04]  /*2c7e0*/  STL [R1+0xcb0], R19 ;  /* 0x000cb01301007387 */ /* 0x000fe80000100800 */
[----:B----4-:R1:W-:Y:S04]  /*2c7f0*/  STL [R1+0x6c], R76 ;  /* 0x00006c4c01007387 */ /* 0x0103e80000100800 */
[----:B-1----:R-:W4:Y:S04]  /*2c800*/  LDL.LU R76, [R1+0xcc8] ;  /* 0x000cc800014c7983 */ /* 0x002f280000300800 */
        /* <DEDUP_REMOVED lines=15> */
[----:B----4-:R-:W-:-:S03]  /*2c900*/  IADD3 R76, P5, PT, R4, R76, RZ ;  /* 0x0000004c044c7210 */ /* 0x010fc60007fbe0ff */
[----:B------:R-:W3:Y:S01]  /*2c910*/  LDL.LU R33, [R1+0x1510] ;  /* 0x0015100001217983 */ /* 0x000ee20000300800 */
[----:B0-----:R-:W-:Y:S02]  /*2c920*/  IMAD.MOV.U32 R11, RZ, RZ, R31 ;  /* 0x000000ffff0b7224 */ /* 0x001fe400078e001f */
[----:B------:R-:W-:-:S05]  /*2c930*/  @P1 IMAD.MOV.U32 R10, RZ, RZ, R28 ;  /* 0x000000ffff0a1224 */ /* 0x000fca00078e001c */
[----:B------:R-:W4:Y:S04]  /*2c940*/  @P1 LDG.E.U8 R30, desc[UR18][R10.64] ;  /* 0x000000120a1e1981 */ /* 0x000f28000c1e1100 */
[----:B------:R-:W-:Y:S04]  /*2c950*/  STL [R1+0xcbc], R31 ;  /* 0x000cbc1f01007387 */ /* 0x000fe80000100800 */
[----:B--2---:R0:W-:Y:S04]  /*2c960*/  STL [R1+0x64], R32 ;  /* 0x0000642001007387 */ /* 0x0041e80000100800 */
[----:B0-----:R-:W2:Y:S04]  /*2c970*/  LDL.LU R32, [R1+0x150c] ;  /* 0x00150c0001207983 */ /* 0x001ea80000300800 */
        /* <DEDUP_REMOVED lines=22> */
[----:B------:R-:W-:Y:S01]  /*2cae0*/  PRMT R29, RZ, 0x7610, R29 ;  /* 0x00007610ff1d7816 */ /* 0x000fe2000000001d */
[----:B--2---:R0:W-:Y:S01]  /*2caf0*/  STL [R1+0x5c], R21 ;  /* 0x00005c1501007387 */ /* 0x0041e20000100800 */
[----:B---3--:R-:W-:-:S03]  /*2cb00*/  IMAD.X R10, R55, 0x1, R10, P6 ;  /* 0x00000001370a7824 */ /* 0x008fc600030e060a */
[----:B0-----:R-:W2:Y:S04]  /*2cb10*/  LDL.LU R21, [R1+0xce8] ;  /* 0x000ce80001157983 */ /* 0x001ea80000300800 */
[-C--:B------:R-:W-:Y:S01]  /*2cb20*/  @P4 LOP3.LUT R11, R11, R10.reuse, RZ, 0x3c, !PT ;  /* 0x0000000a0b0b4212 */ /* 0x080fe200078e3cff */
[----:B------:R-:W-:Y:S04]  /*2cb30*/  STL [R1+0xcd8], R24 ;  /* 0x000cd81801007387 */ /* 0x000fe80000100800 */
[----:B------:R-:W3:Y:S04]  /*2cb40*/  LDL.LU R19, [R1+0xcf0] ;  /* 0x000cf00001137983 */ /* 0x000ee80000300800 */
[----:B------:R0:W-:Y:S02]  /*2cb50*/  STL [R1+0xccc], R10 ;  /* 0x000ccc0a01007387 */ /* 0x0001e40000100800 */
[----:B0-----:R-:W-:-:S04]  /*2cb60*/  @P4 LOP3.LUT R10, R11, R10, RZ, 0x3c, !PT ;  /* 0x0000000a0b0a4212 */ /* 0x001fc800078e3cff */
[----:B------:R-:W-:-:S05]  /*2cb70*/  @P4 LOP3.LUT R11, R11, R10, RZ, 0x3c, !PT ;  /* 0x0000000a0b0b4212 */ /* 0x000fca00078e3cff */
[----:B------:R0:W2:Y:S01]  /*2cb80*/  @P4 LDG.E.U8 R29, desc[UR18][R10.64] ;  /* 0x000000120a1d4981 */ /* 0x0000a2000c1e1100 */
[----:B------:R-:W-:Y:S01]  /*2cb90*/  ISETP.GT.AND P1, PT, R12, 0x5d, PT ;  /* 0x0000005d0c00780c */ /* 0x000fe20003f24270 */
[----:B------:R-:W-:Y:S01]  /*2cba0*/  IMAD.X R28, R55, 0x1, R28, P5 ;  /* 0x00000001371c7824 */ /* 0x000fe200028e061c */
[----:B------:R-:W-:-:S04]  /*2cbb0*/  PRMT R13, RZ, 0x7610, R13 ;  /* 0x00007610ff0d7816 */ /* 0x000fc8000000000d */
[----:B------:R-:W-:Y:S01]  /*2cbc0*/  STL [R1+0xcd4], R28 ;  /* 0x000cd41c01007387 */ /* 0x000fe20000100800 */
[----:B0-----:R-:W-:-:S06]  /*2cbd0*/  IMAD.MOV.U32 R11, RZ, RZ, R28 ;  /* 0x000000ffff0b7224 */ /* 0x001fcc00078e001c */
[----:B------:R-:W-:-:S05]  /*2cbe0*/  @P1 IMAD.MOV.U32 R10, RZ, RZ, R24 ;  /* 0x000000ffff0a1224 */ /* 0x000fca00078e0018 */
[----:B------:R-:W3:Y:S04]  /*2cbf0*/  @P1 LDG.E.U8 R13, desc[UR18][R10.64] ;  /* 0x000000120a0d1981 */ /* 0x000ee8000c1e1100 */
[----:B--2---:R0:W-:Y:S04]  /*2cc00*/  STL [R1+0x58], R29 ;  /* 0x0000581d01007387 */ /* 0x0041e80000100800 */
[----:B0-----:R-:W2:Y:S04]  /*2cc10*/  LDL.LU R29, [R1+0x1500] ;  /* 0x00150000011d7983 */ /* 0x001ea80000300800 */
[----:B------:R-:W2:Y:S04]  /*2cc20*/  LDL.LU R28, [R1+0x14fc] ;  /* 0x0014fc00011c7983 */ /* 0x000ea80000300800 */
[----:B------:R-:W2:Y:S01]  /*2cc30*/  LDL.LU R11, [R1+0xcdc] ;  /* 0x000cdc00010b7983 */ /* 0x000ea20000300800 */
[----:B------:R-:W-:-:S02]  /*2cc40*/  ISETP.GT.AND P3, PT, R12, 0x5e, PT ;  /* 0x0000005e0c00780c */ /* 0x000fc40003f64270 */
[C---:B------:R-:W-:Y:S01]  /*2cc50*/  IADD3 R76, P5, PT, R4.reuse, R76, RZ ;  /* 0x0000004c044c7210 */ /* 0x040fe20007fbe0ff */
[----:B------:R-:W4:Y:S01]  /*2cc60*/  LDL.LU R24, [R1+0xcec] ;  /* 0x000cec0001187983 */ /* 0x000f220000300800 */
[----:B------:R-:W-:Y:S02]  /*2cc70*/  PRMT R26, RZ, 0x7610, R26 ;  /* 0x00007610ff1a7816 */ /* 0x000fe4000000001a */
[----:B------:R-:W-:Y:S01]  /*2cc80*/  IADD3 R21, P6, PT, R4, R21, RZ ;  /* 0x0000001504157210 */ /* 0x000fe20007fde0ff */
[----:B------:R-:W-:Y:S04]  /*2cc90*/  STL [R1+0xce0], R76 ;  /* 0x000ce04c01007387 */ /* 0x000fe80000100800 */
[----:B---3--:R0:W-:Y:S02]  /*2cca0*/  STL [R1+0x54], R13 ;  /* 0x0000540d01007387 */ /* 0x0081e40000100800 */
[----:B------:R-:W-:-:S02]  /*2ccb0*/  @P3 IMAD.MOV.U32 R10, RZ, RZ, R76 ;  /* 0x000000ffff0a3224 */ /* 0x000fc400078e004c */
[----:B0-----:R-:W3:Y:S01]  /*2ccc0*/  LDL.LU R13, [R1+0xcf8] ;  /* 0x000cf800010d7983 */ /* 0x001ee20000300800 */
[----:B--2---:R-:W-:-:S05]  /*2ccd0*/  IMAD.X R11, R55, 0x1, R11, P5 ;  /* 0x00000001370b7824 */ /* 0x004fca00028e060b */
[----:B------:R0:W-:Y:S04]  /*2cce0*/  STL [R1+0xcdc], R11 ;  /* 0x000cdc0b01007387 */ /* 0x0001e80000100800 */
[----:B------:R0:W2:Y:S04]  /*2ccf0*/  @P3 LDG.E.U8 R26, desc[UR18][R10.64] ;  /* 0x000000120a1a3981 */ /* 0x0000a8000c1e1100 */
[----:B------:R-:W-:Y:S04]  /*2cd00*/  STL [R1+0xce8], R21 ;  /* 0x000ce81501007387 */ /* 0x000fe80000100800 */
[----:B------:R-:W3:Y:S01]  /*2cd10*/  LDL.LU R10, [R1+0xce4] ;  /* 0x000ce400010a7983 */ /* 0x000ee20000300800 */
[----:B------:R-:W-:Y:S01]  /*2cd20*/  ISETP.GT.AND P4, PT, R12, 0x5f, PT ;  /* 0x0000005f0c00780c */ /* 0x000fe20003f84270 */
[----:B0-----:R-:W-:Y:S01]  /*2cd30*/  IMAD.MOV.U32 R11, RZ, RZ, R21 ;  /* 0x000000ffff0b7224 */ /* 0x001fe200078e0015 */
[----:B------:R-:W-:Y:S01]  /*2cd40*/  IADD3 R19, P5, PT, R4, R19, RZ ;  /* 0x0000001304137210 */ /* 0x000fe20007fbe0ff */
[----:B------:R-:W4:Y:S04]  /*2cd50*/  LDL.LU R76, [R1+0xcf4] ;  /* 0x000cf400014c7983 */ /* 0x000f280000300800 */
[----:B------:R-:W-:Y:S01]  /*2cd60*/  STL [R1+0xcf0], R19 ;  /* 0x000cf01301007387 */ /* 0x000fe20000100800 */
[----:B------:R-:W-:-:S03]  /*2cd70*/  PRMT R27, RZ, 0x7610, R27 ;  /* 0x00007610ff1b7816 */ /* 0x000fc6000000001b */
[----:B--2---:R0:W-:Y:S01]  /*2cd80*/  STL [R1+0x50], R26 ;  /* 0x0000501a01007387 */ /* 0x0041e20000100800 */
[----:B---3--:R-:W-:-:S03]  /*2cd90*/  IMAD.X R10, R55, 0x1, R10, P6 ;  /* 0x00000001370a7824 */ /* 0x008fc600030e060a */
[----:B0-----:R-:W2:Y:S02]  /*2cda0*/  LDL.LU R26, [R1+0xd00] ;  /* 0x000d0000011a7983 */ /* 0x001ea40000300800 */
[-C--:B------:R-:W-:Y:S02]  /*2cdb0*/  @P4 LOP3.LUT R11, R11, R10.reuse, RZ, 0x3c, !PT ;  /* 0x0000000a0b0b4212 */ /* 0x080fe400078e3cff */
[----:B------:R-:W3:Y:S04]  /*2cdc0*/  LDL.LU R21, [R1+0xd08] ;  /* 0x000d080001157983 */ /* 0x000ee80000300800 */
[----:B------:R0:W-:Y:S02]  /*2cdd0*/  STL [R1+0xce4], R10 ;  /* 0x000ce40a01007387 */ /* 0x0001e40000100800 */
[----:B0-----:R-:W-:-:S04]  /*2cde0*/  @P4 LOP3.LUT R10, R11, R10, RZ, 0x3c, !PT ;  /* 0x0000000a0b0a4212 */ /* 0x001fc800078e3cff */
[----:B------:R-:W-:-:S05]  /*2cdf0*/  @P4 LOP3.LUT R11, R11, R10, RZ, 0x3c, !PT ;  /* 0x0000000a0b0b4212 */ /* 0x000fca00078e3cff */
[----:B------:R0:W3:Y:S01]  /*2ce00*/  @P4 LDG.E.U8 R27, desc[UR18][R10.64] ;  /* 0x000000120a1b4981 */ /* 0x0000e2000c1e1100 */
[C---:B------:R-:W-:Y:S02]  /*2ce10*/  ISETP.GT.AND P1, PT, R12.reuse, 0x60, PT ;  /* 0x000000600c00780c */ /* 0x040fe40003f24270 */
[----:B------:R-:W-:Y:S01]  /*2ce20*/  ISETP.GT.AND P3, PT, R12, 0x61, PT ;  /* 0x000000610c00780c */ /* 0x000fe20003f64270 */
[C---:B----4-:R-:W-:Y:S01]  /*2ce30*/  IMAD.X R24, R55.reuse, 0x1, R24, P5 ;  /* 0x0000000137187824 */ /* 0x050fe200028e0618 */
[----:B------:R-:W-:Y:S02]  /*2ce40*/  IADD3 R13, P5, PT, R4, R13, RZ ;  /* 0x0000000d040d7210 */ /* 0x000fe40007fbe0ff */
[----:B------:R-:W-:Y:S02]  /*2ce50*/  PRMT R47, RZ, 0x7610, R47 ;  /* 0x00007610ff2f7816 */ /* 0x000fe4000000002f */
[----:B------:R-:W-:Y:S01]  /*2ce60*/  STL [R1+0xcec], R24 ;  /* 0x000cec1801007387 */ /* 0x000fe20000100800 */
[----:B------:R-:W-:-:S04]  /*2ce70*/  IMAD.X R76, R55, 0x1, R76, P5 ;  /* 0x00000001374c7824 */ /* 0x000fc800028e064c */
[----:B0-----:R-:W-:Y:S02]  /*2ce80*/  @P1 IMAD.MOV.U32 R10, RZ, RZ, R19 ;  /* 0x000000ffff0a1224 */ /* 0x001fe400078e0013 */
[----:B------:R-:W-:Y:S01]  /*2ce90*/  @P1 IMAD.MOV.U32 R11, RZ, RZ, R24 ;  /* 0x000000ffff0b1224 */ /* 0x000fe200078e0018 */
[----:B------:R-:W-:-:S04]  /*2cea0*/  PRMT R57, RZ, 0x7610, R57 ;  /* 0x00007610ff397816 */ /* 0x000fc80000000039 */
[----:B------:R0:W4:Y:S02]  /*2ceb0*/  @P1 LDG.E.U8 R47, desc[UR18][R10.64] ;  /* 0x000000120a2f1981 */ /* 0x000124000c1e1100 */
[----:B0-----:R-:W-:Y:S02]  /*2cec0*/  @P3 IMAD.MOV.U32 R10, RZ, RZ, R13 ;  /* 0x000000ffff0a3224 */ /* 0x001fe400078e000d */
[----:B------:R-:W-:-:S05]  /*2ced0*/  @P3 IMAD.MOV.U32 R11, RZ, RZ, R76 ;  /* 0x000000ffff0b3224 */ /* 0x000fca00078e004c */
[----:B------:R0:W4:Y:S01]  /*2cee0*/  @P3 LDG.E.U8 R57, desc[UR18][R10.64] ;  /* 0x000000120a393981 */ /* 0x000122000c1e1100 */
[C---:B--2---:R-:W-:Y:S02]  /*2cef0*/  IADD3 R26, P6, PT, R4.reuse, R26, RZ ;  /* 0x0000001a041a7210 */ /* 0x044fe40007fde0ff */
[----:B---3--:R-:W-:Y:S01]  /*2cf00*/  IADD3 R21, P5, PT, R4, R21, RZ ;  /* 0x0000001504157210 */ /* 0x008fe20007fbe0ff */
[----:B------:R1:W-:Y:S04]  /*2cf10*/  STL [R1+0x4c], R27 ;  /* 0x00004c1b01007387 */ /* 0x0003e80000100800 */
        /* <DEDUP_REMOVED lines=186> */
[----:B------:R-:W-:-:S04]  /*2dac0*/  IMAD.X R64, R55, 0x1, R64, P5 ;  /* 0x0000000137407824 */ /* 0x000fc800028e0640 */
[----:B0-----:R-:W-:Y:S02]  /*2dad0*/  IMAD.MOV.U32 R10, RZ, RZ, R64 ;  /* 0x000000ffff0a7224 */ /* 0x001fe400078e0040 */
[----:B------:R-:W-:-:S06]  /*2dae0*/  IMAD.MOV.U32 R11, RZ, RZ, R17 ;  /* 0x000000ffff0b7224 */ /* 0x000fcc00078e0011 */
[----:B------:R-:W-:-:S04]  /*2daf0*/  @P1 LOP3.LUT R11, R11, R10, RZ, 0x3c, !PT ;  /* 0x0000000a0b0b1212 */ /* 0x000fc800078e3cff */
[C---:B------:R-:W-:Y:S02]  /*2db00*/  @P1 LOP3.LUT R10, R11.reuse, R10, RZ, 0x3c, !PT ;  /* 0x0000000a0b0a1212 */ /* 0x040fe400078e3cff */
[----:B------:R-:W-:Y:S01]  /*2db10*/  PRMT R14, RZ, 0x7610, R14 ;  /* 0x00007610ff0e7816 */ /* 0x000fe2000000000e */
[----:B------:R-:W-:Y:S01]  /*2db20*/  STL [R1+0x26c], R64 ;  /* 0x00026c4001007387 */ /* 0x000fe20000100800 */
[----:B------:R-:W-:-:S05]  /*2db30*/  @P1 LOP3.LUT R11, R11, R10, RZ, 0x3c, !PT ;  /* 0x0000000a0b0b1212 */ /* 0x000fca00078e3cff */
[----:B------:R0:W3:Y:S04]  /*2db40*/  @P1 LDG.E.U8 R14, desc[UR18][R10.64] ;  /* 0x000000120a0e1981 */ /* 0x0000e8000c1e1100 */
[----:B--2---:R1:W-:Y:S04]  /*2db50*/  STL [R1+0x10], R68 ;  /* 0x0000104401007387 */ /* 0x0043e80000100800 */
[----:B-1----:R-:W2:Y:S04]  /*2db60*/  LDL.LU R68, [R1+0x14c8] ;  /* 0x0014c80001447983 */ /* 0x002ea80000300800 */
[----:B------:R-:W2:Y:S04]  /*2db70*/  LDL.LU R64, [R1+0x14c4] ;  /* 0x0014c40001407983 */ /* 0x000ea80000300800 */
[----:B------:R-:W2:Y:S04]  /*2db80*/  LDL.LU R17, [R1+0xd6c] ;  /* 0x000d6c0001117983 */ /* 0x000ea80000300800 */
[----:B------:R-:W2:Y:S01]  /*2db90*/  LDL.LU R10, [R1+0xd5c] ;  /* 0x000d5c00010a7983 */ /* 0x000ea20000300800 */
[----:B------:R-:W-:-:S02]  /*2dba0*/  ISETP.GT.AND P3, PT, R12, 0x70, PT ;  /* 0x000000700c00780c */ /* 0x000fc40003f64270 */
[----:B------:R-:W-:-:S05]  /*2dbb0*/  IADD3 R13, P5, PT, R4, R13, RZ ;  /* 0x0000000d040d7210 */ /* 0x000fca0007fbe0ff */
[----:B0-----:R-:W-:Y:S01]  /*2dbc0*/  IMAD.MOV.U32 R11, RZ, RZ, R13 ;  /* 0x000000ffff0b7224 */ /* 0x001fe200078e000d */
[----:B------:R-:W-:Y:S04]  /*2dbd0*/  STL [R1+0xd60], R13 ;  /* 0x000d600d01007387 */ /* 0x000fe80000100800 */
[----:B---3--:R0:W-:Y:S01]  /*2dbe0*/  STL [R1+0xc], R14 ;  /* 0x00000c0e01007387 */ /* 0x0081e20000100800 */
[----:B------:R-:W-:-:S03]  /*2dbf0*/  PRMT R52, RZ, 0x7610, R52 ;  /* 0x00007610ff347816 */ /* 0x000fc60000000034 */
[----:B0-----:R-:W3:Y:S04]  /*2dc00*/  LDL.LU R14, [R1+0xd78] ;  /* 0x000d7800010e7983 */ /* 0x001ee80000300800 */
[----:B------:R-:W3:Y:S01]  /*2dc10*/  LDL.LU R13, [R1+0xd80] ;  /* 0x000d8000010d7983 */ /* 0x000ee20000300800 */
[----:B--2---:R-:W-:-:S05]  /*2dc20*/  IMAD.X R10, R55, 0x1, R10, P5 ;  /* 0x00000001370a7824 */ /* 0x004fca00028e060a */
[-C--:B------:R-:W-:Y:S01]  /*2dc30*/  @P3 LOP3.LUT R11, R11, R10.reuse, RZ, 0x3c, !PT ;  /* 0x0000000a0b0b3212 */ /* 0x080fe200078e3cff */
[----:B------:R0:W-:Y:S03]  /*2dc40*/  STL [R1+0xd5c], R10 ;  /* 0x000d5c0a01007387 */ /* 0x0001e60000100800 */
[----:B0-----:R-:W-:-:S04]  /*2dc50*/  @P3 LOP3.LUT R10, R11, R10, RZ, 0x3c, !PT ;  /* 0x0000000a0b0a3212 */ /* 0x001fc800078e3cff */
[----:B------:R-:W-:-:S05]  /*2dc60*/  @P3 LOP3.LUT R11, R11, R10, RZ, 0x3c, !PT ;  /* 0x0000000a0b0b3212 */ /* 0x000fca00078e3cff */
[----:B------:R0:W2:Y:S04]  /*2dc70*/  @P3 LDG.E.U8 R52, desc[UR18][R10.64] ;  /* 0x000000120a343981 */ /* 0x0000a8000c1e1100 */
[----:B------:R-:W2:Y:S01]  /*2dc80*/  LDL.LU R11, [R1+0xd64] ;  /* 0x000d6400010b7983 */ /* 0x000ea20000300800 */
[C---:B------:R-:W-:Y:S02]  /*2dc90*/  ISETP.GT.AND P4, PT, R12.reuse, 0x71, PT ;  /* 0x000000710c00780c */ /* 0x040fe40003f84270 */
[----:B------:R-:W-:Y:S02]  /*2dca0*/  ISETP.GT.AND P1, PT, R12, 0x72, PT ;  /* 0x000000720c00780c */ /* 0x000fe40003f24270 */
[C---:B------:R-:W-:Y:S02]  /*2dcb0*/  IADD3 R60, P6, PT, R4.reuse, R60, RZ ;  /* 0x0000003c043c7210 */ /* 0x040fe40007fde0ff */
[----:B------:R-:W-:-:S02]  /*2dcc0*/  IADD3 R16, P5, PT, R4, R16, RZ ;  /* 0x0000001004107210 */ /* 0x000fc40007fbe0ff */
[----:B------:R-:W-:Y:S01]  /*2dcd0*/  PRMT R56, RZ, 0x7610, R56 ;  /* 0x00007610ff387816 */ /* 0x000fe20000000038 */
[----:B------:R1:W-:Y:S02]  /*2dce0*/  STL [R1+0xd68], R60 ;  /* 0x000d683c01007387 */ /* 0x0003e40000100800 */
[C---:B------:R-:W-:Y:S02]  /*2dcf0*/  IMAD.X R17, R55.reuse, 0x1, R17, P5 ;  /* 0x0000000137117824 */ /* 0x040fe400028e0611 */
[----:B0-----:R-:W-:Y:S01]  /*2dd00*/  @P4 IMAD.MOV.U32 R10, RZ, RZ, R60 ;  /* 0x000000ffff0a4224 */ /* 0x001fe200078e003c */
[----:B------:R-:W-:Y:S01]  /*2dd10*/  STL [R1+0xd70], R16 ;  /* 0x000d701001007387 */ /* 0x000fe20000100800 */
[----:B------:R-:W-:Y:S01]  /*2dd20*/  PRMT R15, RZ, 0x7610, R15 ;  /* 0x00007610ff0f7816 */ /* 0x000fe2000000000f */
[----:B--2---:R-:W-:-:S05]  /*2dd30*/  IMAD.X R11, R55, 0x1, R11, P6 ;  /* 0x00000001370b7824 */ /* 0x004fca00030e060b */
[----:B------:R0:W-:Y:S04]  /*2dd40*/  STL [R1+0xd64], R11 ;  /* 0x000d640b01007387 */ /* 0x0001e80000100800 */
[----:B------:R2:W3:Y:S04]  /*2dd50*/  @P4 LDG.E.U8 R56, desc[UR18][R10.64] ;  /* 0x000000120a384981 */ /* 0x0004e8000c1e1100 */
[----:B-1----:R-:W4:Y:S01]  /*2dd60*/  LDL.LU R60, [R1+0x14c0] ;  /* 0x0014c000013c7983 */ /* 0x002f220000300800 */
[----:B--2---:R-:W-:Y:S02]  /*2dd70*/  @P1 IMAD.MOV.U32 R10, RZ, RZ, R16 ;  /* 0x000000ffff0a1224 */ /* 0x004fe400078e0010 */
[----:B0-----:R-:W-:-:S05]  /*2dd80*/  @P1 IMAD.MOV.U32 R11, RZ, RZ, R17 ;  /* 0x000000ffff0b1224 */ /* 0x001fca00078e0011 */
[----:B------:R-:W2:Y:S04]  /*2dd90*/  @P1 LDG.E.U8 R15, desc[UR18][R10.64] ;  /* 0x000000120a0f1981 */ /* 0x000ea8000c1e1100 */
[----:B------:R-:W-:Y:S04]  /*2dda0*/  STL [R1+0xd6c], R17 ;  /* 0x000d6c1101007387 */ /* 0x000fe80000100800 */
[----:B---3--:R0:W-:Y:S04]  /*2ddb0*/  STL [R1+0x4], R56 ;  /* 0x0000043801007387 */ /* 0x0081e80000100800 */
[----:B0-----:R-:W3:Y:S04]  /*2ddc0*/  LDL.LU R56, [R1+0x14bc] ;  /* 0x0014bc0001387983 */ /* 0x001ee80000300800 */
[----:B------:R-:W3:Y:S04]  /*2ddd0*/  LDL.LU R17, [R1+0x14b8] ;  /* 0x0014b80001117983 */ /* 0x000ee80000300800 */
[----:B------:R-:W3:Y:S04]  /*2dde0*/  LDL.LU R16, [R1+0x14b4] ;  /* 0x0014b40001107983 */ /* 0x000ee80000300800 */
[----:B--2---:R0:W-:Y:S04]  /*2ddf0*/  STL [R1], R15 ;  /* 0x0000000f01007387 */ /* 0x0041e80000100800 */
[----:B0-----:R-:W2:Y:S04]  /*2de00*/  LDL.LU R15, [R1+0x14b0] ;  /* 0x0014b000010f7983 */ /* 0x001ea80000300800 */
[----:B------:R-:W2:Y:S01]  /*2de10*/  LDL.LU R11, [R1+0xd74] ;  /* 0x000d7400010b7983 */ /* 0x000ea20000300800 */
[----:B------:R-:W-:-:S02]  /*2de20*/  ISETP.GT.AND P3, PT, R12, 0x73, PT ;  /* 0x000000730c00780c */ /* 0x000fc40003f64270 */
[----:B------:R-:W-:Y:S02]  /*2de30*/  IADD3 R14, P4, PT, R4, R14, RZ ;  /* 0x0000000e040e7210 */ /* 0x000fe40007f9e0ff */
[----:B------:R-:W-:-:S03]  /*2de40*/  PRMT R93, RZ, 0x7610, R93 ;  /* 0x00007610ff5d7816 */ /* 0x000fc6000000005d */
[----:B------:R0:W-:Y:S06]  /*2de50*/  STL [R1+0xd78], R14 ;  /* 0x000d780e01007387 */ /* 0x0001ec0000100800 */
[----:B------:R-:W-:Y:S02]  /*2de60*/  @P3 IMAD.MOV.U32 R10, RZ, RZ, R14 ;  /* 0x000000ffff0a3224 */ /* 0x000fe400078e000e */
[----:B--2---:R-:W-:-:S05]  /*2de70*/  IMAD.X R11, R55, 0x1, R11, P4 ;  /* 0x00000001370b7824 */ /* 0x004fca00020e060b */
[----:B------:R1:W-:Y:S04]  /*2de80*/  STL [R1+0xd74], R11 ;  /* 0x000d740b01007387 */ /* 0x0003e80000100800 */
[----:B0-----:R-:W2:Y:S04]  /*2de90*/  LDL.LU R14, [R1+0x14ac] ;  /* 0x0014ac00010e7983 */ /* 0x001ea80000300800 */
[----:B------:R0:W2:Y:S04]  /*2dea0*/  @P3 LDG.E.U8 R93, desc[UR18][R10.64] ;  /* 0x000000120a5d3981 */ /* 0x0000a8000c1e1100 */
[----:B-1----:R-:W2:Y:S01]  /*2deb0*/  LDL.LU R11, [R1+0xd7c] ;  /* 0x000d7c00010b7983 */ /* 0x002ea20000300800 */
[----:B------:R-:W-:-:S02]  /*2dec0*/  ISETP.GT.AND P5, PT, R12, 0x74, PT ;  /* 0x000000740c00780c */ /* 0x000fc40003fa4270 */
[----:B------:R-:W-:Y:S02]  /*2ded0*/  IADD3 R13, P1, PT, R4, R13, RZ ;  /* 0x0000000d040d7210 */ /* 0x000fe40007f3e0ff */
[----:B------:R-:W-:-:S03]  /*2dee0*/  PRMT R91, RZ, 0x7610, R91 ;  /* 0x00007610ff5b7816 */ /* 0x000fc6000000005b */
[----:B------:R1:W-:Y:S06]  /*2def0*/  STL [R1+0xd80], R13 ;  /* 0x000d800d01007387 */ /* 0x0003ec0000100800 */
[----:B0-----:R-:W-:Y:S02]  /*2df00*/  @P5 IMAD.MOV.U32 R10, RZ, RZ, R13 ;  /* 0x000000ffff0a5224 */ /* 0x001fe400078e000d */
[----:B--2---:R-:W-:-:S05]  /*2df10*/  IMAD.X R11, R55, 0x1, R11, P1 ;  /* 0x00000001370b7824 */ /* 0x004fca00008e060b */
[----:B------:R0:W-:Y:S04]  /*2df20*/  STL [R1+0xd7c], R11 ;  /* 0x000d7c0b01007387 */ /* 0x0001e80000100800 */
[----:B-1----:R-:W2:Y:S04]  /*2df30*/  LDL.LU R13, [R1+0x14a8] ;  /* 0x0014a800010d7983 */ /* 0x002ea80000300800 */
[----:B------:R-:W2:Y:S04]  /*2df40*/  @P5 LDG.E.U8 R91, desc[UR18][R10.64] ;  /* 0x000000120a5b5981 */ /* 0x000ea8000c1e1100 */
[----:B------:R-:W3:Y:S04]  /*2df50*/  LDL.LU R10, [R1+0xd84] ;  /* 0x000d8400010a7983 */ /* 0x000ee80000300800 */
[----:B0-----:R-:W3:Y:S01]  /*2df60*/  LDL.LU R11, [R1+0xd88] ;  /* 0x000d8800010b7983 */ /* 0x001ee20000300800 */
[----:B------:R-:W-:-:S02]  /*2df70*/  ISETP.GT.AND P3, PT, R12, 0x75, PT ;  /* 0x000000750c00780c */ /* 0x000fc40003f64270 */
[----:B------:R-:W-:Y:S01]  /*2df80*/  PRMT R90, RZ, 0x7610, R90 ;  /* 0x00007610ff5a7816 */ /* 0x000fe2000000005a */
[----:B--2---:R0:W-:Y:S01]  /*2df90*/  STL [R1+0x1458], R91 ;  /* 0x0014585b01007387 */ /* 0x0041e20000100800 */
[----:B---3--:R-:W-:Y:S01]  /*2dfa0*/  IADD3 R11, P1, PT, R4, R11, RZ ;  /* 0x0000000b040b7210 */ /* 0x008fe20007f3e0ff */
[----:B0-----:R-:W-:Y:S02]  /*2dfb0*/  IMAD.MOV.U32 R91, RZ, RZ, R44 ;  /* 0x000000ffff5b7224 */ /* 0x001fe400078e002c */
[----:B------:R-:W2:Y:S02]  /*2dfc0*/  LDL.LU R44, [R1+0x14a4] ;  /* 0x0014a400012c7983 */ /* 0x000ea40000300800 */
[----:B------:R-:W-:Y:S02]  /*2dfd0*/  IMAD.X R10, R55, 0x1, R10, P1 ;  /* 0x00000001370a7824 */ /* 0x000fe400008e060a */
[----:B------:R0:W-:Y:S04]  /*2dfe0*/  STL [R1+0xd88], R11 ;  /* 0x000d880b01007387 */ /* 0x0001e80000100800 */
[----:B------:R1:W-:Y:S01]  /*2dff0*/  STL [R1+0xd84], R10 ;  /* 0x000d840a01007387 */ /* 0x0003e20000100800 */
[----:B0-----:R-:W-:-:S04]  /*2e000*/  @P3 LOP3.LUT R11, R11, R10, RZ, 0x3c, !PT ;  /* 0x0000000a0b0b3212 */ /* 0x001fc800078e3cff */
[----:B-1----:R-:W-:-:S04]  /*2e010*/  @P3 LOP3.LUT R10, R11, R10, RZ, 0x3c, !PT ;  /* 0x0000000a0b0a3212 */ /* 0x002fc800078e3cff */
[----:B------:R-:W-:-:S05]  /*2e020*/  @P3 LOP3.LUT R11, R11, R10, RZ, 0x3c, !PT ;  /* 0x0000000a0b0b3212 */ /* 0x000fca00078e3cff */
[----:B------:R0:W3:Y:S04]  /*2e030*/  @P3 LDG.E.U8 R90, desc[UR18][R10.64] ;  /* 0x000000120a5a3981 */ /* 0x0000e8000c1e1100 */
[----:B------:R-:W2:Y:S04]  /*2e040*/  LDL.LU R10, [R1+0xd8c] ;  /* 0x000d8c00010a7983 */ /* 0x000ea80000300800 */
[----:B------:R-:W0:Y:S01]  /*2e050*/  LDL.LU R11, [R1+0xd90] ;  /* 0x000d9000010b7983 */ /* 0x000e220000300800 */
[----:B------:R-:W-:Y:S02]  /*2e060*/  ISETP.GT.AND P3, PT, R12, 0x76, PT ;  /* 0x000000760c00780c */ /* 0x000fe40003f64270 */
[----:B------:R-:W-:-:S02]  /*2e070*/  PRMT R89, RZ, 0x7610, R89 ;  /* 0x00007610ff597816 */ /* 0x000fc40000000059 */
[----:B0-----:R-:W-:-:S05]  /*2e080*/  IADD3 R11, P1, PT, R4, R11, RZ ;  /* 0x0000000b040b7210 */ /* 0x001fca0007f3e0ff */
[----:B--2---:R-:W-:Y:S01]  /*2e090*/  IMAD.X R10, R55, 0x1, R10, P1 ;  /* 0x00000001370a7824 */ /* 0x004fe200008e060a */
[----:B------:R0:W-:Y:S04]  /*2e0a0*/  STL [R1+0xd90], R11 ;  /* 0x000d900b01007387 */ /* 0x0001e80000100800 */
[----:B------:R1:W-:Y:S01]  /*2e0b0*/  STL [R1+0xd8c], R10 ;  /* 0x000d8c0a01007387 */ /* 0x0003e20000100800 */
[----:B0-----:R-:W-:-:S04]  /*2e0c0*/  @P3 LOP3.LUT R11, R11, R10, RZ, 0x3c, !PT ;  /* 0x0000000a0b0b3212 */ /* 0x001fc800078e3cff */
[----:B-1----:R-:W-:-:S04]  /*2e0d0*/  @P3 LOP3.LUT R10, R11, R10, RZ, 0x3c, !PT ;  /* 0x0000000a0b0a3212 */ /* 0x002fc800078e3cff */
[----:B------:R-:W-:-:S05]  /*2e0e0*/  @P3 LOP3.LUT R11, R11, R10, RZ, 0x3c, !PT ;  /* 0x0000000a0b0b3212 */ /* 0x000fca00078e3cff */
[----:B------:R-:W2:Y:S04]  /*2e0f0*/  @P3 LDG.E.U8 R89, desc[UR18][R10.64] ;  /* 0x000000120a593981 */ /* 0x000ea8000c1e1100 */
[----:B------:R-:W3:Y:S04]  /*2e100*/  LDL.LU R10, [R1+0x274] ;  /* 0x00027400010a7983 */ /* 0x000ee80000300800 */
[----:B------:R-:W3:Y:S01]  /*2e110*/  LDL.LU R11, [R1+0x278] ;  /* 0x00027800010b7983 */ /* 0x000ee20000300800 */
[----:B------:R-:W-:Y:S02]  /*2e120*/  ISETP.GT.AND P3, PT, R12, 0x77, PT ;  /* 0x000000770c00780c */ /* 0x000fe40003f64270 */
[----:B------:R-:W-:Y:S01]  /*2e130*/  PRMT R88, RZ, 0x7610, R88 ;  /* 0x00007610ff587816 */ /* 0x000fe20000000058 */
[----:B--2---:R0:W-:Y:S01]  /*2e140*/  STL [R1+0x1420], R89 ;  /* 0x0014205901007387 */ /* 0x0041e20000100800 */
[----:B---3--:R-:W-:Y:S01]  /*2e150*/  IADD3 R11, P1, PT, R4, R11, RZ ;  /* 0x0000000b040b7210 */ /* 0x008fe20007f3e0ff */
[----:B0-----:R-:W-:-:S02]  /*2e160*/  IMAD.MOV.U32 R89, RZ, RZ, R48 ;  /* 0x000000ffff597224 */ /* 0x001fc400078e0030 */
[----:B------:R-:W2:Y:S02]  /*2e170*/  LDL.LU R48, [R1+0x14a0] ;  /* 0x0014a00001307983 */ /* 0x000ea40000300800 */
[----:B------:R-:W-:Y:S02]  /*2e180*/  IMAD.X R10, R55, 0x1, R10, P1 ;  /* 0x00000001370a7824 */ /* 0x000fe400008e060a */
[----:B------:R0:W-:Y:S04]  /*2e190*/  STL [R1+0x278], R11 ;  /* 0x0002780b01007387 */ /* 0x0001e80000100800 */
[----:B------:R1:W-:Y:S01]  /*2e1a0*/  STL [R1+0x274], R10 ;  /* 0x0002740a01007387 */ /* 0x0003e20000100800 */
[----:B0-----:R-:W-:-:S04]  /*2e1b0*/  @P3 LOP3.LUT R11, R11, R10, RZ, 0x3c, !PT ;  /* 0x0000000a0b0b3212 */ /* 0x001fc800078e3cff */
[----:B-1----:R-:W-:-:S04]  /*2e1c0*/  @P3 LOP3.LUT R10, R11, R10, RZ, 0x3c, !PT ;  /* 0x0000000a0b0a3212 */ /* 0x002fc800078e3cff */
[----:B------:R-:W-:-:S05]  /*2e1d0*/  @P3 LOP3.LUT R11, R11, R10, RZ, 0x3c, !PT ;  /* 0x0000000a0b0b3212 */ /* 0x000fca00078e3cff */
[----:B------:R-:W3:Y:S04]  /*2e1e0*/  @P3 LDG.E.U8 R88, desc[UR18][R10.64] ;  /* 0x000000120a583981 */ /* 0x000ee8000c1e1100 */
[----:B------:R-:W2:Y:S04]  /*2e1f0*/  LDL.LU R10, [R1+0xd94] ;  /* 0x000d9400010a7983 */ /* 0x000ea80000300800 */
[----:B------:R-:W2:Y:S01]  /*2e200*/  LDL.LU R11, [R1+0xd98] ;  /* 0x000d9800010b7983 */ /* 0x000ea20000300800 */
[----:B------:R-:W-:Y:S02]  /*2e210*/  ISETP.GT.AND P3, PT, R12, 0x78, PT ;  /* 0x000000780c00780c */ /* 0x000fe40003f64270 */
[----:B------:R-:W-:Y:S01]  /*2e220*/  PRMT R87, RZ, 0x7610, R87 ;  /* 0x00007610ff577816 */ /* 0x000fe20000000057 */
[----:B---3--:R0:W-:Y:S01]  /*2e230*/  STL [R1+0x13f8], R88 ;  /* 0x0013f85801007387 */ /* 0x0081e20000100800 */
[----:B--2---:R-:W-:Y:S01]  /*2e240*/  IADD3 R11, P1, PT, R4, R11, RZ ;  /* 0x0000000b040b7210 */ /* 0x004fe20007f3e0ff */
        /* <DEDUP_REMOVED lines=20> */
[----:B------:R0:W2:Y:S04]  /*2e390*/  @P3 LDG.E.U8 R86, desc[UR18][R10.64] ;  /* 0x000000120a563981 */ /* 0x0000a8000c1e1100 */
        /* <DEDUP_REMOVED lines=74> */
[----:B------:R0:W3:Y:S02]  /*2e840*/  @P3 LDG.E.U8 R80, desc[UR18][R10.64] ;  /* 0x000000120a503981 */ /* 0x0000e4000c1e1100 */
[----:B0-----:R-:W-:Y:S02]  /*2e850*/  IMAD.MOV.U32 R10, RZ, RZ, R53 ;  /* 0x000000ffff0a7224 */ /* 0x001fe400078e0035 */
[----:B------:R-:W2:Y:S01]  /*2e860*/  LDL.LU R53, [R1+0x1494] ;  /* 0x0014940001357983 */ /* 0x000ea20000300800 */
[----:B------:R-:W-:Y:S01]  /*2e870*/  IADD3 R2, P3, PT, R4, R2, RZ ;  /* 0x0000000204027210 */ /* 0x000fe20007f7e0ff */
[----:B------:R-:W-:-:S04]  /*2e880*/  IMAD.MOV.U32 R11, RZ, RZ, R0 ;  /* 0x000000ffff0b7224 */ /* 0x000fc800078e0000 */
[----:B------:R-:W-:Y:S01]  /*2e890*/  IMAD.X R3, R55, 0x1, R3, P3 ;  /* 0x0000000137037824 */ /* 0x000fe200018e0603 */
[----:B------:R-:W0:Y:S01]  /*2e8a0*/  S2R R0, SR_TID.X ;  /* 0x0000000000007919 */ /* 0x000e220000002100 */
[----:B---3--:R1:W-:Y:S04]  /*2e8b0*/  STL [R1+0x13fc], R80 ;  /* 0x0013fc5001007387 */ /* 0x0083e80000100800 */
        /* <DEDUP_REMOVED lines=14> */
[----:B-1----:R-:W-:-:S03]  /*2e9a0*/  IMAD.MOV.U32 R80, RZ, RZ, R11 ;  /* 0x000000ffff507224 */ /* 0x002fc600078e000b */
[----:B------:R-:W-:Y:S04]  /*2e9b0*/  STL [R1+0x13e8], R4 ;  /* 0x0013e80401007387 */ /* 0x000fe80000100800 */
[----:B------:R-:W-:Y:S04]  /*2e9c0*/  STL [R1+0x13f4], R4 ;  /* 0x0013f40401007387 */ /* 0x000fe80000100800 */
[----:B------:R1:W-:Y:S04]  /*2e9d0*/  STL [R1+0x1400], R4 ;  /* 0x0014000401007387 */ /* 0x0003e80000100800 */
[----:B------:R-:W3:Y:S04]  /*2e9e0*/  LDL.LU R55, [R1+0x1490] ;  /* 0x0014900001377983 */ /* 0x000ee80000300800 */
[----:B------:R-:W2:Y:S01]  /*2e9f0*/  LDL.LU R11, [R1+0x284] ;  /* 0x00028400010b7983 */ /* 0x000ea20000300800 */
[----:B-1----:R-:W-:-:S03]  /*2ea00*/  IMAD.MOV.U32 R4, RZ, RZ, R10 ;  /* 0x000000ffff047224 */ /* 0x002fc600078e000a */
[----:B------:R-:W2:Y:S01]  /*2ea10*/  LDL.LU R10, [R1+0x288] ;  /* 0x00028800010a7983 */ /* 0x000ea20000300800 */
[----:B------:R-:W-:Y:S02]  /*2ea20*/  ISETP.GT.AND P4, PT, R12, RZ, PT ;  /* 0x000000ff0c00720c */ /* 0x000fe40003f84270 */
[----:B------:R-:W-:Y:S01]  /*2ea30*/  PRMT R54, RZ, 0x7610, R54 ;  /* 0x00007610ff367816 */ /* 0x000fe20000000036 */
[----:B------:R-:W-:Y:S04]  /*2ea40*/  STL [R1+0x12c8], R2 ;  /* 0x0012c80201007387 */ /* 0x000fe80000100800 */
[----:B------:R-:W-:Y:S06]  /*2ea50*/  STL [R1+0x1310], R2 ;  /* 0x0013100201007387 */ /* 0x000fec0000100800 */
[----:B------:R1:W3:Y:S04]  /*2ea60*/  @P4 LDG.E.U8 R54, desc[UR18][R2.64] ;  /* 0x0000001202364981 */ /* 0x0002e8000c1e1100 */
[----:B------:R-:W-:Y:S01]  /*2ea70*/  STL [R1+0x1318], R2 ;  /* 0x0013180201007387 */ /* 0x000fe20000100800 */
[----:B0-----:R-:W-:Y:S01]  /*2ea80*/  LOP3.LUT R0, R0, 0x7f, RZ, 0xc0, !PT ;  /* 0x0000007f00007812 */ /* 0x001fe200078ec0ff */
[----:B------:R-:W-:Y:S03]  /*2ea90*/  BAR.SYNC.DEFER_BLOCKING 0x0 ;  /* 0x0000000000007b1d */ /* 0x000fe60000010000 */
[----:B------:R-:W-:-:S03]  /*2eaa0*/  ISETP.GE.AND P1, PT, R0, R12, PT ;  /* 0x0000000c0000720c */ /* 0x000fc60003f26270 */
[----:B------:R-:W-:Y:S04]  /*2eab0*/  STL [R1+0x1380], R2 ;  /* 0x0013800201007387 */ /* 0x000fe80000100800 */
[----:B------:R-:W-:Y:S04]  /*2eac0*/  STL [R1+0x13a8], R2 ;  /* 0x0013a80201007387 */ /* 0x000fe80000100800 */
[----:B------:R-:W-:Y:S04]  /*2ead0*/  STL [R1+0x13b0], R2 ;  /* 0x0013b00201007387 */ /* 0x000fe80000100800 */
[----:B------:R-:W-:Y:S04]  /*2eae0*/  STL [R1+0x13d8], R2 ;  /* 0x0013d80201007387 */ /* 0x000fe80000100800 */
[----:B------:R1:W-:Y:S01]  /*2eaf0*/  STL [R1+0x13e0], R2 ;  /* 0x0013e00201007387 */ /* 0x0003e20000100800 */
[----:B------:R-:W-:Y:S01]  /*2eb00*/  PRMT R78, RZ, 0x7610, R78 ;  /* 0x00007610ff4e7816 */ /* 0x000fe2000000004e */
[----:B-1----:R-:W-:-:S02]  /*2eb10*/  IMAD.MOV.U32 R2, RZ, RZ, R57 ;  /* 0x000000ffff027224 */ /* 0x002fc400078e0039 */
[----:B------:R-:W3:Y:S04]  /*2eb20*/  LDL.LU R57, [R1+0x148c] ;  /* 0x00148c0001397983 */ /* 0x000ee80000300800 */
        /* <DEDUP_REMOVED lines=9> */
[----:B------:R0:W-:Y:S02]  /*2ebc0*/  STL [R1+0x1404], R3 ;  /* 0x0014040301007387 */ /* 0x0001e40000100800 */
[----:B0-----:R-:W-:-:S02]  /*2ebd0*/  IMAD.MOV.U32 R3, RZ, RZ, R59 ;  /* 0x000000ffff037224 */ /* 0x001fc400078e003b */
[----:B------:R-:W3:Y:S01]  /*2ebe0*/  LDL.LU R59, [R1+0x1488] ;  /* 0x00148800013b7983 */ /* 0x000ee20000300800 */
[----:B--2---:R-:W-:-:S05]  /*2ebf0*/  IADD3 R10, P3, PT, R5, R10, RZ ;  /* 0x0000000a050a7210 */ /* 0x004fca0007f7e0ff */
[----:B------:R-:W-:Y:S01]  /*2ec00*/  IMAD.X R11, R6, 0x1, R11, P3 ;  /* 0x00000001060b7824 */ /* 0x000fe200018e060b */
[----:B------:R0:W-:Y:S04]  /*2ec10*/  STL [R1+0x288], R10 ;  /* 0x0002880a01007387 */ /* 0x0001e80000100800 */
[----:B------:R1:W-:Y:S04]  /*2ec20*/  STL [R1+0x284], R11 ;  /* 0x0002840b01007387 */ /* 0x0003e80000100800 */
[----:B------:R-:W2:Y:S04]  /*2ec30*/  @!P1 LDG.E.U8 R78, desc[UR18][R10.64] ;  /* 0x000000120a4e9981 */ /* 0x000ea8000c1e1100 */
[----:B0-----:R-:W3:Y:S04]  /*2ec40*/  LDL.LU R10, [R1+0x2c4] ;  /* 0x0002c400010a7983 */ /* 0x001ee80000300800 */
[----:B-1----:R-:W3:Y:S01]  /*2ec50*/  LDL.LU R11, [R1+0x2c8] ;  /* 0x0002c800010b7983 */ /* 0x002ee20000300800 */
[----:B------:R-:W-:-:S03]  /*2ec60*/  PRMT R74, RZ, 0x7610, R74 ;  /* 0x00007610ff4a7816 */ /* 0x000fc6000000004a */
[----:B--2---:R0:W-:Y:S01]  /*2ec70*/  STL [R1+0x1408], R78 ;  /* 0x0014084e01007387 */ /* 0x0041e20000100800 */
[----:B---3--:R-:W-:Y:S01]  /*2ec80*/  IADD3 R11, P3, PT, R5, R11, RZ ;  /* 0x0000000b050b7210 */ /* 0x008fe20007f7e0ff */
[----:B0-----:R-:W-:Y:S02]  /*2ec90*/  IMAD.MOV.U32 R78, RZ, RZ, R61 ;  /* 0x000000ffff4e7224 */ /* 0x001fe400078e003d */
[----:B------:R-:W2:Y:S02]  /*2eca0*/  LDL.LU R61, [R1+0x1484] ;  /* 0x00148400013d7983 */ /* 0x000ea40000300800 */
[----:B------:R-:W-:Y:S02]  /*2ecb0*/  IMAD.X R10, R6, 0x1, R10, P3 ;  /* 0x00000001060a7824 */ /* 0x000fe400018e060a */
[----:B------:R0:W-:Y:S04]  /*2ecc0*/  STL [R1+0x2c8], R11 ;  /* 0x0002c80b01007387 */ /* 0x0001e80000100800 */
[----:B------:R1:W-:Y:S01]  /*2ecd0*/  STL [R1+0x2c4], R10 ;  /* 0x0002c40a01007387 */ /* 0x0003e20000100800 */
[----:B0-----:R-:W-:-:S04]  /*2ece0*/  @!P1 LOP3.LUT R11, R11, R10, RZ, 0x3c, !PT ;  /* 0x0000000a0b0b9212 */ /* 0x001fc800078e3cff */
[----:B-1----:R-:W-:-:S04]  /*2ecf0*/  @!P1 LOP3.LUT R10, R11, R10, RZ, 0x3c, !PT ;  /* 0x0000000a0b0a9212 */ /* 0x002fc800078e3cff */
[----:B------:R-:W-:-:S05]  /*2ed00*/  @!P1 LOP3.LUT R11, R11, R10, RZ, 0x3c, !PT ;  /* 0x0000000a0b0b9212 */ /* 0x000fca00078e3cff */
[----:B------:R-:W3:Y:S04]  /*2ed10*/  @!P1 LDG.E.U8 R74, desc[UR18][R10.64] ;  /* 0x000000120a4a9981 */ /* 0x000ee8000c1e1100 */
[----:B------:R-:W2:Y:S04]  /*2ed20*/  LDL.LU R10, [R1+0x324] ;  /* 0x00032400010a7983 */ /* 0x000ea80000300800 */
[----:B------:R-:W2:Y:S01]  /*2ed30*/  LDL.LU R11, [R1+0x328] ;  /* 0x00032800010b7983 */ /* 0x000ea20000300800 */
[----:B------:R-:W-:-:S03]  /*2ed40*/  PRMT R70, RZ, 0x7610, R70 ;  /* 0x00007610ff467816 */ /* 0x000fc60000000046 */
[----:B---3--:R0:W-:Y:S01]  /*2ed50*/  STL [R1+0x140c], R74 ;  /* 0x00140c4a01007387 */ /* 0x0081e20000100800 */
[----:B--2---:R-:W-:Y:S01]  /*2ed60*/  IADD3 R11, P3, PT, R5, R11, RZ ;  /* 0x0000000b050b7210 */ /* 0x004fe20007f7e0ff */
        /* <DEDUP_REMOVED lines=139> */
[----:B--2---:R-:W-:-:S05]  /*2f620*/  IADD3 R11, P3, PT, R5, R11, RZ ;  /* 0x0000000b050b7210 */ /* 0x004fca0007f7e0ff */
[----:B------:R-:W-:Y:S01]  /*2f630*/  IMAD.X R10, R6, 0x1, R10, P3 ;  /* 0x00000001060a7824 */ /* 0x000fe200018e060a */
[----:B------:R1:W-:Y:S04]  /*2f640*/  STL [R1+0x5a8], R11 ;  /* 0x0005a80b01007387 */ /* 0x0003e80000100800 */
[----:B------:R2:W-:Y:S04]  /*2f650*/  STL [R1+0x5a4], R10 ;  /* 0x0005a40a01007387 */ /* 0x0005e80000100800 */
[----:B0-----:R-:W3:Y:S01]  /*2f660*/  LDL.LU R38, [R1+0x628] ;  /* 0x0006280001267983 */ /* 0x001ee20000300800 */
[----:B-1----:R-:W-:-:S04]  /*2f670*/  @!P1 LOP3.LUT R11, R11, R10, RZ, 0x3c, !PT ;  /* 0x0000000a0b0b9212 */ /* 0x002fc800078e3cff */
[----:B--2---:R-:W-:-:S04]  /*2f680*/  @!P1 LOP3.LUT R10, R11, R10, RZ, 0x3c, !PT ;  /* 0x0000000a0b0a9212 */ /* 0x004fc800078e3cff */
[----:B------:R-:W-:-:S05]  /*2f690*/  @!P1 LOP3.LUT R11, R11, R10, RZ, 0x3c, !PT ;  /* 0x0000000a0b0b9212 */ /* 0x000fca00078e3cff */
[----:B------:R-:W2:Y:S04]  /*2f6a0*/  @!P1 LDG.E.U8 R37, desc[UR18][R10.64] ;  /* 0x000000120a259981 */ /* 0x000ea8000c1e1100 */
[----:B------:R-:W3:Y:S04]  /*2f6b0*/  LDL.LU R10, [R1+0x5e4] ;  /* 0x0005e400010a7983 */ /* 0x000ee80000300800 */
[----:B------:R-:W3:Y:S01]  /*2f6c0*/  LDL.LU R11, [R1+0x5e8] ;  /* 0x0005e800010b7983 */ /* 0x000ee20000300800 */
[----:B------:R-:W-:-:S03]  /*2f6d0*/  PRMT R36, RZ, 0x7610, R36 ;  /* 0x00007610ff247816 */ /* 0x000fc60000000024 */
[----:B--2---:R0:W-:Y:S04]  /*2f6e0*/  STL [R1+0x1440], R37 ;  /* 0x0014402501007387 */ /* 0x0041e80000100800 */
[----:B0-----:R-:W2:Y:S01]  /*2f6f0*/  LDL.LU R37, [R1+0x624] ;  /* 0x0006240001257983 */ /* 0x001ea20000300800 */
[----:B---3--:R-:W-:-:S05]  /*2f700*/  IADD3 R11, P3, PT, R5, R11, RZ ;  /* 0x0000000b050b7210 */ /* 0x008fca0007f7e0ff */
[----:B------:R-:W-:Y:S01]  /*2f710*/  IMAD.X R10, R6, 0x1, R10, P3 ;  /* 0x00000001060a7824 */ /* 0x000fe200018e060a */
[----:B------:R0:W-:Y:S04]  /*2f720*/  STL [R1+0x5e8], R11 ;  /* 0x0005e80b01007387 */ /* 0x0001e80000100800 */
[----:B------:R1:W-:Y:S01]  /*2f730*/  STL [R1+0x5e4], R10 ;  /* 0x0005e40a01007387 */ /* 0x0003e20000100800 */
[----:B0-----:R-:W-:-:S04]  /*2f740*/  @!P1 LOP3.LUT R11, R11, R10, RZ, 0x3c, !PT ;  /* 0x0000000a0b0b9212 */ /* 0x001fc800078e3cff */
[----:B-1----:R-:W-:-:S04]  /*2f750*/  @!P1 LOP3.LUT R10, R11, R10, RZ, 0x3c, !PT ;  /* 0x0000000a0b0a9212 */ /* 0x002fc800078e3cff */
[----:B------:R-:W-:-:S05]  /*2f760*/  @!P1 LOP3.LUT R11, R11, R10, RZ, 0x3c, !PT ;  /* 0x0000000a0b0b9212 */ /* 0x000fca00078e3cff */
[----:B------:R0:W3:Y:S01]  /*2f770*/  @!P1 LDG.E.U8 R36, desc[UR18][R10.64] ;  /* 0x000000120a249981 */ /* 0x0000e2000c1e1100 */
[----:B------:R-:W-:Y:S02]  /*2f780*/  IADD3 R38, P3, PT, R5, R38, RZ ;  /* 0x0000002605267210 */ /* 0x000fe40007f7e0ff */
[----:B------:R-:W-:-:S03]  /*2f790*/  PRMT R35, RZ, 0x7610, R35 ;  /* 0x00007610ff237816 */ /* 0x000fc60000000023 */
[----:B0-----:R-:W-:Y:S02]  /*2f7a0*/  @!P1 IMAD.MOV.U32 R10, RZ, RZ, R38 ;  /* 0x000000ffff0a9224 */ /* 0x001fe400078e0026 */
[----:B--2---:R-:W-:-:S04]  /*2f7b0*/  IMAD.X R37, R6, 0x1, R37, P3 ;  /* 0x0000000106257824 */ /* 0x004fc800018e0625 */
[----:B------:R-:W-:-:S05]  /*2f7c0*/  @!P1 IMAD.MOV.U32 R11, RZ, RZ, R37 ;  /* 0x000000ffff0b9224 */ /* 0x000fca00078e0025 */
[----:B------:R0:W2:Y:S04]  /*2f7d0*/  @!P1 LDG.E.U8 R35, desc[UR18][R10.64] ;  /* 0x000000120a239981 */ /* 0x0000a8000c1e1100 */
[----:B---3--:R1:W-:Y:S04]  /*2f7e0*/  STL [R1+0x1444], R36 ;  /* 0x0014442401007387 */ /* 0x0083e80000100800 */
[----:B-1----:R-:W3:Y:S04]  /*2f7f0*/  LDL.LU R36, [R1+0x668] ;  /* 0x0006680001247983 */ /* 0x002ee80000300800 */
[----:B------:R1:W-:Y:S04]  /*2f800*/  STL [R1+0x628], R38 ;  /* 0x0006282601007387 */ /* 0x0003e80000100800 */
[----:B------:R0:W-:Y:S04]  /*2f810*/  STL [R1+0x624], R37 ;  /* 0x0006242501007387 */ /* 0x0001e80000100800 */
[----:B-1----:R-:W2:Y:S04]  /*2f820*/  LDL.LU R38, [R1+0x6a4] ;  /* 0x0006a40001267983 */ /* 0x002ea80000300800 */
[----:B0-----:R-:W2:Y:S04]  /*2f830*/  LDL.LU R37, [R1+0x6a8] ;  /* 0x0006a80001257983 */ /* 0x001ea80000300800 */
[----:B------:R-:W2:Y:S01]  /*2f840*/  LDL.LU R11, [R1+0x664] ;  /* 0x00066400010b7983 */ /* 0x000ea20000300800 */
[----:B------:R-:W-:-:S02]  /*2f850*/  PRMT R34, RZ, 0x7610, R34 ;  /* 0x00007610ff227816 */ /* 0x000fc40000000022 */
[----:B---3--:R-:W-:-:S05]  /*2f860*/  IADD3 R36, P3, PT, R5, R36, RZ ;  /* 0x0000002405247210 */ /* 0x008fca0007f7e0ff */
[----:B------:R-:W-:Y:S02]  /*2f870*/  @!P1 IMAD.MOV.U32 R10, RZ, RZ, R36 ;  /* 0x000000ffff0a9224 */ /* 0x000fe400078e0024 */
[----:B--2---:R-:W-:-:S05]  /*2f880*/  IMAD.X R11, R6, 0x1, R11, P3 ;  /* 0x00000001060b7824 */ /* 0x004fca00018e060b */
[----:B------:R0:W2:Y:S01]  /*2f890*/  @!P1 LDG.E.U8 R34, desc[UR18][R10.64] ;  /* 0x000000120a229981 */ /* 0x0000a2000c1e1100 */
[----:B------:R-:W-:-:S03]  /*2f8a0*/  IADD3 R37, P3, PT, R5, R37, RZ ;  /* 0x0000002505257210 */ /* 0x000fc60007f7e0ff */
[----:B------:R-:W-:Y:S02]  /*2f8b0*/  STL [R1+0x1448], R35 ;  /* 0x0014482301007387 */ /* 0x000fe40000100800 */
[----:B------:R-:W-:Y:S02]  /*2f8c0*/  IMAD.X R38, R6, 0x1, R38, P3 ;  /* 0x0000000106267824 */ /* 0x000fe400018e0626 */
[----:B------:R1:W-:Y:S04]  /*2f8d0*/  STL [R1+0x668], R36 ;  /* 0x0006682401007387 */ /* 0x0003e80000100800 */
[----:B------:R3:W-:Y:S01]  /*2f8e0*/  STL [R1+0x664], R11 ;  /* 0x0006640b01007387 */ /* 0x0007e20000100800 */
[----:B------:R-:W-:Y:S01]  /*2f8f0*/  PRMT R33, RZ, 0x7610, R33 ;  /* 0x00007610ff217816 */ /* 0x000fe20000000021 */
[----:B0-----:R-:W-:-:S02]  /*2f900*/  @!P1 IMAD.MOV.U32 R10, RZ, RZ, R37 ;  /* 0x000000ffff0a9224 */ /* 0x001fc400078e0025 */
[----:B-1----:R-:W4:Y:S01]  /*2f910*/  LDL.LU R36, [R1+0x6e8] ;  /* 0x0006e80001247983 */ /* 0x002f220000300800 */
[----:B---3--:R-:W-:-:S05]  /*2f920*/  @!P1 IMAD.MOV.U32 R11, RZ, RZ, R38 ;  /* 0x000000ffff0b9224 */ /* 0x008fca00078e0026 */
[----:B------:R0:W3:Y:S04]  /*2f930*/  @!P1 LDG.E.U8 R33, desc[UR18][R10.64] ;  /* 0x000000120a219981 */ /* 0x0000e8000c1e1100 */
[----:B--2---:R-:W-:Y:S04]  /*2f940*/  STL [R1+0x144c], R34 ;  /* 0x00144c2201007387 */ /* 0x004fe80000100800 */
[----:B------:R1:W-:Y:S04]  /*2f950*/  STL [R1+0x6a8], R37 ;  /* 0x0006a82501007387 */ /* 0x0003e80000100800 */
[----:B------:R-:W-:Y:S04]  /*2f960*/  STL [R1+0x6a4], R38 ;  /* 0x0006a42601007387 */ /* 0x000fe80000100800 */
[----:B-1----:R-:W2:Y:S01]  /*2f970*/  LDL.LU R37, [R1+0x6e4] ;  /* 0x0006e40001257983 */ /* 0x002ea20000300800 */
[----:B----4-:R-:W-:-:S03]  /*2f980*/  IADD3 R36, P3, PT, R5, R36, RZ ;  /* 0x0000002405247210 */ /* 0x010fc60007f7e0ff */
[----:B------:R-:W4:Y:S01]  /*2f990*/  LDL.LU R35, [R1+0x724] ;  /* 0x0007240001237983 */ /* 0x000f220000300800 */
[----:B------:R-:W-:-:S03]  /*2f9a0*/  PRMT R32, RZ, 0x7610, R32 ;  /* 0x00007610ff207816 */ /* 0x000fc60000000020 */
[----:B------:R-:W4:Y:S01]  /*2f9b0*/  LDL.LU R34, [R1+0x728] ;  /* 0x0007280001227983 */ /* 0x000f220000300800 */
[----:B0-----:R-:W-:-:S03]  /*2f9c0*/  @!P1 IMAD.MOV.U32 R10, RZ, RZ, R36 ;  /* 0x000000ffff0a9224 */ /* 0x001fc600078e0024 */
[----:B---3--:R-:W-:Y:S04]  /*2f9d0*/  STL [R1+0x1450], R33 ;  /* 0x0014502101007387 */ /* 0x008fe80000100800 */
[----:B------:R0:W-:Y:S01]  /*2f9e0*/  STL [R1+0x6e8], R36 ;  /* 0x0006e82401007387 */ /* 0x0001e20000100800 */
[----:B--2---:R-:W-:-:S04]  /*2f9f0*/  IMAD.X R37, R6, 0x1, R37, P3 ;  /* 0x0000000106257824 */ /* 0x004fc800018e0625 */
[----:B------:R-:W-:Y:S01]  /*2fa00*/  @!P1 IMAD.MOV.U32 R11, RZ, RZ, R37 ;  /* 0x000000ffff0b9224 */ /* 0x000fe200078e0025 */
[----:B------:R-:W-:Y:S04]  /*2fa10*/  STL [R1+0x6e4], R37 ;  /* 0x0006e42501007387 */ /* 0x000fe80000100800 */
[----:B0-----:R-:W2:Y:S04]  /*2fa20*/  LDL.LU R36, [R1+0x764] ;  /* 0x0007640001247983 */ /* 0x001ea80000300800 */
[----:B------:R-:W3:Y:S04]  /*2fa30*/  LDL.LU R33, [R1+0x768] ;  /* 0x0007680001217983 */ /* 0x000ee80000300800 */
[----:B------:R0:W2:Y:S01]  /*2fa40*/  @!P1 LDG.E.U8 R32, desc[UR18][R10.64] ;  /* 0x000000120a209981 */ /* 0x0000a2000c1e1100 */
[----:B----4-:R-:W-:-:S05]  /*2fa50*/  IADD3 R34, P3, PT, R5, R34, RZ ;  /* 0x0000002205227210 */ /* 0x010fca0007f7e0ff */
[----:B------:R-:W-:Y:S01]  /*2fa60*/  IMAD.X R35, R6, 0x1, R35, P3 ;  /* 0x0000000106237824 */ /* 0x000fe200018e0623 */
[----:B------:R-:W-:-:S03]  /*2fa70*/  PRMT R31, RZ, 0x7610, R31 ;  /* 0x00007610ff1f7816 */ /* 0x000fc6000000001f */
[----:B0-----:R-:W-:Y:S02]  /*2fa80*/  @!P1 IMAD.MOV.U32 R11, RZ, RZ, R35 ;  /* 0x000000ffff0b9224 */ /* 0x001fe400078e0023 */
[----:B------:R-:W-:-:S05]  /*2fa90*/  @!P1 IMAD.MOV.U32 R10, RZ, RZ, R34 ;  /* 0x000000ffff0a9224 */ /* 0x000fca00078e0022 */
[----:B------:R0:W4:Y:S01]  /*2faa0*/  @!P1 LDG.E.U8 R31, desc[UR18][R10.64] ;  /* 0x000000120a1f9981 */ /* 0x000122000c1e1100 */
[----:B---3--:R-:W-:-:S03]  /*2fab0*/  IADD3 R33, P3, PT, R5, R33, RZ ;  /* 0x0000002105217210 */ /* 0x008fc60007f7e0ff */
[----:B--2---:R-:W-:Y:S02]  /*2fac0*/  STL [R1+0x1454], R32 ;  /* 0x0014542001007387 */ /* 0x004fe40000100800 */
[----:B------:R-:W-:Y:S02]  /*2fad0*/  IMAD.X R36, R6, 0x1, R36, P3 ;  /* 0x0000000106247824 */ /* 0x000fe400018e0624 */
[----:B------:R-:W-:Y:S04]  /*2fae0*/  STL [R1+0x728], R34 ;  /* 0x0007282201007387 */ /* 0x000fe80000100800 */
[----:B------:R1:W-:Y:S01]  /*2faf0*/  STL [R1+0x724], R35 ;  /* 0x0007242301007387 */ /* 0x0003e20000100800 */
[----:B0-----:R-:W-:-:S03]  /*2fb00*/  @!P1 IMAD.MOV.U32 R10, RZ, RZ, R33 ;  /* 0x000000ffff0a9224 */ /* 0x001fc600078e0021 */
[----:B-1----:R-:W2:Y:S04]  /*2fb10*/  LDL.LU R35, [R1+0x7a4] ;  /* 0x0007a40001237983 */ /* 0x002ea80000300800 */
[----:B------:R-:W3:Y:S04]  /*2fb20*/  LDL.LU R34, [R1+0x7a8] ;  /* 0x0007a80001227983 */ /* 0x000ee80000300800 */
[----:B------:R0:W-:Y:S04]  /*2fb30*/  STL [R1+0x768], R33 ;  /* 0x0007682101007387 */ /* 0x0001e80000100800 */
[----:B------:R-:W-:Y:S04]  /*2fb40*/  STL [R1+0x764], R36 ;  /* 0x0007642401007387 */ /* 0x000fe80000100800 */
[----:B0-----:R-:W4:Y:S04]  /*2fb50*/  LDL.LU R33, [R1+0x7e4] ;  /* 0x0007e40001217983 */ /* 0x001f280000300800 */
[----:B------:R-:W4:Y:S01]  /*2fb60*/  LDL.LU R32, [R1+0x7e8] ;  /* 0x0007e80001207983 */ /* 0x000f220000300800 */
[----:B------:R-:W-:Y:S01]  /*2fb70*/  PRMT R30, RZ, 0x7610, R30 ;  /* 0x00007610ff1e7816 */ /* 0x000fe2000000001e */
[----:B------:R-:W-:Y:S01]  /*2fb80*/  @!P1 IMAD.MOV.U32 R11, RZ, RZ, R36 ;  /* 0x000000ffff0b9224 */ /* 0x000fe200078e0024 */
[----:B------:R-:W-:-:S04]  /*2fb90*/  PRMT R29, RZ, 0x7610, R29 ;  /* 0x00007610ff1d7816 */ /* 0x000fc8000000001d */
[----:B------:R0:W4:Y:S01]  /*2fba0*/  @!P1 LDG.E.U8 R30, desc[UR18][R10.64] ;  /* 0x000000120a1e9981 */ /* 0x000122000c1e1100 */
[----:B---3--:R-:W-:-:S05]  /*2fbb0*/  IADD3 R34, P3, PT, R5, R34, RZ ;  /* 0x0000002205227210 */ /* 0x008fca0007f7e0ff */
[----:B--2---:R-:W-:Y:S01]  /*2fbc0*/  IMAD.X R35, R6, 0x1, R35, P3 ;  /* 0x0000000106237824 */ /* 0x004fe200018e0623 */
[----:B------:R-:W-:Y:S01]  /*2fbd0*/  STL [R1+0x7a8], R34 ;  /* 0x0007a82201007387 */ /* 0x000fe20000100800 */
[----:B0-----:R-:W-:Y:S02]  /*2fbe0*/  @!P1 IMAD.MOV.U32 R10, RZ, RZ, R34 ;  /* 0x000000ffff0a9224 */ /* 0x001fe400078e0022 */
[----:B------:R-:W-:Y:S01]  /*2fbf0*/  @!P1 IMAD.MOV.U32 R11, RZ, RZ, R35 ;  /* 0x000000ffff0b9224 */ /* 0x000fe200078e0023 */
[----:B------:R0:W-:Y:S04]  /*2fc00*/  STL [R1+0x7a4], R35 ;  /* 0x0007a42301007387 */ /* 0x0001e80000100800 */
[----:B------:R1:W2:Y:S01]  /*2fc10*/  @!P1 LDG.E.U8 R29, desc[UR18][R10.64] ;  /* 0x000000120a1d9981 */ /* 0x0002a2000c1e1100 */
[----:B----4-:R-:W-:-:S03]  /*2fc20*/  IADD3 R32, P3, PT, R5, R32, RZ ;  /* 0x0000002005207210 */ /* 0x010fc60007f7e0ff */
[----:B0-----:R-:W3:Y:S02]  /*2fc30*/  LDL.LU R35, [R1+0x824] ;  /* 0x0008240001237983 */ /* 0x001ee40000300800 */
[----:B------:R-:W-:Y:S02]  /*2fc40*/  IMAD.X R33, R6, 0x1, R33, P3 ;  /* 0x0000000106217824 */ /* 0x000fe400018e0621 */
[----:B------:R-:W4:Y:S01]  /*2fc50*/  LDL.LU R34, [R1+0x828] ;  /* 0x0008280001227983 */ /* 0x000f220000300800 */
[----:B-1----:R-:W-:Y:S02]  /*2fc60*/  @!P1 IMAD.MOV.U32 R10, RZ, RZ, R32 ;  /* 0x000000ffff0a9224 */ /* 0x002fe400078e0020 */
[----:B------:R-:W-:Y:S01]  /*2fc70*/  @!P1 IMAD.MOV.U32 R11, RZ, RZ, R33 ;  /* 0x000000ffff0b9224 */ /* 0x000fe200078e0021 */
[----:B------:R-:W-:Y:S04]  /*2fc80*/  STL [R1+0x7e8], R32 ;  /* 0x0007e82001007387 */ /* 0x000fe80000100800 */
[----:B------:R0:W-:Y:S04]  /*2fc90*/  STL [R1+0x7e4], R33 ;  /* 0x0007e42101007387 */ /* 0x0001e80000100800 */
[----:B0-----:R-:W2:Y:S04]  /*2fca0*/  LDL.LU R33, [R1+0x864] ;  /* 0x0008640001217983 */ /* 0x001ea80000300800 */
[----:B------:R-:W2:Y:S01]  /*2fcb0*/  LDL.LU R32, [R1+0x868] ;  /* 0x0008680001207983 */ /* 0x000ea20000300800 */
[----:B------:R-:W-:-:S02]  /*2fcc0*/  PRMT R28, RZ, 0x7610, R28 ;  /* 0x00007610ff1c7816 */ /* 0x000fc4000000001c */
[----:B------:R-:W-:-:S04]  /*2fcd0*/  PRMT R27, RZ, 0x7610, R27 ;  /* 0x00007610ff1b7816 */ /* 0x000fc8000000001b */
[----:B------:R0:W2:Y:S01]  /*2fce0*/  @!P1 LDG.E.U8 R28, desc[UR18][R10.64] ;  /* 0x000000120a1c9981 */ /* 0x0000a2000c1e1100 */
[----:B----4-:R-:W-:-:S05]  /*2fcf0*/  IADD3 R34, P3, PT, R5, R34, RZ ;  /* 0x0000002205227210 */ /* 0x010fca0007f7e0ff */
[----:B---3--:R-:W-:Y:S01]  /*2fd00*/  IMAD.X R35, R6, 0x1, R35, P3 ;  /* 0x0000000106237824 */ /* 0x008fe200018e0623 */
[----:B------:R-:W-:Y:S01]  /*2fd10*/  STL [R1+0x828], R34 ;  /* 0x0008282201007387 */ /* 0x000fe20000100800 */
[----:B0-----:R-:W-:Y:S02]  /*2fd20*/  @!P1 IMAD.MOV.U32 R10, RZ, RZ, R34 ;  /* 0x000000ffff0a9224 */ /* 0x001fe400078e0022 */
[----:B------:R-:W-:Y:S01]  /*2fd30*/  @!P1 IMAD.MOV.U32 R11, RZ, RZ, R35 ;  /* 0x000000ffff0b9224 */ /* 0x000fe200078e0023 */
[----:B------:R0:W-:Y:S04]  /*2fd40*/  STL [R1+0x824], R35 ;  /* 0x0008242301007387 */ /* 0x0001e80000100800 */
[----:B------:R1:W3:Y:S04]  /*2fd50*/  @!P1 LDG.E.U8 R27, desc[UR18][R10.64] ;  /* 0x000000120a1b9981 */ /* 0x0002e8000c1e1100 */
[----:B0-----:R-:W4:Y:S01]  /*2fd60*/  LDL.LU R35, [R1+0x8a4] ;  /* 0x0008a40001237983 */ /* 0x001f220000300800 */
[----:B--2---:R-:W-:-:S03]  /*2fd70*/  IADD3 R32, P3, PT, R5, R32, RZ ;  /* 0x0000002005207210 */ /* 0x004fc60007f7e0ff */
[----:B------:R-:W2:Y:S02]  /*2fd80*/  LDL.LU R34, [R1+0x8a8] ;  /* 0x0008a80001227983 */ /* 0x000ea40000300800 */
[----:B------:R-:W-:Y:S02]  /*2fd90*/  IMAD.X R33, R6, 0x1, R33, P3 ;  /* 0x0000000106217824 */ /* 0x000fe400018e0621 */
[----:B------:R-:W-:Y:S01]  /*2fda0*/  STL [R1+0x868], R32 ;  /* 0x0008682001007387 */ /* 0x000fe20000100800 */
[----:B-1----:R-:W-:Y:S02]  /*2fdb0*/  @!P1 IMAD.MOV.U32 R10, RZ, RZ, R32 ;  /* 0x000000ffff0a9224 */ /* 0x002fe400078e0020 */
[----:B------:R-:W-:Y:S01]  /*2fdc0*/  @!P1 IMAD.MOV.U32 R11, RZ, RZ, R33 ;  /* 0x000000ffff0b9224 */ /* 0x000fe200078e0021 */
[----:B------:R0:W-:Y:S04]  /*2fdd0*/  STL [R1+0x864], R33 ;  /* 0x0008642101007387 */ /* 0x0001e80000100800 */
[----:B0-----:R-:W3:Y:S04]  /*2fde0*/  LDL.LU R33, [R1+0x8e4] ;  /* 0x0008e40001217983 */ /* 0x001ee80000300800 */
[----:B------:R-:W3:Y:S01]  /*2fdf0*/  LDL.LU R32, [R1+0x8e8] ;  /* 0x0008e80001207983 */ /* 0x000ee20000300800 */
[----:B------:R-:W-:-:S02]  /*2fe00*/  PRMT R26, RZ, 0x7610, R26 ;  /* 0x00007610ff1a7816 */ /* 0x000fc4000000001a */
[----:B------:R-:W-:-:S04]  /*2fe10*/  PRMT R25, RZ, 0x7610, R25 ;  /* 0x00007610ff197816 */ /* 0x000fc80000000019 */
[----:B------:R0:W3:Y:S01]  /*2fe20*/  @!P1 LDG.E.U8 R26, desc[UR18][R10.64] ;  /* 0x000000120a1a9981 */ /* 0x0000e2000c1e1100 */
[----:B--2---:R-:W-:-:S05]  /*2fe30*/  IADD3 R34, P3, PT, R5, R34, RZ ;  /* 0x0000002205227210 */ /* 0x004fca0007f7e0ff */
[----:B----4-:R-:W-:Y:S01]  /*2fe40*/  IMAD.X R35, R6, 0x1, R35, P3 ;  /* 0x0000000106237824 */ /* 0x010fe200018e0623 */
[----:B------:R-:W-:Y:S01]  /*2fe50*/  STL [R1+0x8a8], R34 ;  /* 0x0008a82201007387 */ /* 0x000fe20000100800 */
[----:B0-----:R-:W-:Y:S02]  /*2fe60*/  @!P1 IMAD.MOV.U32 R10, RZ, RZ, R34 ;  /* 0x000000ffff0a9224 */ /* 0x001fe400078e0022 */
[----:B------:R-:W-:Y:S01]  /*2fe70*/  @!P1 IMAD.MOV.U32 R11, RZ, RZ, R35 ;  /* 0x000000ffff0b9224 */ /* 0x000fe200078e0023 */
[----:B------:R0:W-:Y:S04]  /*2fe80*/  STL [R1+0x8a4], R35 ;  /* 0x0008a42301007387 */ /* 0x0001e80000100800 */
[----:B------:R1:W2:Y:S04]  /*2fe90*/  @!P1 LDG.E.U8 R25, desc[UR18][R10.64] ;  /* 0x000000120a199981 */ /* 0x0002a8000c1e1100 */
[----:B0-----:R-:W4:Y:S01]  /*2fea0*/  LDL.LU R35, [R1+0x924] ;  /* 0x0009240001237983 */ /* 0x001f220000300800 */
[----:B---3--:R-:W-:-:S03]  /*2feb0*/  IADD3 R32, P3, PT, R5, R32, RZ ;  /* 0x0000002005207210 */ /* 0x008fc60007f7e0ff */
[----:B------:R-:W3:Y:S02]  /*2fec0*/  LDL.LU R34, [R1+0x928] ;  /* 0x0009280001227983 */ /* 0x000ee40000300800 */
[----:B------:R-:W-:Y:S02]  /*2fed0*/  IMAD.X R33, R6, 0x1, R33, P3 ;  /* 0x0000000106217824 */ /* 0x000fe400018e0621 */
[----:B------:R-:W-:Y:S01]  /*2fee0*/  STL [R1+0x8e8], R32 ;  /* 0x0008e82001007387 */ /* 0x000fe20000100800 */
[----:B-1----:R-:W-:Y:S02]  /*2fef0*/  @!P1 IMAD.MOV.U32 R10, RZ, RZ, R32 ;  /* 0x000000ffff0a9224 */ /* 0x002fe400078e0020 */
[----:B------:R-:W-:Y:S01]  /*2ff00*/  @!P1 IMAD.MOV.U32 R11, RZ, RZ, R33 ;  /* 0x000000ffff0b9224 */ /* 0x000fe200078e0021 */
[----:B------:R0:W-:Y:S04]  /*2ff10*/  STL [R1+0x8e4], R33 ;  /* 0x0008e42101007387 */ /* 0x0001e80000100800 */
[----:B0-----:R-:W2:Y:S04]  /*2ff20*/  LDL.LU R33, [R1+0x964] ;  /* 0x0009640001217983 */ /* 0x001ea80000300800 */
[----:B------:R-:W2:Y:S01]  /*2ff30*/  LDL.LU R32, [R1+0x968] ;  /* 0x0009680001207983 */ /* 0x000ea20000300800 */
[----:B------:R-:W-:-:S02]  /*2ff40*/  PRMT R24, RZ, 0x7610, R24 ;  /* 0x00007610ff187816 */ /* 0x000fc40000000018 */
[----:B------:R-:W-:-:S04]  /*2ff50*/  PRMT R23, RZ, 0x7610, R23 ;  /* 0x00007610ff177816 */ /* 0x000fc80000000017 */
[----:B------:R0:W2:Y:S01]  /*2ff60*/  @!P1 LDG.E.U8 R24, desc[UR18][R10.64] ;  /* 0x000000120a189981 */ /* 0x0000a2000c1e1100 */
[----:B---3--:R-:W-:-:S05]  /*2ff70*/  IADD3 R34, P3, PT, R5, R34, RZ ;  /* 0x0000002205227210 */ /* 0x008fca0007f7e0ff */
[----:B----4-:R-:W-:Y:S01]  /*2ff80*/  IMAD.X R35, R6, 0x1, R35, P3 ;  /* 0x0000000106237824 */ /* 0x010fe200018e0623 */
        /* <DEDUP_REMOVED lines=149> */
[----:B------:R0:W-:Y:S01]  /*308e0*/  STL [R1+0x4f0], R32 ;  /* 0x0004f02001007387 */ /* 0x0001e20000100800 */
[----:B-1----:R-:W-:-:S03]  /*308f0*/  @!P1 IMAD.MOV.U32 R10, RZ, RZ, R32 ;  /* 0x000000ffff0a9224 */ /* 0x002fc600078e0020 */
[----:B------:R1:W-:Y:S01]  /*30900*/  STL [R1+0x4ec], R33 ;  /* 0x0004ec2101007387 */ /* 0x0003e20000100800 */
[----:B------:R-:W-:-:S03]  /*30910*/  @!P1 IMAD.MOV.U32 R11, RZ, RZ, R33 ;  /* 0x000000ffff0b9224 */ /* 0x000fc600078e0021 */
[----:B0-----:R-:W2:Y:S04]  /*30920*/  LDL.LU R32, [R1+0x570] ;  /* 0x0005700001207983 */ /* 0x001ea80000300800 */
[----:B-1----:R-:W2:Y:S01]  /*30930*/  LDL.LU R33, [R1+0x56c] ;  /* 0x00056c0001217983 */ /* 0x002ea20000300800 */
[----:B------:R-:W-:Y:S02]  /*30940*/  PRMT R14, RZ, 0x7610, R14 ;  /* 0x00007610ff0e7816 */ /* 0x000fe4000000000e */
[----:B------:R-:W-:-:S04]  /*30950*/  PRMT R13, RZ, 0x7610, R13 ;  /* 0x00007610ff0d7816 */ /* 0x000fc8000000000d */
[----:B------:R0:W2:Y:S01]  /*30960*/  @!P1 LDG.E.U8 R14, desc[UR18][R10.64] ;  /* 0x000000120a0e9981 */ /* 0x0000a2000c1e1100 */
[----:B---3--:R-:W-:-:S05]  /*30970*/  IADD3 R34, P3, PT, R5, R34, RZ ;  /* 0x0000002205227210 */ /* 0x008fca0007f7e0ff */
[----:B----4-:R-:W-:Y:S01]  /*30980*/  IMAD.X R35, R6, 0x1, R35, P3 ;  /* 0x0000000106237824 */ /* 0x010fe200018e0623 */
[----:B------:R1:W-:Y:S01]  /*30990*/  STL [R1+0x530], R34 ;  /* 0x0005302201007387 */ /* 0x0003e20000100800 */
[----:B--2---:R-:W-:-:S03]  /*309a0*/  IADD3 R32, P3, PT, R5, R32, RZ ;  /* 0x0000002005207210 */ /* 0x004fc60007f7e0ff */
[----:B------:R2:W-:Y:S02]  /*309b0*/  STL [R1+0x52c], R35 ;  /* 0x00052c2301007387 */ /* 0x0005e40000100800 */
[----:B------:R-:W-:Y:S02]  /*309c0*/  IMAD.X R33, R6, 0x1, R33, P3 ;  /* 0x0000000106217824 */ /* 0x000fe400018e0621 */
[----:B------:R3:W-:Y:S01]  /*309d0*/  STL [R1+0x570], R32 ;  /* 0x0005702001007387 */ /* 0x0007e20000100800 */
[----:B0-----:R-:W-:Y:S02]  /*309e0*/  @!P1 IMAD.MOV.U32 R10, RZ, RZ, R34 ;  /* 0x000000ffff0a9224 */ /* 0x001fe400078e0022 */
[----:B------:R-:W-:Y:S01]  /*309f0*/  @!P1 IMAD.MOV.U32 R11, RZ, RZ, R35 ;  /* 0x000000ffff0b9224 */ /* 0x000fe200078e0023 */
[----:B------:R0:W-:Y:S04]  /*30a00*/  STL [R1+0x56c], R33 ;  /* 0x00056c2101007387 */ /* 0x0001e80000100800 */
[----:B-1----:R-:W4:Y:S04]  /*30a10*/  LDL.LU R34, [R1+0x5b0] ;  /* 0x0005b00001227983 */ /* 0x002f280000300800 */
[----:B------:R1:W4:Y:S04]  /*30a20*/  @!P1 LDG.E.U8 R13, desc[UR18][R10.64] ;  /* 0x000000120a0d9981 */ /* 0x000328000c1e1100 */
[----:B--2---:R-:W2:Y:S01]  /*30a30*/  LDL.LU R35, [R1+0x5ac] ;  /* 0x0005ac0001237983 */ /* 0x004ea20000300800 */
[----:B-1----:R-:W-:-:S03]  /*30a40*/  @!P1 IMAD.MOV.U32 R10, RZ, RZ, R32 ;  /* 0x000000ffff0a9224 */ /* 0x002fc600078e0020 */
[----:B---3--:R-:W3:Y:S01]  /*30a50*/  LDL.LU R32, [R1+0x5f0] ;  /* 0x0005f00001207983 */ /* 0x008ee20000300800 */
[----:B------:R-:W-:-:S03]  /*30a60*/  @!P1 IMAD.MOV.U32 R11, RZ, RZ, R33 ;  /* 0x000000ffff0b9224 */ /* 0x000fc600078e0021 */
[----:B0-----:R-:W3:Y:S01]  /*30a70*/  LDL.LU R33, [R1+0x5ec] ;  /* 0x0005ec0001217983 */ /* 0x001ee20000300800 */
[----:B------:R-:W-:Y:S01]  /*30a80*/  PRMT R12, RZ, 0x7610, R12 ;  /* 0x00007610ff0c7816 */ /* 0x000fe2000000000c */
[----:B------:R-:W-:Y:S02]  /*30a90*/  IMAD.MOV.U32 R37, RZ, RZ, R39 ;  /* 0x000000ffff257224 */ /* 0x000fe400078e0027 */
[----:B------:R-:W-:Y:S02]  /*30aa0*/  IMAD.MOV.U32 R39, RZ, RZ, R42 ;  /* 0x000000ffff277224 */ /* 0x000fe400078e002a */
[----:B------:R-:W-:Y:S01]  /*30ab0*/  IMAD.MOV.U32 R38, RZ, RZ, R78 ;  /* 0x000000ffff267224 */ /* 0x000fe200078e004e */
[----:B------:R0:W3:Y:S01]  /*30ac0*/  @!P1 LDG.E.U8 R12, desc[UR18][R10.64] ;  /* 0x000000120a0c9981 */ /* 0x0000e2000c1e1100 */
[----:B------:R-:W-:Y:S02]  /*30ad0*/  IMAD.MOV.U32 R78, RZ, RZ, R47 ;  /* 0x000000ffff4e7224 */ /* 0x000fe400078e002f */
[----:B------:R-:W-:Y:S01]  /*30ae0*/  IMAD.MOV.U32 R42, RZ, RZ, R46 ;  /* 0x000000ffff2a7224 */ /* 0x000fe200078e002e */
[----:B0-----:R-:W-:-:S02]  /*30af0*/  PRMT R11, RZ, 0x7610, R11 ;  /* 0x00007610ff0b7816 */ /* 0x001fc4000000000b */
[----:B----4-:R-:W-:-:S05]  /*30b00*/  IADD3 R34, P3, PT, R5, R34, RZ ;  /* 0x0000002205227210 */ /* 0x010fca0007f7e0ff */
[----:B--2---:R-:W-:Y:S01]  /*30b10*/  IMAD.X R35, R6, 0x1, R35, P3 ;  /* 0x0000000106237824 */ /* 0x004fe200018e0623 */
[----:B------:R0:W-:Y:S01]  /*30b20*/  STL [R1+0x5b0], R34 ;  /* 0x0005b02201007387 */ /* 0x0001e20000100800 */
[----:B---3--:R-:W-:-:S03]  /*30b30*/  IADD3 R32, P3, PT, R5, R32, RZ ;  /* 0x0000002005207210 */ /* 0x008fc60007f7e0ff */
[----:B------:R1:W-:Y:S02]  /*30b40*/  STL [R1+0x5ac], R35 ;  /* 0x0005ac2301007387 */ /* 0x0003e40000100800 */
[----:B------:R-:W-:Y:S02]  /*30b50*/  IMAD.X R33, R6, 0x1, R33, P3 ;  /* 0x0000000106217824 */ /* 0x000fe400018e0621 */
[----:B------:R2:W-:Y:S01]  /*30b60*/  STL [R1+0x5f0], R32 ;  /* 0x0005f02001007387 */ /* 0x0005e20000100800 */
[----:B------:R-:W-:Y:S02]  /*30b70*/  @!P1 IMAD.MOV.U32 R46, RZ, RZ, R34 ;  /* 0x000000ffff2e9224 */ /* 0x000fe400078e0022 */
[----:B------:R-:W-:Y:S01]  /*30b80*/  @!P1 IMAD.MOV.U32 R47, RZ, RZ, R35 ;  /* 0x000000ffff2f9224 */ /* 0x000fe200078e0023 */
[----:B------:R3:W-:Y:S04]  /*30b90*/  STL [R1+0x5ec], R33 ;  /* 0x0005ec2101007387 */ /* 0x0007e80000100800 */
[----:B0-----:R-:W4:Y:S04]  /*30ba0*/  LDL.LU R34, [R1+0x630] ;  /* 0x0006300001227983 */ /* 0x001f280000300800 */
[----:B------:R0:W4:Y:S04]  /*30bb0*/  @!P1 LDG.E.U8 R11, desc[UR18][R46.64] ;  /* 0x000000122e0b9981 */ /* 0x000128000c1e1100 */
[----:B-1----:R-:W4:Y:S01]  /*30bc0*/  LDL.LU R35, [R1+0x62c] ;  /* 0x00062c0001237983 */ /* 0x002f220000300800 */
[----:B0-----:R-:W-:-:S03]  /*30bd0*/  @!P1 IMAD.MOV.U32 R46, RZ, RZ, R32 ;  /* 0x000000ffff2e9224 */ /* 0x001fc600078e0020 */
[----:B--2---:R-:W2:Y:S01]  /*30be0*/  LDL.LU R32, [R1+0x670] ;  /* 0x0006700001207983 */ /* 0x004ea20000300800 */
[----:B------:R-:W-:-:S03]  /*30bf0*/  @!P1 IMAD.MOV.U32 R47, RZ, RZ, R33 ;  /* 0x000000ffff2f9224 */ /* 0x000fc600078e0021 */
[----:B---3--:R-:W3:Y:S01]  /*30c00*/  LDL.LU R33, [R1+0x66c] ;  /* 0x00066c0001217983 */ /* 0x008ee20000300800 */
[----:B------:R-:W-:Y:S02]  /*30c10*/  PRMT R10, RZ, 0x7610, R10 ;  /* 0x00007610ff0a7816 */ /* 0x000fe4000000000a */
[----:B------:R-:W-:-:S04]  /*30c20*/  PRMT R44, RZ, 0x7610, R44 ;  /* 0x00007610ff2c7816 */ /* 0x000fc8000000002c */
[----:B------:R0:W3:Y:S01]  /*30c30*/  @!P1 LDG.E.U8 R10, desc[UR18][R46.64] ;  /* 0x000000122e0a9981 */ /* 0x0000e2000c1e1100 */
[----:B----4-:R-:W-:-:S05]  /*30c40*/  IADD3 R34, P3, PT, R5, R34, RZ ;  /* 0x0000002205227210 */ /* 0x010fca0007f7e0ff */
[----:B------:R-:W-:Y:S01]  /*30c50*/  IMAD.X R35, R6, 0x1, R35, P3 ;  /* 0x0000000106237824 */ /* 0x000fe200018e0623 */
[----:B------:R1:W-:Y:S01]  /*30c60*/  STL [R1+0x630], R34 ;  /* 0x0006302201007387 */ /* 0x0003e20000100800 */
[----:B--2---:R-:W-:-:S03]  /*30c70*/  IADD3 R32, P3, PT, R5, R32, RZ ;  /* 0x0000002005207210 */ /* 0x004fc60007f7e0ff */
[----:B------:R2:W-:Y:S02]  /*30c80*/  STL [R1+0x62c], R35 ;  /* 0x00062c2301007387 */ /* 0x0005e40000100800 */
[----:B---3--:R-:W-:Y:S02]  /*30c90*/  IMAD.X R33, R6, 0x1, R33, P3 ;  /* 0x0000000106217824 */ /* 0x008fe400018e0621 */
        /* <DEDUP_REMOVED lines=11> */
[----:B------:R-:W-:Y:S02]  /*30d50*/  PRMT R48, RZ, 0x7610, R48 ;  /* 0x00007610ff307816 */ /* 0x000fe40000000030 */
[----:B------:R-:W-:-:S04]  /*30d60*/  PRMT R49, RZ, 0x7610, R49 ;  /* 0x00007610ff317816 */ /* 0x000fc80000000031 */
[----:B------:R0:W3:Y:S01]  /*30d70*/  @!P1 LDG.E.U8 R48, desc[UR18][R46.64] ;  /* 0x000000122e309981 */ /* 0x0000e2000c1e1100 */
[----:B----4-:R-:W-:-:S05]  /*30d80*/  IADD3 R34, P3, PT, R5, R34, RZ ;  /* 0x0000002205227210 */ /* 0x010fca0007f7e0ff */
[----:B--2---:R-:W-:Y:S01]  /*30d90*/  IMAD.X R35, R6, 0x1, R35, P3 ;  /* 0x0000000106237824 */ /* 0x004fe200018e0623 */
[----:B------:R1:W-:Y:S01]  /*30da0*/  STL [R1+0x6b0], R34 ;  /* 0x0006b02201007387 */ /* 0x0003e20000100800 */
[----:B---3--:R-:W-:-:S03]  /*30db0*/  IADD3 R32, P3, PT, R5, R32, RZ ;  /* 0x0000002005207210 */ /* 0x008fc60007f7e0ff */
        /* <DEDUP_REMOVED lines=153> */
[----:B------:R-:W-:-:S03]  /*31750*/  PRMT R79, RZ, 0x7610, R79 ;  /* 0x00007610ff4f7816 */ /* 0x000fc6000000004f */
[----:B------:R0:W-:Y:S04]  /*31760*/  STS.U8 [R0+UR9+0x14000], R54 ;  /* 0x0140003600007988 */ /* 0x0001e80008000009 */
[----:B------:R1:W3:Y:S01]  /*31770*/  @!P1 LDG.E.U8 R79, desc[UR18][R46.64] ;  /* 0x000000122e4f9981 */ /* 0x0002e2000c1e1100 */
[----:B0-----:R-:W-:Y:S02]  /*31780*/  PRMT R54, RZ, 0x7610, R54 ;  /* 0x00007610ff367816 */ /* 0x001fe40000000036 */
[----:B----4-:R-:W-:-:S05]  /*31790*/  IADD3 R34, P3, PT, R5, R34, RZ ;  /* 0x0000002205227210 */ /* 0x010fca0007f7e0ff */
[----:B--2---:R-:W-:Y:S01]  /*317a0*/  IMAD.X R35, R6, 0x1, R35, P3 ;  /* 0x0000000106237824 */ /* 0x004fe200018e0623 */
[----:B------:R0:W-:Y:S01]  /*317b0*/  STL [R1+0x298], R34 ;  /* 0x0002982201007387 */ /* 0x0001e20000100800 */
[----:B---3--:R-:W-:-:S03]  /*317c0*/  IADD3 R32, P3, PT, R5, R32, RZ ;  /* 0x0000002005207210 */ /* 0x008fc60007f7e0ff */
[----:B------:R2:W-:Y:S02]  /*317d0*/  STL [R1+0x294], R35 ;  /* 0x0002942301007387 */ /* 0x0005e40000100800 */
[----:B------:R-:W-:Y:S02]  /*317e0*/  IMAD.X R33, R6, 0x1, R33, P3 ;  /* 0x0000000106217824 */ /* 0x000fe400018e0621 */
[----:B------:R3:W-:Y:S01]  /*317f0*/  STL [R1+0x2d8], R32 ;  /* 0x0002d82001007387 */ /* 0x0007e20000100800 */
[----:B-1----:R-:W-:Y:S02]  /*31800*/  @!P1 IMAD.MOV.U32 R46, RZ, RZ, R34 ;  /* 0x000000ffff2e9224 */ /* 0x002fe400078e0022 */
[----:B------:R-:W-:Y:S01]  /*31810*/  @!P1 IMAD.MOV.U32 R47, RZ, RZ, R35 ;  /* 0x000000ffff2f9224 */ /* 0x000fe200078e0023 */
[----:B------:R1:W-:Y:S04]  /*31820*/  STL [R1+0x2d4], R33 ;  /* 0x0002d42101007387 */ /* 0x0003e80000100800 */
[----:B0-----:R-:W4:Y:S04]  /*31830*/  LDL.LU R34, [R1+0x338] ;  /* 0x0003380001227983 */ /* 0x001f280000300800 */
[----:B------:R0:W4:Y:S04]  /*31840*/  @!P1 LDG.E.U8 R54, desc[UR18][R46.64] ;  /* 0x000000122e369981 */ /* 0x000128000c1e1100 */
[----:B--2---:R-:W2:Y:S01]  /*31850*/  LDL.LU R35, [R1+0x334] ;  /* 0x0003340001237983 */ /* 0x004ea20000300800 */
[----:B0-----:R-:W-:-:S03]  /*31860*/  @!P1 IMAD.MOV.U32 R46, RZ, RZ, R32 ;  /* 0x000000ffff2e9224 */ /* 0x001fc600078e0020 */
[----:B---3--:R-:W3:Y:S01]  /*31870*/  LDL.LU R32, [R1+0x378] ;  /* 0x0003780001207983 */ /* 0x008ee20000300800 */
[----:B------:R-:W-:-:S03]  /*31880*/  @!P1 IMAD.MOV.U32 R47, RZ, RZ, R33 ;  /* 0x000000ffff2f9224 */ /* 0x000fc600078e0021 */
[----:B-1----:R-:W3:Y:S04]  /*31890*/  LDL.LU R33, [R1+0x374] ;  /* 0x0003740001217983 */ /* 0x002ee80000300800 */
[----:B------:R0:W-:Y:S04]  /*318a0*/  STS.U8 [R0+UR9+0x14400], R51 ;  /* 0x0144003300007988 */ /* 0x0001e80008000009 */
[----:B------:R1:W-:Y:S01]  /*318b0*/  STS.U8 [R0+UR9+0x14800], R50 ;  /* 0x0148003200007988 */ /* 0x0003e20008000009 */
[----:B0-----:R-:W-:Y:S02]  /*318c0*/  PRMT R51, RZ, 0x7610, R51 ;  /* 0x00007610ff337816 */ /* 0x001fe40000000033 */
[----:B-1----:R-:W-:-:S04]  /*318d0*/  PRMT R50, RZ, 0x7610, R50 ;  /* 0x00007610ff327816 */ /* 0x002fc80000000032 */
        /* <DEDUP_REMOVED lines=17> */
[----:B0-----:R-:W3:Y:S04]  /*319f0*/  LDL.LU R33, [R1+0x3f4] ;  /* 0x0003f40001217983 */ /* 0x001ee80000300800 */
[----:B------:R0:W-:Y:S04]  /*31a00*/  STS.U8 [R0+UR9+0x14c00], R45 ;  /* 0x014c002d00007988 */ /* 0x0001e80008000009 */
[----:B------:R1:W-:Y:S01]  /*31a10*/  STS.U8 [R0+UR9+0x15000], R7 ;  /* 0x0150000700007988 */ /* 0x0003e20008000009 */
[----:B0-----:R-:W-:-:S03]  /*31a20*/  PRMT R45, RZ, 0x7610, R45 ;  /* 0x00007610ff2d7816 */ /* 0x001fc6000000002d */
[----:B------:R0:W-:Y:S01]  /*31a30*/  STS.U8 [R0+UR9+0x15400], R8 ;  /* 0x0154000800007988 */ /* 0x0001e20008000009 */
[----:B-1----:R-:W-:-:S03]  /*31a40*/  PRMT R7, RZ, 0x7610, R7 ;  /* 0x00007610ff077816 */ /* 0x002fc60000000007 */
[----:B------:R1:W3:Y:S01]  /*31a50*/  @!P1 LDG.E.U8 R45, desc[UR18][R46.64] ;  /* 0x000000122e2d9981 */ /* 0x0002e2000c1e1100 */
[----:B----4-:R-:W-:-:S05]  /*31a60*/  IADD3 R34, P3, PT, R5, R34, RZ ;  /* 0x0000002205227210 */ /* 0x010fca0007f7e0ff */
[----:B--2---:R-:W-:Y:S01]  /*31a70*/  IMAD.X R35, R6, 0x1, R35, P3 ;  /* 0x0000000106237824 */ /* 0x004fe200018e0623 */
[----:B------:R-:W-:Y:S01]  /*31a80*/  STL [R1+0x3b8], R34 ;  /* 0x0003b82201007387 */ /* 0x000fe20000100800 */
[----:B---3--:R-:W-:-:S03]  /*31a90*/  IADD3 R32, P3, PT, R5, R32, RZ ;  /* 0x0000002005207210 */ /* 0x008fc60007f7e0ff */
[----:B------:R-:W-:Y:S02]  /*31aa0*/  STL [R1+0x3b4], R35 ;  /* 0x0003b42301007387 */ /* 0x000fe40000100800 */
[----:B------:R-:W-:Y:S02]  /*31ab0*/  IMAD.X R33, R6, 0x1, R33, P3 ;  /* 0x0000000106217824 */ /* 0x000fe400018e0621 */
[----:B------:R2:W-:Y:S01]  /*31ac0*/  STL [R1+0x3f8], R32 ;  /* 0x0003f82001007387 */ /* 0x0005e20000100800 */
[----:B-1----:R-:W-:Y:S02]  /*31ad0*/  @!P1 IMAD.MOV.U32 R46, RZ, RZ, R34 ;  /* 0x000000ffff2e9224 */ /* 0x002fe400078e0022 */
[----:B------:R-:W-:Y:S01]  /*31ae0*/  @!P1 IMAD.MOV.U32 R47, RZ, RZ, R35 ;  /* 0x000000ffff2f9224 */ /* 0x000fe200078e0023 */
[----:B------:R-:W-:Y:S04]  /*31af0*/  STL [R1+0x3f4], R33 ;  /* 0x0003f42101007387 */ /* 0x000fe80000100800 */
[----:B0-----:R-:W3:Y:S04]  /*31b00*/  LDL.LU R8, [R1+0x438] ;  /* 0x0004380001087983 */ /* 0x001ee80000300800 */
[----:B------:R0:W4:Y:S02]  /*31b10*/  @!P1 LDG.E.U8 R7, desc[UR18][R46.64] ;  /* 0x000000122e079981 */ /* 0x000124000c1e1100 */
[----:B0-----:R-:W-:-:S02]  /*31b20*/  @!P1 IMAD.MOV.U32 R46, RZ, RZ, R32 ;  /* 0x000000ffff2e9224 */ /* 0x001fc400078e0020 */
[----:B--2---:R-:W2:Y:S01]  /*31b30*/  LDL.LU R32, [R1+0x434] ;  /* 0x0004340001207983 */ /* 0x004ea20000300800 */
[----:B------:R-:W-:Y:S01]  /*31b40*/  @!P1 IMAD.MOV.U32 R47, RZ, RZ, R33 ;  /* 0x000000ffff2f9224 */ /* 0x000fe200078e0021 */
[----:B------:R-:W-:-:S04]  /*31b50*/  PRMT R92, RZ, 0x7610, R92 ;  /* 0x00007610ff5c7816 */ /* 0x000fc8000000005c */
[----:B------:R-:W-:Y:S04]  /*31b60*/  STL [R1+0x1328], R47 ;  /* 0x0013282f01007387 */ /* 0x000fe80000100800 */
[----:B------:R-:W-:Y:S04]  /*31b70*/  STL [R1+0x1330], R47 ;  /* 0x0013302f01007387 */ /* 0x000fe80000100800 */
[----:B------:R-:W-:Y:S04]  /*31b80*/  STL [R1+0x1390], R47 ;  /* 0x0013902f01007387 */ /* 0x000fe80000100800 */
[----:B------:R-:W-:Y:S04]  /*31b90*/  STL [R1+0x1398], R47 ;  /* 0x0013982f01007387 */ /* 0x000fe80000100800 */
[----:B------:R-:W-:Y:S04]  /*31ba0*/  STL [R1+0x13c0], R47 ;  /* 0x0013c02f01007387 */ /* 0x000fe80000100800 */
[----:B------:R-:W-:Y:S04]  /*31bb0*/  STS.U8 [R0+UR9+0x15800], R9 ;  /* 0x0158000900007988 */ /* 0x000fe80008000009 */
[----:B------:R-:W-:Y:S04]  /*31bc0*/  STL [R1+0x13c8], R47 ;  /* 0x0013c82f01007387 */ /* 0x000fe80000100800 */
[----:B------:R-:W-:Y:S04]  /*31bd0*/  STS.U8 [R0+UR9+0x15c00], R37 ;  /* 0x015c002500007988 */ /* 0x000fe80008000009 */
[----:B------:R0:W4:Y:S04]  /*31be0*/  @!P1 LDG.E.U8 R92, desc[UR18][R46.64] ;  /* 0x000000122e5c9981 */ /* 0x000128000c1e1100 */
[----:B------:R-:W-:Y:S04]  /*31bf0*/  STL [R1+0x13f0], R47 ;  /* 0x0013f02f01007387 */ /* 0x000fe80000100800 */
[----:B------:R1:W-:Y:S01]  /*31c00*/  STS.U8 [R0+UR9+0x16000], R38 ;  /* 0x0160002600007988 */ /* 0x0003e20008000009 */
[----:B0-----:R-:W-:Y:S01]  /*31c10*/  PRMT R46, RZ, 0x7610, R46 ;  /* 0x00007610ff2e7816 */ /* 0x001fe2000000002e */
[----:B-1----:R-:W-:-:S02]  /*31c20*/  IMAD.MOV.U32 R38, RZ, RZ, R43 ;  /* 0x000000ffff267224 */ /* 0x002fc400078e002b */
[----:B------:R-:W-:Y:S01]  /*31c30*/  IMAD.MOV.U32 R43, RZ, RZ, R3 ;  /* 0x000000ffff2b7224 */ /* 0x000fe200078e0003 */
[----:B------:R0:W-:Y:S04]  /*31c40*/  STS.U8 [R0+UR9+0x16400], R39 ;  /* 0x0164002700007988 */ /* 0x0001e80008000009 */
[----:B------:R-:W-:Y:S01]  /*31c50*/  STS.U8 [R0+UR9+0x16800], R40 ;  /* 0x0168002800007988 */ /* 0x000fe20008000009 */
[----:B------:R-:W-:-:S03]  /*31c60*/  IMAD.MOV.U32 R37, RZ, RZ, R42 ;  /* 0x000000ffff257224 */ /* 0x000fc600078e002a */
[----:B------:R1:W-:Y:S01]  /*31c70*/  STS.U8 [R0+UR9+0x16c00], R41 ;  /* 0x016c002900007988 */ /* 0x0003e20008000009 */
[----:B0-----:R-:W-:Y:S02]  /*31c80*/  IMAD.MOV.U32 R39, RZ, RZ, R62 ;  /* 0x000000ffff277224 */ /* 0x001fe400078e003e */
[----:B------:R-:W-:Y:S01]  /*31c90*/  IMAD.MOV.U32 R62, RZ, RZ, R2 ;  /* 0x000000ffff3e7224 */ /* 0x000fe200078e0002 */
[----:B------:R-:W-:Y:S01]  /*31ca0*/  STS.U8 [R0+UR9+0x17000], R78 ;  /* 0x0170004e00007988 */ /* 0x000fe20008000009 */
[----:B------:R-:W-:Y:S02]  /*31cb0*/  IMAD.MOV.U32 R42, RZ, RZ, R74 ;  /* 0x000000ffff2a7224 */ /* 0x000fe400078e004a */
[----:B-1----:R-:W-:Y:S01]  /*31cc0*/  IMAD.MOV.U32 R41, RZ, RZ, R70 ;  /* 0x000000ffff297224 */ /* 0x002fe200078e0046 */
[----:B------:R-:W-:Y:S01]  /*31cd0*/  STS.U8 [R0+UR9+0x17400], R80 ;  /* 0x0174005000007988 */ /* 0x000fe20008000009 */
[----:B------:R-:W-:Y:S02]  /*31ce0*/  IMAD.MOV.U32 R40, RZ, RZ, R66 ;  /* 0x000000ffff287224 */ /* 0x000fe400078e0042 */
[----:B------:R-:W-:Y:S01]  /*31cf0*/  IMAD.MOV.U32 R66, RZ, RZ, R4 ;  /* 0x000000ffff427224 */ /* 0x000fe200078e0004 */
[----:B------:R-:W-:Y:S04]  /*31d00*/  STS.U8 [R0+UR9+0x17800], R81 ;  /* 0x0178005100007988 */ /* 0x000fe80008000009 */
[----:B------:R-:W-:Y:S01]  /*31d10*/  STS.U8 [R0+UR9+0x17c00], R87 ;  /* 0x017c005700007988 */ /* 0x000fe20008000009 */
[----:B---3--:R-:W-:-:S05]  /*31d20*/  IADD3 R8, P3, PT, R5, R8, RZ ;  /* 0x0000000805087210 */ /* 0x008fca0007f7e0ff */
[----:B------:R0:W-:Y:S01]  /*31d30*/  STL [R1+0x438], R8 ;  /* 0x0004380801007387 */ /* 0x0001e20000100800 */
[----:B--2---:R-:W-:-:S04]  /*31d40*/  IMAD.X R32, R6, 0x1, R32, P3 ;  /* 0x0000000106207824 */ /* 0x004fc800018e0620 */
[----:B------:R-:W-:Y:S01]  /*31d50*/  @!P1 IMAD.MOV.U32 R9, RZ, RZ, R32 ;  /* 0x000000ffff099224 */ /* 0x000fe200078e0020 */
[----:B------:R-:W-:Y:S04]  /*31d60*/  STL [R1+0x434], R32 ;  /* 0x0004342001007387 */ /* 0x000fe80000100800 */
[----:B------:R-:W2:Y:S04]  /*31d70*/  LDL.LU R3, [R1+0x64] ;  /* 0x0000640001037983 */ /* 0x000ea80000300800 */
[----:B------:R0:W3:Y:S04]  /*31d80*/  @!P1 LDG.E.U8 R46, desc[UR18][R8.64] ;  /* 0x00000012082e9981 */ /* 0x0000e8000c1e1100 */
[----:B------:R-:W3:Y:S01]  /*31d90*/  LDL.LU R70, [R1+0x4] ;  /* 0x0000040001467983 */ /* 0x000ee20000300800 */
[----:B0-----:R-:W0:Y:S03]  /*31da0*/  S2R R8, SR_TID.X ;  /* 0x0000000000087919 */ /* 0x001e260000002100 */
[----:B------:R-:W-:Y:S04]  /*31db0*/  STL [R1+0x1334], R87 ;  /* 0x0013345701007387 */ /* 0x000fe80000100800 */
[----:B------:R-:W-:Y:S04]  /*31dc0*/  STL [R1+0x133c], R87 ;  /* 0x00133c5701007387 */ /* 0x000fe80000100800 */
[----:B------:R-:W4:Y:S04]  /*31dd0*/  LDL.LU R74, [R1+0x1a8] ;  /* 0x0001a800014a7983 */ /* 0x000f280000300800 */
[----:B------:R-:W4:Y:S04]  /*31de0*/  LDL.LU R78, [R1+0x18c] ;  /* 0x00018c00014e7983 */ /* 0x000f280000300800 */
[----:B------:R-:W4:Y:S04]  /*31df0*/  LDL.LU R4, [R1+0x170] ;  /* 0x0001700001047983 */ /* 0x000f280000300800 */
[----:B------:R-:W4:Y:S04]  /*31e00*/  LDL.LU R80, [R1+0x154] ;  /* 0x0001540001507983 */ /* 0x000f280000300800 */
[----:B------:R-:W4:Y:S01]  /*31e10*/  LDL.LU R81, [R1+0x138] ;  /* 0x0001380001517983 */ /* 0x000f220000300800 */
[----:B0-----:R-:W-:-:S04]  /*31e20*/  LOP3.LUT R8, R8, 0x7f, RZ, 0xc0, !PT ;  /* 0x0000007f08087812 */ /* 0x001fc800078ec0ff */
[----:B------:R-:W-:-:S05]  /*31e30*/  LOP3.LUT R2, R8, 0x10, RZ, 0x3c, !PT ;  /* 0x0000001008027812 */ /* 0x000fca00078e3cff */
[----:B------:R0:W-:Y:S04]  /*31e40*/  STS.U8 [R2+UR9+0x14080], R88 ;  /* 0x0140805802007988 */ /* 0x0001e80008000009 */
[----:B------:R1:W-:Y:S04]  /*31e50*/  STS.U8 [R2+UR9+0x14480], R89 ;  /* 0x0144805902007988 */ /* 0x0003e80008000009 */
[----:B------:R1:W-:Y:S04]  /*31e60*/  STS.U8 [R2+UR9+0x14880], R91 ;  /* 0x0148805b02007988 */ /* 0x0003e80008000009 */
[----:B0-----:R-:W4:Y:S04]  /*31e70*/  LDL.LU R88, [R1+0x11c] ;  /* 0x00011c0001587983 */ /* 0x001f280000300800 */
[----:B-1----:R-:W4:Y:S04]  /*31e80*/  LDL.LU R89, [R1+0x100] ;  /* 0x0001000001597983 */ /* 0x002f280000300800 */
[----:B------:R-:W4:Y:S04]  /*31e90*/  LDL.LU R91, [R1+0xe0] ;  /* 0x0000e000015b7983 */ /* 0x000f280000300800 */
[----:B------:R-:W4:Y:S04]  /*31ea0*/  LDL.LU R35, [R1+0xc0] ;  /* 0x0000c00001237983 */ /* 0x000f280000300800 */
[----:B------:R0:W-:Y:S04]  /*31eb0*/  STS.U8 [R2+UR9+0x14c80], R37 ;  /* 0x014c802502007988 */ /* 0x0001e80008000009 */
[----:B------:R-:W4:Y:S04]  /*31ec0*/  LDL.LU R36, [R1+0xa0] ;  /* 0x0000a00001247983 */ /* 0x000f280000300800 */
[----:B------:R1:W-:Y:S04]  /*31ed0*/  STS.U8 [R2+UR9+0x15080], R38 ;  /* 0x0150802602007988 */ /* 0x0003e80008000009 */
[----:B0-----:R-:W4:Y:S04]  /*31ee0*/  LDL.LU R37, [R1+0x80] ;  /* 0x0000800001257983 */ /* 0x001f280000300800 */
[----:B------:R0:W-:Y:S04]  /*31ef0*/  STS.U8 [R2+UR9+0x15480], R39 ;  /* 0x0154802702007988 */ /* 0x0001e80008000009 */
[----:B-1----:R-:W4:Y:S04]  /*31f00*/  LDL.LU R38, [R1+0x60] ;  /* 0x0000600001267983 */ /* 0x002f280000300800 */
[----:B------:R1:W-:Y:S04]  /*31f10*/  STS.U8 [R2+UR9+0x15880], R40 ;  /* 0x0158802802007988 */ /* 0x0003e80008000009 */
[----:B0-----:R-:W4:Y:S04]  /*31f20*/  LDL.LU R39, [R1+0x40] ;  /* 0x0000400001277983 */ /* 0x001f280000300800 */
[----:B------:R0:W-:Y:S04]  /*31f30*/  STS.U8 [R2+UR9+0x15c80], R41 ;  /* 0x015c802902007988 */ /* 0x0001e80008000009 */
[----:B-1----:R-:W4:Y:S04]  /*31f40*/  LDL.LU R40, [R1+0x20] ;  /* 0x0000200001287983 */ /* 0x002f280000300800 */
[----:B0-----:R-:W4:Y:S04]  /*31f50*/  LDL.LU R41, [R1] ;  /* 0x0000000001297983 */ /* 0x001f280000300800 */
[----:B------:R0:W-:Y:S04]  /*31f60*/  STS.U8 [R2+UR9+0x16080], R42 ;  /* 0x0160802a02007988 */ /* 0x0001e80008000009 */
[----:B------:R1:W-:Y:S04]  /*31f70*/  STS.U8 [R2+UR9+0x16480], R43 ;  /* 0x0164802b02007988 */ /* 0x0003e80008000009 */
[----:B------:R0:W-:Y:S04]  /*31f80*/  STS.U8 [R2+UR9+0x16880], R58 ;  /* 0x0168803a02007988 */ /* 0x0001e80008000009 */
[----:B------:R-:W-:Y:S04]  /*31f90*/  STL [R1+0x1358], R86 ;  /* 0x0013585601007387 */ /* 0x000fe80000100800 */
[----:B------:R-:W-:Y:S04]  /*31fa0*/  STL [R1+0x1360], R86 ;  /* 0x0013605601007387 */ /* 0x000fe80000100800 */
[----:B0-----:R-:W4:Y:S04]  /*31fb0*/  LDL.LU R42, [R1+0x1a4] ;  /* 0x0001a400012a7983 */ /* 0x001f280000300800 */
[----:B-1----:R-:W4:Y:S04]  /*31fc0*/  LDL.LU R43, [R1+0x188] ;  /* 0x00018800012b7983 */ /* 0x002f280000300800 */
[----:B------:R-:W4:Y:S04]  /*31fd0*/  LDL.LU R58, [R1+0x16c] ;  /* 0x00016c00013a7983 */ /* 0x000f280000300800 */
[----:B--2---:R0:W-:Y:S02]  /*31fe0*/  STS.U8 [R2+UR9+0x16c80], R3 ;  /* 0x016c800302007988 */ /* 0x0041e40008000009 */
[----:B0-----:R-:W0:Y:S02]  /*31ff0*/  S2R R3, SR_TID.X ;  /* 0x0000000000037919 */ /* 0x001e240000002100 */
[----:B------:R1:W-:Y:S04]  /*32000*/  STS.U8 [R2+UR9+0x17080], R62 ;  /* 0x0170803e02007988 */ /* 0x0003e80008000009 */
[----:B------:R2:W-:Y:S04]  /*32010*/  STS.U8 [R2+UR9+0x17480], R66 ;  /* 0x0174804202007988 */ /* 0x0005e80008000009 */
[----:B---3--:R3:W-:Y:S04]  /*32020*/  STS.U8 [R2+UR9+0x17880], R70 ;  /* 0x0178804602007988 */ /* 0x0087e80008000009 */
[----:B-1----:R-:W4:Y:S04]  /*32030*/  LDL.LU R62, [R1+0x150] ;  /* 0x00015000013e7983 */ /* 0x002f280000300800 */
[----:B------:R-:W-:Y:S04]  /*32040*/  STS.U8 [R2+UR9+0x17c80], R86 ;  /* 0x017c805602007988 */ /* 0x000fe80008000009 */
[----:B--2---:R-:W2:Y:S04]  /*32050*/  LDL.LU R66, [R1+0x134] ;  /* 0x0001340001427983 */ /* 0x004ea80000300800 */
[----:B---3--:R-:W3:Y:S01]  /*32060*/  LDL.LU R70, [R1+0x118] ;  /* 0x0001180001467983 */ /* 0x008ee20000300800 */
[----:B0-----:R-:W-:-:S04]  /*32070*/  LOP3.LUT R3, R3, 0x7f, RZ, 0xc0, !PT ;  /* 0x0000007f03037812 */ /* 0x001fc800078ec0ff */
[----:B------:R-:W-:-:S05]  /*32080*/  LOP3.LUT R3, R3, 0x20, RZ, 0x3c, !PT ;  /* 0x0000002003037812 */ /* 0x000fca00078e3cff */
[----:B----4-:R0:W-:Y:S04]  /*32090*/  STS.U8 [R3+UR9+0x14100], R74 ;  /* 0x0141004a03007988 */ /* 0x0101e80008000009 */
[----:B------:R1:W-:Y:S04]  /*320a0*/  STS.U8 [R3+UR9+0x14500], R78 ;  /* 0x0145004e03007988 */ /* 0x0003e80008000009 */
[----:B------:R4:W-:Y:S04]  /*320b0*/  STS.U8 [R3+UR9+0x14900], R4 ;  /* 0x0149000403007988 */ /* 0x0009e80008000009 */
[----:B0-----:R-:W3:Y:S04]  /*320c0*/  LDL.LU R74, [R1+0xfc] ;  /* 0x0000fc00014a7983 */ /* 0x001ee80000300800 */
[----:B-1----:R-:W3:Y:S04]  /*320d0*/  LDL.LU R78, [R1+0xdc] ;  /* 0x0000dc00014e7983 */ /* 0x002ee80000300800 */
[----:B------:R0:W-:Y:S04]  /*320e0*/  STS.U8 [R3+UR9+0x14d00], R80 ;  /* 0x014d005003007988 */ /* 0x0001e80008000009 */
[----:B----4-:R-:W4:Y:S04]  /*320f0*/  LDL.LU R4, [R1+0xbc] ;  /* 0x0000bc0001047983 */ /* 0x010f280000300800 */
        /* <DEDUP_REMOVED lines=8> */
[----:B0-----:R-:W4:Y:S04]  /*32180*/  LDL.LU R91, [R1+0x1c] ;  /* 0x00001c00015b7983 */ /* 0x001f280000300800 */
        /* <DEDUP_REMOVED lines=8> */
[----:B0-----:R-:W0:Y:S02]  /*32210*/  S2R R3, SR_TID.X ;  /* 0x0000000000037919 */ /* 0x001e240000002100 */
[----:B------:R-:W-:Y:S04]  /*32220*/  STL [R1+0x1364], R85 ;  /* 0x0013645501007387 */ /* 0x000fe80000100800 */
[----:B------:R-:W-:Y:S04]  /*32230*/  STL [R1+0x136c], R85 ;  /* 0x00136c5501007387 */ /* 0x000fe80000100800 */
[----:B------:R-:W-:Y:S01]  /*32240*/  STL [R1+0x1384], R85 ;  /* 0x0013845501007387 */ /* 0x000fe20000100800 */
[----:B0-----:R-:W-:-:S04]  /*32250*/  LOP3.LUT R3, R3, 0x7f, RZ, 0xc0, !PT ;  /* 0x0000007f03037812 */ /* 0x001fc800078ec0ff */
[----:B------:R-:W-:-:S05]  /*32260*/  LOP3.LUT R3, R3, 0x30, RZ, 0x3c, !PT ;  /* 0x0000003003037812 */ /* 0x000fca00078e3cff */
[----:B------:R-:W-:Y:S04]  /*32270*/  STS.U8 [R3+UR9+0x14180], R42 ;  /* 0x0141802a03007988 */ /* 0x000fe80008000009 */
[----:B------:R-:W-:Y:S04]  /*32280*/  STS.U8 [R3+UR9+0x14580], R43 ;  /* 0x0145802b03007988 */ /* 0x000fe80008000009 */
[----:B------:R-:W-:Y:S04]  /*32290*/  STS.U8 [R3+UR9+0x14980], R58 ;  /* 0x0149803a03007988 */ /* 0x000fe80008000009 */
[----:B------:R-:W-:Y:S04]  /*322a0*/  STL [R1+0x138c], R85 ;  /* 0x00138c5501007387 */ /* 0x000fe80000100800 */
[----:B------:R-:W-:Y:S04]  /*322b0*/  STL [R1+0x13b4], R85 ;  /* 0x0013b45501007387 */ /* 0x000fe80000100800 */
[----:B------:R-:W-:Y:S04]  /*322c0*/  STL [R1+0x13bc], R85 ;  /* 0x0013bc5501007387 */ /* 0x000fe80000100800 */
[----:B------:R-:W-:Y:S04]  /*322d0*/  STL [R1+0x13e4], R85 ;  /* 0x0013e45501007387 */ /* 0x000fe80000100800 */
[----:B------:R-:W-:Y:S04]  /*322e0*/  STL [R1+0x13ec], R85 ;  /* 0x0013ec5501007387 */ /* 0x000fe80000100800 */
[----:B------:R-:W-:Y:S04]  /*322f0*/  STS.U8 [R3+UR9+0x14d80], R62 ;  /* 0x014d803e03007988 */ /* 0x000fe80008000009 */
[----:B--2---:R-:W-:Y:S04]  /*32300*/  STS.U8 [R3+UR9+0x15180], R66 ;  /* 0x0151804203007988 */ /* 0x004fe80008000009 */
[----:B---3--:R-:W-:Y:S04]  /*32310*/  STS.U8 [R3+UR9+0x15580], R70 ;  /* 0x0155804603007988 */ /* 0x008fe80008000009 */
[----:B------:R-:W-:Y:S04]  /*32320*/  STS.U8 [R3+UR9+0x15980], R74 ;  /* 0x0159804a03007988 */ /* 0x000fe80008000009 */
[----:B------:R-:W-:Y:S04]  /*32330*/  STS.U8 [R3+UR9+0x15d80], R78 ;  /* 0x015d804e03007988 */ /* 0x000fe80008000009 */
[----:B----4-:R-:W-:Y:S04]  /*32340*/  STS.U8 [R3+UR9+0x16180], R4 ;  /* 0x0161800403007988 */ /* 0x010fe80008000009 */
[----:B------:R-:W-:Y:S04]  /*32350*/  STS.U8 [R3+UR9+0x16580], R80 ;  /* 0x0165805003007988 */ /* 0x000fe80008000009 */
[----:B------:R-:W-:Y:S04]  /*32360*/  STS.U8 [R3+UR9+0x16980], R81 ;  /* 0x0169805103007988 */ /* 0x000fe80008000009 */
[----:B------:R-:W-:Y:S04]  /*32370*/  STS.U8 [R3+UR9+0x16d80], R88 ;  /* 0x016d805803007988 */ /* 0x000fe80008000009 */
[----:B------:R-:W-:Y:S04]  /*32380*/  STS.U8 [R3+UR9+0x17180], R89 ;  /* 0x0171805903007988 */ /* 0x000fe80008000009 */
[----:B------:R0:W-:Y:S04]  /*32390*/  STS.U8 [R3+UR9+0x17580], R91 ;  /* 0x0175805b03007988 */ /* 0x0001e80008000009 */
[----:B0-----:R-:W2:Y:S04]  /*323a0*/  LDL.LU R91, [R1+0x1a0] ;  /* 0x0001a000015b7983 */ /* 0x001ea80000300800 */
[----:B------:R-:W-:Y:S04]  /*323b0*/  STS.U8 [R3+UR9+0x17980], R93 ;  /* 0x0179805d03007988 */ /* 0x000fe80008000009 */
[----:B------:R0:W-:Y:S04]  /*323c0*/  STS.U8 [R3+UR9+0x17d80], R84 ;  /* 0x017d805403007988 */ /* 0x0001e80008000009 */
[----:B------:R-:W3:Y:S04]  /*323d0*/  LDL.LU R85, [R1+0x168] ;  /* 0x0001680001557983 */ /* 0x000ee80000300800 */
[----:B------:R-:W4:Y:S01]  /*323e0*/  LDL.LU R86, [R1+0x14c] ;  /* 0x00014c0001567983 */ /* 0x000f220000300800 */
[----:B0-----:R-:W0:Y:S03]  /*323f0*/  S2R R3, SR_TID.X ;  /* 0x0000000000037919 */ /* 0x001e260000002100 */
[----:B------:R-:W3:Y:S04]  /*32400*/  LDL.LU R87, [R1+0x130] ;  /* 0x0001300001577983 */ /* 0x000ee80000300800 */
        /* <DEDUP_REMOVED lines=9> */
[----:B------:R1:W-:Y:S01]  /*324a0*/  STL [R1+0x1370], R93 ;  /* 0x0013705d01007387 */ /* 0x0003e20000100800 */
[----:B0-----:R-:W-:-:S03]  /*324b0*/  LOP3.LUT R3, R3, 0x7f, RZ, 0xc0, !PT ;  /* 0x0000007f03037812 */ /* 0x001fc600078ec0ff */
[----:B-1----:R-:W3:Y:S04]  /*324c0*/  LDL.LU R93, [R1+0x184] ;  /* 0x00018400015d7983 */ /* 0x002ee80000300800 */
[----:B------:R-:W4:Y:S04]  /*324d0*/  LDL.LU R41, [R1+0x19c] ;  /* 0x00019c0001297983 */ /* 0x000f280000300800 */
[----:B------:R-:W4:Y:S04]  /*324e0*/  LDL.LU R42, [R1+0x180] ;  /* 0x00018000012a7983 */ /* 0x000f280000300800 */
[----:B------:R-:W4:Y:S04]  /*324f0*/  LDL.LU R43, [R1+0x164] ;  /* 0x00016400012b7983 */ /* 0x000f280000300800 */
[----:B------:R-:W4:Y:S04]  /*32500*/  LDL.LU R58, [R1+0x148] ;  /* 0x00014800013a7983 */ /* 0x000f280000300800 */
[----:B------:R-:W4:Y:S01]  /*32510*/  LDL.LU R62, [R1+0x12c] ;  /* 0x00012c00013e7983 */ /* 0x000f220000300800 */
[----:B------:R-:W-:-:S03]  /*32520*/  LOP3.LUT R9, R3, 0x40, RZ, 0x3c, !PT ;  /* 0x0000004003097812 */ /* 0x000fc600078e3cff */
        /* <DEDUP_REMOVED lines=9> */
[----:B--2---:R0:W-:Y:S04]  /*325c0*/  STS.U8 [R9+UR9+0x14200], R91 ;  /* 0x0142005b09007988 */ /* 0x0041e80008000009 */
[----:B0-----:R-:W2:Y:S01]  /*325d0*/  LDL.LU R91, [R1+0x1458] ;  /* 0x00145800015b7983 */ /* 0x001ea20000300800 */
[----:B------:R-:W-:-:S03]  /*325e0*/  LOP3.LUT R3, R3, 0x50, RZ, 0x3c, !PT ;  /* 0x0000005003037812 */ /* 0x000fc600078e3cff */
[----:B---3--:R-:W-:Y:S04]  /*325f0*/  STS.U8 [R9+UR9+0x14600], R93 ;  /* 0x0146005d09007988 */ /* 0x008fe80008000009 */
[----:B------:R-:W-:Y:S04]  /*32600*/  STS.U8 [R9+UR9+0x14a00], R85 ;  /* 0x014a005509007988 */ /* 0x000fe80008000009 */
[----:B----4-:R-:W-:Y:S04]  /*32610*/  STS.U8 [R9+UR9+0x14e00], R86 ;  /* 0x014e005609007988 */ /* 0x010fe80008000009 */
[----:B------:R-:W-:Y:S04]  /*32620*/  STS.U8 [R9+UR9+0x15200], R87 ;  /* 0x0152005709007988 */ /* 0x000fe80008000009 */
        /* <DEDUP_REMOVED lines=9> */
[----:B0-----:R-:W2:Y:S04]  /*326c0*/  LDL.LU R32, [R1+0x198] ;  /* 0x0001980001207983 */ /* 0x001ea80000300800 */
[----:B-1----:R-:W2:Y:S04]  /*326d0*/  LDL.LU R33, [R1+0x17c] ;  /* 0x00017c0001217983 */ /* 0x002ea80000300800 */
[----:B---3--:R-:W3:Y:S04]  /*326e0*/  LDL.LU R34, [R1+0x160] ;  /* 0x0001600001227983 */ /* 0x008ee80000300800 */
[----:B----4-:R-:W4:Y:S04]  /*326f0*/  LDL.LU R35, [R1+0x144] ;  /* 0x0001440001237983 */ /* 0x010f280000300800 */
[----:B------:R-:W3:Y:S04]  /*32700*/  LDL.LU R36, [R1+0x128] ;  /* 0x0001280001247983 */ /* 0x000ee80000300800 */
[----:B------:R-:W3:Y:S04]  /*32710*/  LDL.LU R37, [R1+0x10c] ;  /* 0x00010c0001257983 */ /* 0x000ee80000300800 */
[----:B------:R-:W3:Y:S04]  /*32720*/  LDL.LU R38, [R1+0xf0] ;  /* 0x0000f00001267983 */ /* 0x000ee80000300800 */
[----:B------:R-:W3:Y:S04]  /*32730*/  LDL.LU R39, [R1+0xd0] ;  /* 0x0000d00001277983 */ /* 0x000ee80000300800 */
[----:B------:R-:W3:Y:S04]  /*32740*/  LDL.LU R40, [R1+0xb0] ;  /* 0x0000b00001287983 */ /* 0x000ee80000300800 */
[----:B--2---:R-:W-:Y:S04]  /*32750*/  STS.U8 [R9+UR9+0x17a00], R91 ;  /* 0x017a005b09007988 */ /* 0x004fe80008000009 */
[----:B------:R-:W-:Y:S04]  /*32760*/  STS.U8 [R9+UR9+0x17e00], R83 ;  /* 0x017e005309007988 */ /* 0x000fe80008000009 */
        /* <DEDUP_REMOVED lines=13> */
[----:B-1----:R-:W4:Y:S04]  /*32840*/  LDL.LU R42, [R1+0x70] ;  /* 0x00007000012a7983 */ /* 0x002f280000300800 */
[----:B------:R-:W-:Y:S04]  /*32850*/  STS.U8 [R3+UR9+0x17280], R88 ;  /* 0x0172805803007988 */ /* 0x000fe80008000009 */
[----:B--2---:R-:W2:Y:S04]  /*32860*/  LDL.LU R43, [R1+0x50] ;  /* 0x00005000012b7983 */ /* 0x004ea80000300800 */
[----:B------:R1:W-:Y:S04]  /*32870*/  STS.U8 [R3+UR9+0x17680], R89 ;  /* 0x0176805903007988 */ /* 0x0003e80008000009 */
[----:B0-----:R-:W2:Y:S04]  /*32880*/  LDL.LU R81, [R1+0x30] ;  /* 0x0000300001517983 */ /* 0x001ea80000300800 */
[----:B-1----:R-:W2:Y:S04]  /*32890*/  LDL.LU R89, [R1+0x10] ;  /* 0x0000100001597983 */ /* 0x002ea80000300800 */
[----:B------:R-:W2:Y:S04]  /*328a0*/  LDL.LU R62, [R1+0x194] ;  /* 0x00019400013e7983 */ /* 0x000ea80000300800 */
[----:B------:R-:W2:Y:S04]  /*328b0*/  LDL.LU R66, [R1+0x178] ;  /* 0x0001780001427983 */ /* 0x000ea80000300800 */
[----:B------:R-:W2:Y:S04]  /*328c0*/  LDL.LU R70, [R1+0x15c] ;  /* 0x00015c0001467983 */ /* 0x000ea80000300800 */
[----:B------:R-:W-:Y:S04]  /*328d0*/  STS.U8 [R3+UR9+0x17a80], R90 ;  /* 0x017a805a03007988 */ /* 0x000fe80008000009 */
[----:B------:R-:W2:Y:S04]  /*328e0*/  LDL.LU R74, [R1+0x140] ;  /* 0x00014000014a7983 */ /* 0x000ea80000300800 */
[----:B------:R0:W-:Y:S04]  /*328f0*/  STS.U8 [R3+UR9+0x17e80], R82 ;  /* 0x017e805203007988 */ /* 0x0001e80008000009 */
[----:B------:R-:W2:Y:S01]  /*32900*/  LDL.LU R78, [R1+0x124] ;  /* 0x00012400014e7983 */ /* 0x000ea20000300800 */
[----:B------:R-:W-:-:S03]  /*32910*/  LOP3.LUT R58, R8, 0x60, RZ, 0x3c, !PT ;  /* 0x00000060083a7812 */ /* 0x000fc600078e3cff */
        /* <DEDUP_REMOVED lines=11> */
[----:B---3--:R3:W-:Y:S04]  /*329d0*/  STS.U8 [R58+UR9+0x14b00], R34 ;  /* 0x014b00223a007988 */ /* 0x0087e80008000009 */
[----:B0-----:R-:W2:Y:S04]  /*329e0*/  LDL.LU R32, [R1+0x1454] ;  /* 0x0014540001207983 */ /* 0x001ea80000300800 */
[----:B-1----:R-:W2:Y:S04]  /*329f0*/  LDL.LU R33, [R1+0x1450] ;  /* 0x0014500001217983 */ /* 0x002ea80000300800 */
[----:B---3--:R-:W3:Y:S04]  /*32a00*/  LDL.LU R34, [R1+0x144c] ;  /* 0x00144c0001227983 */ /* 0x008ee80000300800 */
[----:B----4-:R0:W-:Y:S04]  /*32a10*/  STS.U8 [R58+UR9+0x14f00], R35 ;  /* 0x014f00233a007988 */ /* 0x0101e80008000009 */
[----:B------:R1:W-:Y:S04]  /*32a20*/  STS.U8 [R58+UR9+0x15300], R36 ;  /* 0x015300243a007988 */ /* 0x0003e80008000009 */
[----:B------:R4:W-:Y:S04]  /*32a30*/  STS.U8 [R58+UR9+0x15700], R37 ;  /* 0x015700253a007988 */ /* 0x0009e80008000009 */
[----:B0-----:R-:W3:Y:S04]  /*32a40*/  LDL.LU R35, [R1+0x1448] ;  /* 0x0014480001237983 */ /* 0x001ee80000300800 */
[----:B-1----:R-:W3:Y:S04]  /*32a50*/  LDL.LU R36, [R1+0x1444] ;  /* 0x0014440001247983 */ /* 0x002ee80000300800 */
[----:B----4-:R-:W4:Y:S04]  /*32a60*/  LDL.LU R37, [R1+0x1440] ;  /* 0x0014400001257983 */ /* 0x010f280000300800 */
[----:B------:R0:W-:Y:S04]  /*32a70*/  STS.U8 [R58+UR9+0x15b00], R38 ;  /* 0x015b00263a007988 */ /* 0x0001e80008000009 */
[----:B------:R1:W-:Y:S04]  /*32a80*/  STS.U8 [R58+UR9+0x15f00], R39 ;  /* 0x015f00273a007988 */ /* 0x0003e80008000009 */
[----:B------:R1:W-:Y:S04]  /*32a90*/  STS.U8 [R58+UR9+0x16300], R40 ;  /* 0x016300283a007988 */ /* 0x0003e80008000009 */
[----:B0-----:R-:W3:Y:S04]  /*32aa0*/  LDL.LU R38, [R1+0x143c] ;  /* 0x00143c0001267983 */ /* 0x001ee80000300800 */
[----:B-1----:R-:W3:Y:S04]  /*32ab0*/  LDL.LU R39, [R1+0x1438] ;  /* 0x0014380001277983 */ /* 0x002ee80000300800 */
[----:B------:R-:W3:Y:S04]  /*32ac0*/  LDL.LU R40, [R1+0x1434] ;  /* 0x0014340001287983 */ /* 0x000ee80000300800 */
[----:B------:R0:W-:Y:S04]  /*32ad0*/  STS.U8 [R58+UR9+0x16700], R41 ;  /* 0x016700293a007988 */ /* 0x0001e80008000009 */
[----:B------:R1:W-:Y:S04]  /*32ae0*/  STS.U8 [R58+UR9+0x16b00], R42 ;  /* 0x016b002a3a007988 */ /* 0x0003e80008000009 */
[----:B0-----:R-:W3:Y:S04]  /*32af0*/  LDL.LU R41, [R1+0x1430] ;  /* 0x0014300001297983 */ /* 0x001ee80000300800 */
[----:B--2---:R0:W-:Y:S04]  /*32b00*/  STS.U8 [R58+UR9+0x16f00], R43 ;  /* 0x016f002b3a007988 */ /* 0x0041e80008000009 */
[----:B-1----:R-:W2:Y:S04]  /*32b10*/  LDL.LU R42, [R1+0x142c] ;  /* 0x00142c00012a7983 */ /* 0x002ea80000300800 */
[----:B------:R1:W-:Y:S04]  /*32b20*/  STS.U8 [R58+UR9+0x17300], R81 ;  /* 0x017300513a007988 */ /* 0x0003e80008000009 */
[----:B0-----:R-:W2:Y:S04]  /*32b30*/  LDL.LU R43, [R1+0x1428] ;  /* 0x00142800012b7983 */ /* 0x001ea80000300800 */
[----:B------:R0:W-:Y:S04]  /*32b40*/  STS.U8 [R58+UR9+0x17700], R89 ;  /* 0x017700593a007988 */ /* 0x0001e80008000009 */
[----:B-1----:R-:W2:Y:S04]  /*32b50*/  LDL.LU R81, [R1+0x1424] ;  /* 0x0014240001517983 */ /* 0x002ea80000300800 */
[----:B0-----:R-:W2:Y:S01]  /*32b60*/  LDL.LU R89, [R1+0x1420] ;  /* 0x0014200001597983 */ /* 0x001ea20000300800 */
[----:B------:R-:W-:-:S03]  /*32b70*/  LOP3.LUT R8, R8, 0x70, RZ, 0x3c, !PT ;  /* 0x0000007008087812 */ /* 0x000fc600078e3cff */
[----:B--2---:R-:W-:Y:S04]  /*32b80*/  STS.U8 [R58+UR9+0x17b00], R89 ;  /* 0x017b00593a007988 */ /* 0x004fe80008000009 */
[----:B------:R0:W-:Y:S04]  /*32b90*/  STS.U8 [R58+UR9+0x17f00], R81 ;  /* 0x017f00513a007988 */ /* 0x0001e80008000009 */
[----:B------:R1:W-:Y:S04]  /*32ba0*/  STS.U8 [R8+UR9+0x14380], R62 ;  /* 0x0143803e08007988 */ /* 0x0003e80008000009 */
[----:B------:R2:W-:Y:S04]  /*32bb0*/  STS.U8 [R8+UR9+0x14780], R66 ;  /* 0x0147804208007988 */ /* 0x0005e80008000009 */
[----:B0-----:R-:W3:Y:S04]  /*32bc0*/  LDL.LU R58, [R1+0x141c] ;  /* 0x00141c00013a7983 */ /* 0x001ee80000300800 */
[----:B-1----:R-:W3:Y:S04]  /*32bd0*/  LDL.LU R62, [R1+0x1418] ;  /* 0x00141800013e7983 */ /* 0x002ee80000300800 */
[----:B--2---:R-:W2:Y:S04]  /*32be0*/  LDL.LU R66, [R1+0x1414] ;  /* 0x0014140001427983 */ /* 0x004ea80000300800 */
[----:B------:R0:W-:Y:S04]  /*32bf0*/  STS.U8 [R8+UR9+0x14b80], R70 ;  /* 0x014b804608007988 */ /* 0x0001e80008000009 */
[----:B------:R1:W-:Y:S04]  /*32c00*/  STS.U8 [R8+UR9+0x14f80], R74 ;  /* 0x014f804a08007988 */ /* 0x0003e80008000009 */
[----:B------:R4:W-:Y:S04]  /*32c10*/  STS.U8 [R8+UR9+0x15380], R78 ;  /* 0x0153804e08007988 */ /* 0x0009e80008000009 */
[----:B0-----:R-:W2:Y:S04]  /*32c20*/  LDL.LU R70, [R1+0x1410] ;  /* 0x0014100001467983 */ /* 0x001ea80000300800 */
[----:B-1----:R-:W2:Y:S04]  /*32c30*/  LDL.LU R74, [R1+0x140c] ;  /* 0x00140c00014a7983 */ /* 0x002ea80000300800 */
[----:B----4-:R-:W4:Y:S04]  /*32c40*/  LDL.LU R78, [R1+0x1408] ;  /* 0x00140800014e7983 */ /* 0x010f280000300800 */
[----:B------:R0:W-:Y:S04]  /*32c50*/  STS.U8 [R8+UR9+0x15780], R3 ;  /* 0x0157800308007988 */ /* 0x0001e80008000009 */
[----:B------:R1:W-:Y:S04]  /*32c60*/  STS.U8 [R8+UR9+0x15b80], R4 ;  /* 0x015b800408007988 */ /* 0x0003e80008000009 */
[----:B------:R1:W-:Y:S04]  /*32c70*/  STS.U8 [R8+UR9+0x15f80], R80 ;  /* 0x015f805008007988 */ /* 0x0003e80008000009 */
[----:B0-----:R-:W2:Y:S04]  /*32c80*/  LDL.LU R3, [R1+0x1404] ;  /* 0x0014040001037983 */ /* 0x001ea80000300800 */
[----:B-1----:R-:W2:Y:S04]  /*32c90*/  LDL.LU R4, [R1+0x1400] ;  /* 0x0014000001047983 */ /* 0x002ea80000300800 */
[----:B------:R-:W2:Y:S04]  /*32ca0*/  LDL.LU R80, [R1+0x13fc] ;  /* 0x0013fc0001507983 */ /* 0x000ea80000300800 */
[----:B------:R0:W-:Y:S04]  /*32cb0*/  STS.U8 [R8+UR9+0x16380], R88 ;  /* 0x0163805808007988 */ /* 0x0001e80008000009 */
[----:B0-----:R-:W2:Y:S04]  /*32cc0*/  LDL.LU R88, [R1+0x13f8] ;  /* 0x0013f80001587983 */ /* 0x001ea80000300800 */
[----:B------:R-:W-:Y:S04]  /*32cd0*/  STS.U8 [R8+UR9+0x16780], R93 ;  /* 0x0167805d08007988 */ /* 0x000fe80008000009 */
[----:B------:R-:W-:Y:S04]  /*32ce0*/  STS.U8 [R8+UR9+0x16b80], R85 ;  /* 0x016b805508007988 */ /* 0x000fe80008000009 */
[----:B------:R-:W-:Y:S04]  /*32cf0*/  STS.U8 [R8+UR9+0x16f80], R86 ;  /* 0x016f805608007988 */ /* 0x000fe80008000009 */
[----:B------:R-:W-:Y:S04]  /*32d00*/  STS.U8 [R8+UR9+0x17380], R87 ;  /* 0x0173805708007988 */ /* 0x000fe80008000009 */
[----:B------:R0:W-:Y:S04]  /*32d10*/  STS.U8 [R8+UR9+0x17780], R9 ;  /* 0x0177800908007988 */ /* 0x0001e80008000009 */
[----:B0-----:R-:W3:Y:S04]  /*32d20*/  LDL.LU R9, [R1+0x29c] ;  /* 0x00029c0001097983 */ /* 0x001ee80000300800 */
[----:B--2---:R-:W-:Y:S04]  /*32d30*/  STS.U8 [R8+UR9+0x17b80], R88 ;  /* 0x017b805808007988 */ /* 0x004fe80008000009 */
[----:B------:R0:W-:Y:S04]  /*32d40*/  STS.U8 [R8+UR9+0x17f80], R80 ;  /* 0x017f805008007988 */ /* 0x0001e80008000009 */
[----:B0-----:R-:W2:Y:S04]  /*32d50*/  LDL.LU R8, [R1+0x2a0] ;  /* 0x0002a00001087983 */ /* 0x001ea80000300800 */
[----:B------:R-:W2:Y:S01]  /*32d60*/  LDL.LU R86, [R1+0x2a8] ;  /* 0x0002a80001567983 */ /* 0x000ea20000300800 */
[----:B------:R-:W-:-:S03]  /*32d70*/  PRMT R4, RZ, 0x7610, R4 ;  /* 0x00007610ff047816 */ /* 0x000fc60000000004 */
[----:B------:R-:W2:Y:S04]  /*32d80*/  LDL.LU R87, [R1+0x2a4] ;  /* 0x0002a40001577983 */ /* 0x000ea80000300800 */
[----:B----4-:R-:W-:Y:S04]  /*32d90*/  STS.U8 [R0+UR9+0x8000], R78 ;  /* 0x0080004e00007988 */ /* 0x010fe80008000009 */
[----:B------:R-:W-:Y:S04]  /*32da0*/  STS.U8 [R0+UR9+0x8400], R74 ;  /* 0x0084004a00007988 */ /* 0x000fe80008000009 */
[----:B------:R-:W-:Y:S04]  /*32db0*/  STS.U8 [R0+UR9+0x8800], R70 ;  /* 0x0088004600007988 */ /* 0x000fe80008000009 */
[----:B------:R-:W-:Y:S04]  /*32dc0*/  STS.U8 [R0+UR9+0x8c00], R66 ;  /* 0x008c004200007988 */ /* 0x000fe80008000009 */
[----:B---3--:R-:W-:Y:S04]  /*32dd0*/  STS.U8 [R0+UR9+0x9000], R62 ;  /* 0x0090003e00007988 */ /* 0x008fe80008000009 */
[----:B------:R-:W-:Y:S04]  /*32de0*/  STS.U8 [R0+UR9+0x9400], R58 ;  /* 0x0094003a00007988 */ /* 0x000fe80008000009 */
[----:B------:R-:W-:Y:S04]  /*32df0*/  STS.U8 [R0+UR9+0x9800], R43 ;  /* 0x0098002b00007988 */ /* 0x000fe80008000009 */
[----:B------:R-:W-:Y:S04]  /*32e00*/  STS.U8 [R0+UR9+0x9c00], R42 ;  /* 0x009c002a00007988 */ /* 0x000fe80008000009 */
[----:B------:R-:W-:Y:S04]  /*32e10*/  STS.U8 [R0+UR9+0xa000], R41 ;  /* 0x00a0002900007988 */ /* 0x000fe80008000009 */
[----:B------:R-:W-:Y:S04]  /*32e20*/  STS.U8 [R0+UR9+0xa400], R40 ;  /* 0x00a4002800007988 */ /* 0x000fe80008000009 */
[----:B------:R-:W-:Y:S01]  /*32e30*/  STS.U8 [R0+UR9+0xa800], R39 ;  /* 0x00a8002700007988 */ /* 0x000fe20008000009 */
[----:B--2---:R-:W-:-:S05]  /*32e40*/  IADD3 R8, P4, PT, R5, R8, RZ ;  /* 0x0000000805087210 */ /* 0x004fca0007f9e0ff */
[----:B------:R-:W-:-:S05]  /*32e50*/  IMAD.X R9, R6, 0x1, R9, P4 ;  /* 0x0000000106097824 */ /* 0x000fca00020e0609 */
[----:B------:R0:W2:Y:S04]  /*32e60*/  @!P1 LDG.E.U8 R4, desc[UR18][R8.64] ;  /* 0x0000001208049981 */ /* 0x0000a8000c1e1100 */
        /* <DEDUP_REMOVED lines=44> */
[----:B------:R-:W-:Y:S01]  /*33130*/  STS.U8 [R2+UR9+0xdc80], R63 ;  /* 0x00dc803f02007988 */ /* 0x000fe20008000009 */
[----:B------:R-:W-:-:S03]  /*33140*/  LOP3.LUT R85, R0, 0x20, RZ, 0x3c, !PT ;  /* 0x0000002000557812 */ /* 0x000fc600078e3cff */
[----:B------:R-:W-:Y:S04]  /*33150*/  STS.U8 [R2+UR9+0xe080], R65 ;  /* 0x00e0804102007988 */ /* 0x000fe80008000009 */
[----:B------:R-:W-:Y:S01]  /*33160*/  STS.U8 [R2+UR9+0xe480], R67 ;  /* 0x00e4804302007988 */ /* 0x000fe20008000009 */
[----:B------:R-:W-:-:S03]  /*33170*/  IADD3 R86, P3, PT, R5, R86, RZ ;  /* 0x0000005605567210 */ /* 0x000fc60007f7e0ff */
[----:B------:R-:W-:Y:S04]  /*33180*/  STS.U8 [R2+UR9+0xe880], R69 ;  /* 0x00e8804502007988 */ /* 0x000fe80008000009 */
[----:B------:R-:W-:Y:S04]  /*33190*/  STS.U8 [R2+UR9+0xec80], R71 ;  /* 0x00ec804702007988 */ /* 0x000fe80008000009 */
[----:B------:R-:W-:Y:S04]  /*331a0*/  STS.U8 [R2+UR9+0xf080], R73 ;  /* 0x00f0804902007988 */ /* 0x000fe80008000009 */
[----:B------:R-:W-:Y:S04]  /*331b0*/  STS.U8 [R2+UR9+0xf480], R75 ;  /* 0x00f4804b02007988 */ /* 0x000fe80008000009 */
[----:B------:R-:W-:Y:S01]  /*331c0*/  STS.U8 [R2+UR9+0xf880], R77 ;  /* 0x00f8804d02007988 */ /* 0x000fe20008000009 */
[----:B------:R-:W-:-:S03]  /*331d0*/  IMAD.X R87, R6, 0x1, R87, P3 ;  /* 0x0000000106577824 */ /* 0x000fc600018e0657 */
[----:B------:R3:W-:Y:S04]  /*331e0*/  STS.U8 [R2+UR9+0xfc80], R79 ;  /* 0x00fc804f02007988 */ /* 0x0007e80008000009 */
[----:B-1----:R-:W4:Y:S04]  /*331f0*/  LDL.LU R0, [R1+0x2b0] ;  /* 0x0002b00001007983 */ /* 0x002f280000300800 */
[----:B------:R-:W-:Y:S04]  /*33200*/  STS.U8 [R85+UR9+0x8100], R54 ;  /* 0x0081003655007988 */ /* 0x000fe80008000009 */
[----:B---3--:R-:W3:Y:S04]  /*33210*/  LDL.LU R2, [R1+0x2b8] ;  /* 0x0002b80001027983 */ /* 0x008ee80000300800 */
[----:B------:R-:W-:Y:S01]  /*33220*/  STS.U8 [R85+UR9+0x8500], R51 ;  /* 0x0085003355007988 */ /* 0x000fe20008000009 */
[----:B------:R-:W-:-:S03]  /*33230*/  PRMT R3, RZ, 0x7610, R3 ;  /* 0x00007610ff037816 */ /* 0x000fc60000000003 */
[----:B------:R-:W3:Y:S04]  /*33240*/  LDL.LU R93, [R1+0x2c0] ;  /* 0x0002c000015d7983 */ /* 0x000ee80000300800 */
[----:B------:R-:W-:Y:S04]  /*33250*/  STS.U8 [R85+UR9+0x8900], R50 ;  /* 0x0089003255007988 */ /* 0x000fe80008000009 */
[----:B------:R-:W-:Y:S04]  /*33260*/  STS.U8 [R85+UR9+0x8d00], R45 ;  /* 0x008d002d55007988 */ /* 0x000fe80008000009 */
[----:B------:R0:W-:Y:S04]  /*33270*/  STL [R1+0x2a0], R8 ;  /* 0x0002a00801007387 */ /* 0x0001e80000100800 */
[----:B------:R-:W-:Y:S04]  /*33280*/  STS.U8 [R85+UR9+0x9100], R7 ;  /* 0x0091000755007988 */ /* 0x000fe80008000009 */
[----:B------:R-:W-:Y:S01]  /*33290*/  STL [R1+0x2a8], R86 ;  /* 0x0002a85601007387 */ /* 0x000fe20000100800 */
[----:B0-----:R-:W-:-:S03]  /*332a0*/  @!P1 IMAD.MOV.U32 R8, RZ, RZ, R86 ;  /* 0x000000ffff089224 */ /* 0x001fc600078e0056 */
[----:B------:R-:W-:Y:S04]  /*332b0*/  STS.U8 [R85+UR9+0x9500], R92 ;  /* 0x0095005c55007988 */ /* 0x000fe80008000009 */
[----:B------:R0:W-:Y:S04]  /*332c0*/  STL [R1+0x29c], R9 ;  /* 0x00029c0901007387 */ /* 0x0001e80000100800 */
[----:B------:R1:W-:Y:S01]  /*332d0*/  STS.U8 [R85+UR9+0x9900], R46 ;  /* 0x0099002e55007988 */ /* 0x0003e20008000009 */
[----:B0-----:R-:W-:-:S03]  /*332e0*/  IMAD.MOV.U32 R9, RZ, RZ, R87 ;  /* 0x000000ffff097224 */ /* 0x001fc600078e0057 */
[----:B-1----:R-:W3:Y:S04]  /*332f0*/  LDL.LU R85, [R1+0x2b4] ;  /* 0x0002b40001557983 */ /* 0x002ee80000300800 */
[----:B------:R0:W3:Y:S04]  /*33300*/  @!P1 LDG.E.U8 R3, desc[UR18][R8.64] ;  /* 0x0000001208039981 */ /* 0x0000e8000c1e1100 */
[----:B--2---:R1:W-:Y:S04]  /*33310*/  STL [R1+0x18c], R4 ;  /* 0x00018c0401007387 */ /* 0x0043e80000100800 */
[----:B-1----:R-:W2:Y:S04]  /*33320*/  LDL.LU R4, [R1+0x13f4] ;  /* 0x0013f40001047983 */ /* 0x002ea80000300800 */
[----:B------:R1:W-:Y:S04]  /*33330*/  STL [R1+0x2a4], R87 ;  /* 0x0002a45701007387 */ /* 0x0003e80000100800 */
[----:B-1----:R-:W2:Y:S04]  /*33340*/  LDL.LU R87, [R1+0x2bc] ;  /* 0x0002bc0001577983 */ /* 0x002ea80000300800 */
[----:B------:R-:W2:Y:S01]  /*33350*/  LDL.LU R8, [R1+0x2ac] ;  /* 0x0002ac0001087983 */ /* 0x000ea20000300800 */
[----:B------:R-:W-:-:S02]  /*33360*/  PRMT R47, RZ, 0x7610, R47 ;  /* 0x00007610ff2f7816 */ /* 0x000fc4000000002f */
[----:B----4-:R-:W-:-:S05]  /*33370*/  IADD3 R0, P3, PT, R5, R0, RZ ;  /* 0x0000000005007210 */ /* 0x010fca0007f7e0ff */
[----:B0-----:R-:W-:Y:S01]  /*33380*/  IMAD.MOV.U32 R9, RZ, RZ, R0 ;  /* 0x000000ffff097224 */ /* 0x001fe200078e0000 */
[----:B------:R0:W-:Y:S01]  /*33390*/  STL [R1+0x2b0], R0 ;  /* 0x0002b00001007387 */ /* 0x0001e20000100800 */
[----:B---3--:R-:W-:-:S03]  /*333a0*/  IADD3 R2, P4, PT, R5, R2, RZ ;  /* 0x0000000205027210 */ /* 0x008fc60007f9e0ff */
[----:B0-----:R-:W3:Y:S04]  /*333b0*/  LDL.LU R0, [R1+0x2e0] ;  /* 0x0002e00001007983 */ /* 0x001ee80000300800 */
[----:B------:R0:W-:Y:S04]  /*333c0*/  STL [R1+0x188], R3 ;  /* 0x0001880301007387 */ /* 0x0001e80000100800 */
[----:B0-----:R-:W4:Y:S04]  /*333d0*/  LDL.LU R3, [R1+0x2e8] ;  /* 0x0002e80001037983 */ /* 0x001f280000300800 */
[----:B------:R-:W3:Y:S04]  /*333e0*/  LDL.LU R86, [R1+0x2f0] ;  /* 0x0002f00001567983 */ /* 0x000ee80000300800 */
[----:B------:R-:W-:Y:S01]  /*333f0*/  STL [R1+0x2b8], R2 ;  /* 0x0002b80201007387 */ /* 0x000fe20000100800 */
[----:B--2---:R-:W-:-:S05]  /*33400*/  IMAD.X R8, R6, 0x1, R8, P3 ;  /* 0x0000000106087824 */ /* 0x004fca00018e0608 */
[-C--:B------:R-:W-:Y:S01]  /*33410*/  @!P1 LOP3.LUT R9, R9, R8.reuse, RZ, 0x3c, !PT ;  /* 0x0000000809099212 */ /* 0x080fe200078e3cff */
[----:B------:R0:W-:Y:S03]  /*33420*/  STL [R1+0x2ac], R8 ;  /* 0x0002ac0801007387 */ /* 0x0001e60000100800 */
[----:B0-----:R-:W-:-:S04]  /*33430*/  @!P1 LOP3.LUT R8, R9, R8, RZ, 0x3c, !PT ;  /* 0x0000000809089212 */ /* 0x001fc800078e3cff */
[----:B------:R-:W-:-:S05]  /*33440*/  @!P1 LOP3.LUT R9, R9, R8, RZ, 0x3c, !PT ;  /* 0x0000000809099212 */ /* 0x000fca00078e3cff */
[----:B------:R0:W2:Y:S01]  /*33450*/  @!P1 LDG.E.U8 R47, desc[UR18][R8.64] ;  /* 0x00000012082f9981 */ /* 0x0000a2000c1e1100 */
[----:B------:R-:W-:Y:S01]  /*33460*/  IMAD.X R85, R6, 0x1, R85, P4 ;  /* 0x0000000106557824 */ /* 0x000fe200020e0655 */
[----:B------:R-:W-:-:S03]  /*33470*/  IADD3 R93, P3, PT, R5, R93, RZ ;  /* 0x0000005d055d7210 */ /* 0x000fc60007f7e0ff */
[----:B0-----:R-:W-:Y:S02]  /*33480*/  IMAD.MOV.U32 R8, RZ, RZ, R85 ;  /* 0x000000ffff087224 */ /* 0x001fe400078e0055 */
[----:B------:R-:W-:-:S05]  /*33490*/  IMAD.MOV.U32 R9, RZ, RZ, R2 ;  /* 0x000000ffff097224 */ /* 0x000fca00078e0002 */
[----:B------:R-:W-:-:S04]  /*334a0*/  @!P1 LOP3.LUT R9, R9, R8, RZ, 0x3c, !PT ;  /* 0x0000000809099212 */ /* 0x000fc800078e3cff */
[C---:B------:R-:W-:Y:S01]  /*334b0*/  @!P1 LOP3.LUT R8, R9.reuse, R8, RZ, 0x3c, !PT ;  /* 0x0000000809089212 */ /* 0x040fe200078e3cff */
[----:B------:R-:W-:Y:S01]  /*334c0*/  STL [R1+0x2c0], R93 ;  /* 0x0002c05d01007387 */ /* 0x000fe20000100800 */
[----:B------:R-:W-:Y:S02]  /*334d0*/  PRMT R4, RZ, 0x7610, R4 ;  /* 0x00007610ff047816 */ /* 0x000fe40000000004 */
[----:B------:R-:W-:-:S05]  /*334e0*/  @!P1 LOP3.LUT R9, R9, R8, RZ, 0x3c, !PT ;  /* 0x0000000809099212 */ /* 0x000fca00078e3cff */
[----:B------:R0:W3:Y:S04]  /*334f0*/  @!P1 LDG.E.U8 R4, desc[UR18][R8.64] ;  /* 0x0000001208049981 */ /* 0x0000e8000c1e1100 */
[----:B--2---:R1:W-:Y:S04]  /*33500*/  STL [R1+0x184], R47 ;  /* 0x0001842f01007387 */ /* 0x0043e80000100800 */
[----:B-1----:R-:W2:Y:S01]  /*33510*/  LDL.LU R47, [R1+0x13f0] ;  /* 0x0013f000012f7983 */ /* 0x002ea20000300800 */
[----:B------:R-:W-:Y:S02]  /*33520*/  IMAD.X R87, R6, 0x1, R87, P3 ;  /* 0x0000000106577824 */ /* 0x000fe400018e0657 */
[----:B0-----:R-:W-:Y:S01]  /*33530*/  @!P1 IMAD.MOV.U32 R8, RZ, RZ, R93 ;  /* 0x000000ffff089224 */ /* 0x001fe200078e005d */
[----:B------:R0:W-:Y:S01]  /*33540*/  STL [R1+0x2b4], R85 ;  /* 0x0002b45501007387 */ /* 0x0001e20000100800 */
[----:B------:R-:W-:-:S03]  /*33550*/  IMAD.MOV.U32 R9, RZ, RZ, R87 ;  /* 0x000000ffff097224 */ /* 0x000fc600078e0057 */
[----:B0-----:R-:W4:Y:S04]  /*33560*/  LDL.LU R85, [R1+0x13ec] ;  /* 0x0013ec0001557983 */ /* 0x001f280000300800 */
[----:B------:R-:W4:Y:S04]  /*33570*/  LDL.LU R2, [R1+0x2e4] ;  /* 0x0002e40001027983 */ /* 0x000f280000300800 */
[----:B---3--:R0:W-:Y:S04]  /*33580*/  STL [R1+0x180], R4 ;  /* 0x0001800401007387 */ /* 0x0081e80000100800 */
[----:B0-----:R-:W3:Y:S04]  /*33590*/  LDL.LU R4, [R1+0x13e8] ;  /* 0x0013e80001047983 */ /* 0x001ee80000300800 */
[----:B------:R0:W-:Y:S04]  /*335a0*/  STL [R1+0x2bc], R87 ;  /* 0x0002bc5701007387 */ /* 0x0001e80000100800 */
[----:B0-----:R-:W3:Y:S01]  /*335b0*/  LDL.LU R87, [R1+0x2ec] ;  /* 0x0002ec0001577983 */ /* 0x001ee20000300800 */
[----:B--2---:R-:W-:-:S06]  /*335c0*/  PRMT R47, RZ, 0x7610, R47 ;  /* 0x00007610ff2f7816 */ /* 0x004fcc000000002f */
[----:B------:R0:W2:Y:S04]  /*335d0*/  @!P1 LDG.E.U8 R47, desc[UR18][R8.64] ;  /* 0x00000012082f9981 */ /* 0x0000a8000c1e1100 */
[----:B------:R-:W3:Y:S01]  /*335e0*/  LDL.LU R8, [R1+0x2dc] ;  /* 0x0002dc0001087983 */ /* 0x000ee20000300800 */
[C---:B------:R-:W-:Y:S02]  /*335f0*/  IADD3 R0, P3, PT, R5.reuse, R0, RZ ;  /* 0x0000000005007210 */ /* 0x040fe40007f7e0ff */
[----:B----4-:R-:W-:-:S03]  /*33600*/  IADD3 R3, P4, PT, R5, R3, RZ ;  /* 0x0000000305037210 */ /* 0x010fc60007f9e0ff */
[----:B0-----:R-:W-:Y:S01]  /*33610*/  IMAD.MOV.U32 R9, RZ, RZ, R0 ;  /* 0x000000ffff097224 */ /* 0x001fe200078e0000 */
[----:B------:R0:W-:Y:S01]  /*33620*/  STL [R1+0x2e0], R0 ;  /* 0x0002e00001007387 */ /* 0x0001e20000100800 */
[----:B------:R-:W-:-:S03]  /*33630*/  PRMT R85, RZ, 0x7610, R85 ;  /* 0x00007610ff557816 */ /* 0x000fc60000000055 */
[----:B0-----:R-:W4:Y:S04]  /*33640*/  LDL.LU R0, [R1+0x2f8] ;  /* 0x0002f80001007983 */ /* 0x001f280000300800 */
[----:B--2---:R0:W-:Y:S01]  /*33650*/  STL [R1+0x17c], R47 ;  /* 0x00017c2f01007387 */ /* 0x0041e20000100800 */
[----:B---3--:R-:W-:-:S03]  /*33660*/  IMAD.X R8, R6, 0x1, R8, P3 ;  /* 0x0000000106087824 */ /* 0x008fc600018e0608 */
[----:B0-----:R-:W2:Y:S02]  /*33670*/  LDL.LU R47, [R1+0x300] ;  /* 0x00030000012f7983 */ /* 0x001ea40000300800 */
[-C--:B------:R-:W-:Y:S02]  /*33680*/  @!P1 LOP3.LUT R9, R9, R8.reuse, RZ, 0x3c, !PT ;  /* 0x0000000809099212 */ /* 0x080fe400078e3cff */
[----:B------:R-:W3:Y:S04]  /*33690*/  LDL.LU R93, [R1+0x340] ;  /* 0x00034000015d7983 */ /* 0x000ee80000300800 */
[----:B------:R-:W-:Y:S04]  /*336a0*/  STL [R1+0x2e8], R3 ;  /* 0x0002e80301007387 */ /* 0x000fe80000100800 */
[----:B------:R0:W-:Y:S02]  /*336b0*/  STL [R1+0x2dc], R8 ;  /* 0x0002dc0801007387 */ /* 0x0001e40000100800 */
        /* <DEDUP_REMOVED lines=28> */
[C---:B----4-:R-:W-:Y:S02]  /*33880*/  IADD3 R0, P3, PT, R5.reuse, R0, RZ ;  /* 0x0000000005007210 */ /* 0x050fe40007f7e0ff */
[----:B------:R-:W-:-:S03]  /*33890*/  IADD3 R47, P4, PT, R5, R47, RZ ;  /* 0x0000002f052f7210 */ /* 0x000fc60007f9e0ff */
        /* <DEDUP_REMOVED lines=247> */
[----:B------:R-:W-:Y:S01]  /*34810*/  STL [R1+0x408], R0 ;  /* 0x0004080001007387 */ /* 0x000fe20000100800 */
[----:B------:R-:W-:-:S03]  /*34820*/  PRMT R47, RZ, 0x7610, R47 ;  /* 0x00007610ff2f7816 */ /* 0x000fc6000000002f */
[----:B--2---:R0:W-:Y:S01]  /*34830*/  STL [R1+0x128], R3 ;  /* 0x0001280301007387 */ /* 0x0041e20000100800 */
[----:B---3--:R-:W-:-:S03]  /*34840*/  IMAD.X R8, R6, 0x1, R8, P3 ;  /* 0x0000000106087824 */ /* 0x008fc600018e0608 */
[----:B0-----:R-:W2:Y:S04]  /*34850*/  LDL.LU R3, [R1+0x420] ;  /* 0x0004200001037983 */ /* 0x001ea80000300800 */
[----:B------:R-:W3:Y:S01]  /*34860*/  LDL.LU R0, [R1+0x440] ;  /* 0x0004400001007983 */ /* 0x000ee20000300800 */
[----:B------:R-:W-:-:S03]  /*34870*/  @!P1 LOP3.LUT R9, R9, R8, RZ, 0x3c, !PT ;  /* 0x0000000809099212 */ /* 0x000fc600078e3cff */
[----:B------:R-:W4:Y:S04]  /*34880*/  LDL.LU R86, [R1+0x448] ;  /* 0x0004480001567983 */ /* 0x000f280000300800 */
        /* <DEDUP_REMOVED lines=31> */
[----:B------:R-:W-:-:S03]  /*34a80*/  IADD3 R0, P4, PT, R5, R0, RZ ;  /* 0x0000000005007210 */ /* 0x000fc60007f9e0ff */
[----:B0-----:R-:W-:Y:S01]  /*34a90*/  IMAD.MOV.U32 R9, RZ, RZ, R3 ;  /* 0x000000ffff097224 */ /* 0x001fe200078e0003 */
[----:B------:R-:W-:Y:S01]  /*34aa0*/  STL [R1+0x420], R3 ;  /* 0x0004200301007387 */ /* 0x000fe20000100800 */
[----:B----4-:R-:W-:-:S03]  /*34ab0*/  PRMT R85, RZ, 0x7610, R85 ;  /* 0x00007610ff557816 */ /* 0x010fc60000000055 */
        /* <DEDUP_REMOVED lines=35> */
[----:B------:R-:W2:Y:S01]  /*34cf0*/  LDL.LU R8, [R1+0x44c] ;  /* 0x00044c0001087983 */ /* 0x000ea20000300800 */
[C---:B------:R-:W-:Y:S02]  /*34d00*/  IADD3 R47, P3, PT, R5.reuse, R47, RZ ;  /* 0x0000002f052f7210 */ /* 0x040fe40007f7e0ff */
[----:B------:R-:W-:-:S03]  /*34d10*/  IADD3 R93, P4, PT, R5, R93, RZ ;  /* 0x0000005d055d7210 */ /* 0x000fc60007f9e0ff */
[----:B0-----:R-:W-:Y:S01]  /*34d20*/  IMAD.MOV.U32 R9, RZ, RZ, R47 ;  /* 0x000000ffff097224 */ /* 0x001fe200078e002f */
[----:B------:R-:W-:Y:S04]  /*34d30*/  STL [R1+0x450], R47 ;  /* 0x0004502f01007387 */ /* 0x000fe80000100800 */
[----:B------:R-:W2:Y:S01]  /*34d40*/  LDL.LU R86, [R1+0x478] ;  /* 0x0004780001567983 */ /* 0x000ea20000300800 */
[C---:B----4-:R-:W-:Y:S01]  /*34d50*/  IMAD.X R0, R6.reuse, 0x1, R0, P4 ;  /* 0x0000000106007824 */ /* 0x050fe200020e0600 */
[----:B---3--:R-:W-:Y:S02]  /*34d60*/  PRMT R4, RZ, 0x7610, R4 ;  /* 0x00007610ff047816 */ /* 0x008fe40000000004 */
[----:B------:R-:W-:Y:S01]  /*34d70*/  PRMT R30, RZ, 0x7610, R30 ;  /* 0x00007610ff1e7816 */ /* 0x000fe2000000001e */
[----:B--2---:R0:W-:Y:S01]  /*34d80*/  STL [R1+0x110], R85 ;  /* 0x0001105501007387 */ /* 0x0041e20000100800 */
[----:B------:R-:W-:-:S03]  /*34d90*/  IMAD.X R8, R6, 0x1, R8, P3 ;  /* 0x0000000106087824 */ /* 0x000fc600018e0608 */
[----:B0-----:R-:W2:Y:S02]  /*34da0*/  LDL.LU R85, [R1+0x480] ;  /* 0x0004800001557983 */ /* 0x001ea40000300800 */
[-C--:B------:R-:W-:Y:S02]  /*34db0*/  @!P1 LOP3.LUT R9, R9, R8.reuse, RZ, 0x3c, !PT ;  /* 0x0000000809099212 */ /* 0x080fe400078e3cff */
[----:B------:R-:W3:Y:S04]  /*34dc0*/  LDL.LU R47, [R1+0x488] ;  /* 0x00048800012f7983 */ /* 0x000ee80000300800 */
[----:B------:R-:W-:Y:S04]  /*34dd0*/  STL [R1+0x458], R93 ;  /* 0x0004585d01007387 */ /* 0x000fe80000100800 */
[----:B------:R0:W-:Y:S02]  /*34de0*/  STL [R1+0x44c], R8 ;  /* 0x00044c0801007387 */ /* 0x0001e40000100800 */
[----:B0-----:R-:W-:-:S04]  /*34df0*/  @!P1 LOP3.LUT R8, R9, R8, RZ, 0x3c, !PT ;  /* 0x0000000809089212 */ /* 0x001fc800078e3cff */
[----:B------:R-:W-:-:S05]  /*34e00*/  @!P1 LOP3.LUT R9, R9, R8, RZ, 0x3c, !PT ;  /* 0x0000000809099212 */ /* 0x000fca00078e3cff */
[----:B------:R0:W4:Y:S02]  /*34e10*/  @!P1 LDG.E.U8 R4, desc[UR18][R8.64] ;  /* 0x0000001208049981 */ /* 0x000124000c1e1100 */
[----:B0-----:R-:W-:Y:S02]  /*34e20*/  IMAD.MOV.U32 R8, RZ, RZ, R0 ;  /* 0x000000ffff087224 */ /* 0x001fe400078e0000 */
[----:B------:R-:W-:-:S05]  /*34e30*/  IMAD.MOV.U32 R9, RZ, RZ, R93 ;  /* 0x000000ffff097224 */ /* 0x000fca00078e005d */
[----:B------:R-:W-:-:S04]  /*34e40*/  @!P1 LOP3.LUT R9, R9, R8, RZ, 0x3c, !PT ;  /* 0x0000000809099212 */ /* 0x000fc800078e3cff */
[----:B------:R-:W-:-:S04]  /*34e50*/  @!P1 LOP3.LUT R8, R9, R8, RZ, 0x3c, !PT ;  /* 0x0000000809089212 */ /* 0x000fc800078e3cff */
[----:B------:R-:W-:-:S05]  /*34e60*/  @!P1 LOP3.LUT R9, R9, R8, RZ, 0x3c, !PT ;  /* 0x0000000809099212 */ /* 0x000fca00078e3cff */
[----:B------:R0:W2:Y:S01]  /*34e70*/  @!P1 LDG.E.U8 R30, desc[UR18][R8.64] ;  /* 0x00000012081e9981 */ /* 0x0000a2000c1e1100 */
[----:B------:R-:W-:Y:S02]  /*34e80*/  IADD3 R3, P3, PT, R5, R3, RZ ;  /* 0x0000000305037210 */ /* 0x000fe40007f7e0ff */
[----:B------:R-:W-:-:S03]  /*34e90*/  PRMT R2, RZ, 0x7610, R2 ;  /* 0x00007610ff027816 */ /* 0x000fc60000000002 */
[----:B------:R-:W-:Y:S01]  /*34ea0*/  IMAD.X R87, R6, 0x1, R87, P3 ;  /* 0x0000000106577824 */ /* 0x000fe200018e0657 */
[----:B------:R-:W-:Y:S01]  /*34eb0*/  STL [R1+0x460], R3 ;  /* 0x0004600301007387 */ /* 0x000fe20000100800 */
[----:B0-----:R-:W-:Y:S02]  /*34ec0*/  @!P1 IMAD.MOV.U32 R8, RZ, RZ, R3 ;  /* 0x000000ffff089224 */ /* 0x001fe400078e0003 */
[----:B------:R-:W-:-:S05]  /*34ed0*/  @!P1 IMAD.MOV.U32 R9, RZ, RZ, R87 ;  /* 0x000000ffff099224 */ /* 0x000fca00078e0057 */
[----:B------:R-:W3:Y:S04]  /*34ee0*/  @!P1 LDG.E.U8 R2, desc[UR18][R8.64] ;  /* 0x0000001208029981 */ /* 0x000ee8000c1e1100 */
[----:B----4-:R0:W-:Y:S04]  /*34ef0*/  STL [R1+0x10c], R4 ;  /* 0x00010c0401007387 */ /* 0x0101e80000100800 */
[----:B0-----:R-:W4:Y:S04]  /*34f00*/  LDL.LU R4, [R1+0x1378] ;  /* 0x0013780001047983 */ /* 0x001f280000300800 */
[----:B------:R0:W-:Y:S04]  /*34f10*/  STL [R1+0x454], R0 ;  /* 0x0004540001007387 */ /* 0x0001e80000100800 */
[----:B0-----:R-:W4:Y:S04]  /*34f20*/  LDL.LU R0, [R1+0x1374] ;  /* 0x0013740001007983 */ /* 0x001f280000300800 */
[----:B------:R-:W4:Y:S04]  /*34f30*/  LDL.LU R93, [R1+0x47c] ;  /* 0x00047c00015d7983 */ /* 0x000f280000300800 */
[----:B------:R-:W-:Y:S04]  /*34f40*/  STL [R1+0x45c], R87 ;  /* 0x00045c5701007387 */ /* 0x000fe80000100800 */
[----:B--2---:R0:W-:Y:S04]  /*34f50*/  STL [R1+0x108], R30 ;  /* 0x0001081e01007387 */ /* 0x0041e80000100800 */
[----:B0-----:R-:W2:Y:S04]  /*34f60*/  LDL.LU R30, [R1+0x484] ;  /* 0x00048400011e7983 */ /* 0x001ea80000300800 */
[----:B------:R-:W2:Y:S01]  /*34f70*/  LDL.LU R9, [R1+0x474] ;  /* 0x0004740001097983 */ /* 0x000ea20000300800 */
[----:B------:R-:W-:-:S02]  /*34f80*/  IADD3 R86, P3, PT, R5, R86, RZ ;  /* 0x0000005605567210 */ /* 0x000fc40007f7e0ff */
[----:B------:R-:W-:Y:S01]  /*34f90*/  IADD3 R85, P4, PT, R5, R85, RZ ;  /* 0x0000005505557210 */ /* 0x000fe20007f9e0ff */
[----:B---3--:R0:W-:Y:S01]  /*34fa0*/  STL [R1+0x104], R2 ;  /* 0x0001040201007387 */ /* 0x0081e20000100800 */
[----:B------:R-:W-:Y:S01]  /*34fb0*/  PRMT R45, RZ, 0x7610, R45 ;  /* 0x00007610ff2d7816 */ /* 0x000fe2000000002d */
[----:B------:R-:W-:Y:S02]  /*34fc0*/  @!P1 IMAD.MOV.U32 R8, RZ, RZ, R86 ;  /* 0x000000ffff089224 */ /* 0x000fe400078e0056 */
[----:B0-----:R-:W3:Y:S04]  /*34fd0*/  LDL.LU R2, [R1+0x490] ;  /* 0x0004900001027983 */ /* 0x001ee80000300800 */
[----:B------:R-:W-:Y:S04]  /*34fe0*/  STL [R1+0x478], R86 ;  /* 0x0004785601007387 */ /* 0x000fe80000100800 */
[----:B------:R-:W3:Y:S04]  /*34ff0*/  LDL.LU R3, [R1+0x498] ;  /* 0x0004980001037983 */ /* 0x000ee80000300800 */
[----:B------:R-:W3:Y:S04]  /*35000*/  LDL.LU R87, [R1+0x4a0] ;  /* 0x0004a00001577983 */ /* 0x000ee80000300800 */
[----:B------:R-:W-:Y:S01]  /*35010*/  STL [R1+0x480], R85 ;  /* 0x0004805501007387 */ /* 0x000fe20000100800 */
[C---:B----4-:R-:W-:Y:S01]  /*35020*/  IMAD.X R93, R6.reuse, 0x1, R93, P4 ;  /* 0x00000001065d7824 */ /* 0x050fe200020e065d */
[----:B------:R-:W-:Y:S01]  /*35030*/  PRMT R0, RZ, 0x7610, R0 ;  /* 0x00007610ff007816 */ /* 0x000fe20000000000 */
[----:B--2---:R-:W-:-:S05]  /*35040*/  IMAD.X R9, R6, 0x1, R9, P3 ;  /* 0x0000000106097824 */ /* 0x004fca00018e0609 */
[----:B------:R0:W-:Y:S04]  /*35050*/  STL [R1+0x474], R9 ;  /* 0x0004740901007387 */ /* 0x0001e80000100800 */
[----:B------:R1:W2:Y:S02]  /*35060*/  @!P1 LDG.E.U8 R45, desc[UR18][R8.64] ;  /* 0x00000012082d9981 */ /* 0x0002a4000c1e1100 */
[----:B-1----:R-:W-:Y:S02]  /*35070*/  IMAD.MOV.U32 R8, RZ, RZ, R93 ;  /* 0x000000ffff087224 */ /* 0x002fe400078e005d */
[----:B0-----:R-:W-:-:S05]  /*35080*/  IMAD.MOV.U32 R9, RZ, RZ, R85 ;  /* 0x000000ffff097224 */ /* 0x001fca00078e0055 */
[----:B------:R-:W-:-:S04]  /*35090*/  @!P1 LOP3.LUT R9, R9, R8, RZ, 0x3c, !PT ;  /* 0x0000000809099212 */ /* 0x000fc800078e3cff */
[----:B------:R-:W-:-:S04]  /*350a0*/  @!P1 LOP3.LUT R8, R9, R8, RZ, 0x3c, !PT ;  /* 0x0000000809089212 */ /* 0x000fc800078e3cff */
[----:B------:R-:W-:-:S05]  /*350b0*/  @!P1 LOP3.LUT R9, R9, R8, RZ, 0x3c, !PT ;  /* 0x0000000809099212 */ /* 0x000fca00078e3cff */
[----:B------:R0:W4:Y:S01]  /*350c0*/  @!P1 LDG.E.U8 R0, desc[UR18][R8.64] ;  /* 0x0000001208009981 */ /* 0x000122000c1e1100 */
[----:B------:R-:W-:Y:S02]  /*350d0*/  IADD3 R47, P3, PT, R5, R47, RZ ;  /* 0x0000002f052f7210 */ /* 0x000fe40007f7e0ff */
[----:B------:R-:W-:-:S03]  /*350e0*/  PRMT R4, RZ, 0x7610, R4 ;  /* 0x00007610ff047816 */ /* 0x000fc60000000004 */
[----:B------:R-:W-:Y:S01]  /*350f0*/  IMAD.X R30, R6, 0x1, R30, P3 ;  /* 0x00000001061e7824 */ /* 0x000fe200018e061e */
[----:B------:R-:W-:Y:S04]  /*35100*/  STL [R1+0x488], R47 ;  /* 0x0004882f01007387 */ /* 0x000fe80000100800 */
[----:B------:R-:W2:Y:S01]  /*35110*/  LDL.LU R86, [R1+0x494] ;  /* 0x0004940001567983 */ /* 0x000ea20000300800 */
[----:B0-----:R-:W-:Y:S02]  /*35120*/  IMAD.MOV.U32 R9, RZ, RZ, R30 ;  /* 0x000000ffff097224 */ /* 0x001fe400078e001e */
[----:B------:R-:W-:Y:S01]  /*35130*/  @!P1 IMAD.MOV.U32 R8, RZ, RZ, R47 ;  /* 0x000000ffff089224 */ /* 0x000fe200078e002f */
[----:B------:R0:W-:Y:S04]  /*35140*/  STL [R1+0x47c], R93 ;  /* 0x00047c5d01007387 */ /* 0x0001e80000100800 */
[----:B------:R1:W2:Y:S04]  /*35150*/  @!P1 LDG.E.U8 R4, desc[UR18][R8.64] ;  /* 0x0000001208049981 */ /* 0x0002a8000c1e1100 */
[----:B0-----:R-:W2:Y:S04]  /*35160*/  LDL.LU R93, [R1+0x1370] ;  /* 0x00137000015d7983 */ /* 0x001ea80000300800 */
[----:B------:R-:W2:Y:S04]  /*35170*/  LDL.LU R85, [R1+0x136c] ;  /* 0x00136c0001557983 */ /* 0x000ea80000300800 */
[----:B----4-:R0:W-:Y:S04]  /*35180*/  STL [R1+0xfc], R0 ;  /* 0x0000fc0001007387 */ /* 0x0101e80000100800 */
[----:B0-----:R-:W4:Y:S04]  /*35190*/  LDL.LU R0, [R1+0x1368] ;  /* 0x0013680001007983 */ /* 0x001f280000300800 */
[----:B------:R0:W-:Y:S04]  /*351a0*/  STL [R1+0x484], R30 ;  /* 0x0004841e01007387 */ /* 0x0001e80000100800 */
[----:B0-----:R-:W4:Y:S04]  /*351b0*/  LDL.LU R30, [R1+0x49c] ;  /* 0x00049c00011e7983 */ /* 0x001f280000300800 */
[----:B------:R-:W4:Y:S01]  /*351c0*/  LDL.LU R8, [R1+0x48c] ;  /* 0x00048c0001087983 */ /* 0x000f220000300800 */
[----:B---3--:R-:W-:-:S02]  /*351d0*/  IADD3 R2, P3, PT, R5, R2, RZ ;  /* 0x0000000205027210 */ /* 0x008fc40007f7e0ff */
[----:B------:R-:W-:-:S03]  /*351e0*/  IADD3 R3, P4, PT, R5, R3, RZ ;  /* 0x0000000305037210 */ /* 0x000fc60007f9e0ff */
[----:B-1----:R-:W-:Y:S01]  /*351f0*/  IMAD.MOV.U32 R9, RZ, RZ, R2 ;  /* 0x000000ffff097224 */ /* 0x002fe200078e0002 */
[----:B------:R0:W-:Y:S01]  /*35200*/  STL [R1+0x490], R2 ;  /* 0x0004900201007387 */ /* 0x0001e20000100800 */
[----:B--2---:R-:W-:-:S03]  /*35210*/  PRMT R85, RZ, 0x7610, R85 ;  /* 0x00007610ff557816 */ /* 0x004fc60000000055 */
[----:B0-----:R-:W2:Y:S04]  /*35220*/  LDL.LU R2, [R1+0x4b8] ;  /* 0x0004b80001027983 */ /* 0x001ea80000300800 */
[----:B------:R0:W-:Y:S04]  /*35230*/  STL [R1+0xf8], R4 ;  /* 0x0000f80401007387 */ /* 0x0001e80000100800 */
[----:B0-----:R-:W3:Y:S04]  /*35240*/  LDL.LU R4, [R1+0x4c0] ;  /* 0x0004c00001047983 */ /* 0x001ee80000300800 */
[----:B------:R-:W2:Y:S04]  /*35250*/  LDL.LU R47, [R1+0x4c8] ;  /* 0x0004c800012f7983 */ /* 0x000ea80000300800 */
[----:B------:R-:W-:Y:S01]  /*35260*/  STL [R1+0x498], R3 ;  /* 0x0004980301007387 */ /* 0x000fe20000100800 */
[----:B------:R-:W-:-:S02]  /*35270*/  IMAD.X R86, R6, 0x1, R86, P4 ;  /* 0x0000000106567824 */ /* 0x000fc400020e0656 */
[----:B----4-:R-:W-:-:S05]  /*35280*/  IMAD.X R8, R6, 0x1, R8, P3 ;  /* 0x0000000106087824 */ /* 0x010fca00018e0608 */
[-C--:B------:R-:W-:Y:S01]  /*35290*/  @!P1 LOP3.LUT R9, R9, R8.reuse, RZ, 0x3c, !PT ;  /* 0x0000000809099212 */ /* 0x080fe200078e3cff */
[----:B------:R0:W-:Y:S03]  /*352a0*/  STL [R1+0x48c], R8 ;  /* 0x00048c0801007387 */ /* 0x0001e60000100800 */
[----:B0-----:R-:W-:-:S04]  /*352b0*/  @!P1 LOP3.LUT R8, R9, R8, RZ, 0x3c, !PT ;  /* 0x0000000809089212 */ /* 0x001fc800078e3cff */
[----:B------:R-:W-:-:S05]  /*352c0*/  @!P1 LOP3.LUT R9, R9, R8, RZ, 0x3c, !PT ;  /* 0x0000000809099212 */ /* 0x000fca00078e3cff */
[----:B------:R0:W4:Y:S02]  /*352d0*/  @!P1 LDG.E.U8 R85, desc[UR18][R8.64] ;  /* 0x0000001208559981 */ /* 0x000124000c1e1100 */
[----:B0-----:R-:W-:Y:S02]  /*352e0*/  IMAD.MOV.U32 R8, RZ, RZ, R86 ;  /* 0x000000ffff087224 */ /* 0x001fe400078e0056 */
[----:B------:R-:W-:-:S05]  /*352f0*/  IMAD.MOV.U32 R9, RZ, RZ, R3 ;  /* 0x000000ffff097224 */ /* 0x000fca00078e0003 */
[----:B------:R-:W-:-:S04]  /*35300*/  @!P1 LOP3.LUT R9, R9, R8, RZ, 0x3c, !PT ;  /* 0x0000000809099212 */ /* 0x000fc800078e3cff */
[C---:B------:R-:W-:Y:S02]  /*35310*/  @!P1 LOP3.LUT R8, R9.reuse, R8, RZ, 0x3c, !PT ;  /* 0x0000000809089212 */ /* 0x040fe400078e3cff */
[----:B------:R-:W-:Y:S02]  /*35320*/  PRMT R0, RZ, 0x7610, R0 ;  /* 0x00007610ff007816 */ /* 0x000fe40000000000 */
[----:B------:R-:W-:-:S05]  /*35330*/  @!P1 LOP3.LUT R9, R9, R8, RZ, 0x3c, !PT ;  /* 0x0000000809099212 */ /* 0x000fca00078e3cff */
[----:B------:R0:W2:Y:S01]  /*35340*/  @!P1 LDG.E.U8 R0, desc[UR18][R8.64] ;  /* 0x0000001208009981 */ /* 0x0000a2000c1e1100 */
[----:B------:R-:W-:Y:S02]  /*35350*/  IADD3 R87, P3, PT, R5, R87, RZ ;  /* 0x0000005705577210 */ /* 0x000fe40007f7e0ff */
[----:B------:R-:W-:-:S03]  /*35360*/  PRMT R42, RZ, 0x7610, R42 ;  /* 0x00007610ff2a7816 */ /* 0x000fc6000000002a */
[----:B------:R-:W-:Y:S01]  /*35370*/  STL [R1+0x4a0], R87 ;  /* 0x0004a05701007387 */ /* 0x000fe20000100800 */
[----:B------:R-:W-:Y:S02]  /*35380*/  IMAD.X R30, R6, 0x1, R30, P3 ;  /* 0x00000001061e7824 */ /* 0x000fe400018e061e */
[----:B0-----:R-:W-:Y:S02]  /*35390*/  @!P1 IMAD.MOV.U32 R8, RZ, RZ, R87 ;  /* 0x000000ffff089224 */ /* 0x001fe400078e0057 */
[----:B------:R-:W-:-:S05]  /*353a0*/  IMAD.MOV.U32 R9, RZ, RZ, R30 ;  /* 0x000000ffff097224 */ /* 0x000fca00078e001e */
[----:B------:R0:W3:Y:S04]  /*353b0*/  @!P1 LDG.E.U8 R42, desc[UR18][R8.64] ;  /* 0x00000012082a9981 */ /* 0x0000e8000c1e1100 */
[----:B----4-:R1:W-:Y:S04]  /*353c0*/  STL [R1+0xf4], R85 ;  /* 0x0000f45501007387 */ /* 0x0103e80000100800 */
[----:B-1----:R-:W4:Y:S04]  /*353d0*/  LDL.LU R85, [R1+0x1364] ;  /* 0x0013640001557983 */ /* 0x002f280000300800 */
[----:B------:R1:W-:Y:S04]  /*353e0*/  STL [R1+0x494], R86 ;  /* 0x0004945601007387 */ /* 0x0003e80000100800 */
[----:B-1----:R-:W4:Y:S04]  /*353f0*/  LDL.LU R86, [R1+0x1360] ;  /* 0x0013600001567983 */ /* 0x002f280000300800 */
[----:B------:R-:W4:Y:S04]  /*35400*/  LDL.LU R3, [R1+0x4bc] ;  /* 0x0004bc0001037983 */ /* 0x000f280000300800 */
[----:B--2---:R1:W-:Y:S04]  /*35410*/  STL [R1+0xf0], R0 ;  /* 0x0000f00001007387 */ /* 0x0043e80000100800 */
[----:B-1----:R-:W2:Y:S04]  /*35420*/  LDL.LU R0, [R1+0x135c] ;  /* 0x00135c0001007983 */ /* 0x002ea80000300800 */
[----:B------:R1:W-:Y:S04]  /*35430*/  STL [R1+0x49c], R30 ;  /* 0x00049c1e01007387 */ /* 0x0003e80000100800 */
[----:B-1----:R-:W2:Y:S04]  /*35440*/  LDL.LU R30, [R1+0x4c4] ;  /* 0x0004c400011e7983 */ /* 0x002ea80000300800 */
[----:B------:R-:W2:Y:S01]  /*35450*/  LDL.LU R8, [R1+0x4b4] ;  /* 0x0004b40001087983 */ /* 0x000ea20000300800 */
[----:B------:R-:W-:-:S02]  /*35460*/  IADD3 R2, P3, PT, R5, R2, RZ ;  /* 0x0000000205027210 */ /* 0x000fc40007f7e0ff */
[----:B---3--:R-:W-:-:S03]  /*35470*/  IADD3 R4, P4, PT, R5, R4, RZ ;  /* 0x0000000405047210 */ /* 0x008fc60007f9e0ff */
[----:B0-----:R-:W-:Y:S01]  /*35480*/  IMAD.MOV.U32 R9, RZ, RZ, R2 ;  /* 0x000000ffff097224 */ /* 0x001fe200078e0002 */
[----:B------:R0:W-:Y:S04]  /*35490*/  STL [R1+0x4b8], R2 ;  /* 0x0004b80201007387 */ /* 0x0001e80000100800 */
[----:B0-----:R-:W3:Y:S04]  /*354a0*/  LDL.LU R2, [R1+0x4d0] ;  /* 0x0004d00001027983 */ /* 0x001ee80000300800 */
[----:B------:R-:W3:Y:S04]  /*354b0*/  LDL.LU R87, [R1+0x4d8] ;  /* 0x0004d80001577983 */ /* 0x000ee80000300800 */
[----:B------:R0:W-:Y:S04]  /*354c0*/  STL [R1+0xec], R42 ;  /* 0x0000ec2a01007387 */ /* 0x0001e80000100800 */
[----:B0-----:R-:W3:Y:S04]  /*354d0*/  LDL.LU R42, [R1+0x4e0] ;  /* 0x0004e000012a7983 */ /* 0x001ee80000300800 */
[----:B------:R-:W-:Y:S01]  /*354e0*/  STL [R1+0x4c0], R4 ;  /* 0x0004c00401007387 */ /* 0x000fe20000100800 */
[----:B----4-:R-:W-:Y:S01]  /*354f0*/  PRMT R86, RZ, 0x7610, R86 ;  /* 0x00007610ff567816 */ /* 0x010fe20000000056 */
[----:B------:R-:W-:-:S02]  /*35500*/  IMAD.X R3, R6, 0x1, R3, P4 ;  /* 0x0000000106037824 */ /* 0x000fc400020e0603 */
[----:B--2---:R-:W-:-:S05]  /*35510*/  IMAD.X R8, R6, 0x1, R8, P3 ;  /* 0x0000000106087824 */ /* 0x004fca00018e0608 */
[-C--:B------:R-:W-:Y:S01]  /*35520*/  @!P1 LOP3.LUT R9, R9, R8.reuse, RZ, 0x3c, !PT ;  /* 0x0000000809099212 */ /* 0x080fe200078e3cff */
[----:B------:R0:W-:Y:S03]  /*35530*/  STL [R1+0x4b4], R8 ;  /* 0x0004b40801007387 */ /* 0x0001e60000100800 */
[----:B0-----:R-:W-:-:S04]  /*35540*/  @!P1 LOP3.LUT R8, R9, R8, RZ, 0x3c, !PT ;  /* 0x0000000809089212 */ /* 0x001fc800078e3cff */
[----:B------:R-:W-:-:S05]  /*35550*/  @!P1 LOP3.LUT R9, R9, R8, RZ, 0x3c, !PT ;  /* 0x0000000809099212 */ /* 0x000fca00078e3cff */
[----:B------:R0:W2:Y:S02]  /*35560*/  @!P1 LDG.E.U8 R86, desc[UR18][R8.64] ;  /* 0x0000001208569981 */ /* 0x0000a4000c1e1100 */
[----:B0-----:R-:W-:Y:S02]  /*35570*/  IMAD.MOV.U32 R8, RZ, RZ, R3 ;  /* 0x000000ffff087224 */ /* 0x001fe400078e0003 */
[----:B------:R-:W-:-:S05]  /*35580*/  IMAD.MOV.U32 R9, RZ, RZ, R4 ;  /* 0x000000ffff097224 */ /* 0x000fca00078e0004 */
[----:B------:R-:W-:-:S04]  /*35590*/  @!P1 LOP3.LUT R9, R9, R8, RZ, 0x3c, !PT ;  /* 0x0000000809099212 */ /* 0x000fc800078e3cff */
[C---:B------:R-:W-:Y:S02]  /*355a0*/  @!P1 LOP3.LUT R8, R9.reuse, R8, RZ, 0x3c, !PT ;  /* 0x0000000809089212 */ /* 0x040fe400078e3cff */
[----:B------:R-:W-:Y:S02]  /*355b0*/  PRMT R0, RZ, 0x7610, R0 ;  /* 0x00007610ff007816 */ /* 0x000fe40000000000 */
[----:B------:R-:W-:-:S05]  /*355c0*/  @!P1 LOP3.LUT R9, R9, R8, RZ, 0x3c, !PT ;  /* 0x0000000809099212 */ /* 0x000fca00078e3cff */
[----:B------:R0:W4:Y:S01]  /*355d0*/  @!P1 LDG.E.U8 R0, desc[UR18][R8.64] ;  /* 0x0000001208009981 */ /* 0x000122000c1e1100 */
[----:B------:R-:W-:Y:S02]  /*355e0*/  IADD3 R47, P3, PT, R5, R47, RZ ;  /* 0x0000002f052f7210 */ /* 0x000fe40007f7e0ff */
[----:B------:R-:W-:-:S03]  /*355f0*/  PRMT R46, RZ, 0x7610, R46 ;  /* 0x00007610ff2e7816 */ /* 0x000fc6000000002e */
[----:B------:R-:W-:Y:S01]  /*35600*/  STL [R1+0x4c8], R47 ;  /* 0x0004c82f01007387 */ /* 0x000fe20000100800 */
[----:B------:R-:W-:Y:S02]  /*35610*/  IMAD.X R30, R6, 0x1, R30, P3 ;  /* 0x00000001061e7824 */ /* 0x000fe400018e061e */
[----:B0-----:R-:W-:Y:S02]  /*35620*/  @!P1 IMAD.MOV.U32 R8, RZ, RZ, R47 ;  /* 0x000000ffff089224 */ /* 0x001fe400078e002f */
[----:B------:R-:W-:-:S05]  /*35630*/  IMAD.MOV.U32 R9, RZ, RZ, R30 ;  /* 0x000000ffff097224 */ /* 0x000fca00078e001e */
[----:B------:R0:W3:Y:S04]  /*35640*/  @!P1 LDG.E.U8 R46, desc[UR18][R8.64] ;  /* 0x00000012082e9981 */ /* 0x0000e8000c1e1100 */
[----:B--2---:R1:W-:Y:S04]  /*35650*/  STL [R1+0xe8], R86 ;  /* 0x0000e85601007387 */ /* 0x0043e80000100800 */
[----:B-1----:R-:W2:Y:S04]  /*35660*/  LDL.LU R86, [R1+0x1358] ;  /* 0x0013580001567983 */ /* 0x002ea80000300800 */
[----:B------:R1:W-:Y:S04]  /*35670*/  STL [R1+0x4bc], R3 ;  /* 0x0004bc0301007387 */ /* 0x0003e80000100800 */
[----:B-1----:R-:W2:Y:S04]  /*35680*/  LDL.LU R3, [R1+0x1354] ;  /* 0x0013540001037983 */ /* 0x002ea80000300800 */
[----:B------:R-:W2:Y:S04]  /*35690*/  LDL.LU R4, [R1+0x4d4] ;  /* 0x0004d40001047983 */ /* 0x000ea80000300800 */
[----:B----4-:R1:W-:Y:S04]  /*356a0*/  STL [R1+0xe4], R0 ;  /* 0x0000e40001007387 */ /* 0x0103e80000100800 */
[----:B-1----:R-:W4:Y:S04]  /*356b0*/  LDL.LU R0, [R1+0x1350] ;  /* 0x0013500001007983 */ /* 0x002f280000300800 */
[----:B------:R1:W-:Y:S04]  /*356c0*/  STL [R1+0x4c4], R30 ;  /* 0x0004c41e01007387 */ /* 0x0003e80000100800 */
[----:B-1----:R-:W4:Y:S04]  /*356d0*/  LDL.LU R30, [R1+0x4dc] ;  /* 0x0004dc00011e7983 */ /* 0x002f280000300800 */
[----:B------:R-:W4:Y:S01]  /*356e0*/  LDL.LU R8, [R1+0x4cc] ;  /* 0x0004cc0001087983 */ /* 0x000f220000300800 */
[----:B---3--:R-:W-:-:S02]  /*356f0*/  IADD3 R2, P3, PT, R5, R2, RZ ;  /* 0x0000000205027210 */ /* 0x008fc40007f7e0ff */
[----:B------:R-:W-:-:S03]  /*35700*/  IADD3 R87, P4, PT, R5, R87, RZ ;  /* 0x0000005705577210 */ /* 0x000fc60007f9e0ff */
[----:B0-----:R-:W-:Y:S01]  /*35710*/  IMAD.MOV.U32 R9, RZ, RZ, R2 ;  /* 0x000000ffff097224 */ /* 0x001fe200078e0002 */
[----:B------:R0:W-:Y:S04]  /*35720*/  STL [R1+0x4d0], R2 ;  /* 0x0004d00201007387 */ /* 0x0001e80000100800 */
[----:B0-----:R-:W3:Y:S04]  /*35730*/  LDL.LU R2, [R1+0x4f8] ;  /* 0x0004f80001027983 */ /* 0x001ee80000300800 */
[----:B------:R-:W3:Y:S04]  /*35740*/  LDL.LU R47, [R1+0x500] ;  /* 0x00050000012f7983 */ /* 0x000ee80000300800 */
[----:B------:R0:W-:Y:S04]  /*35750*/  STL [R1+0xe0], R46 ;  /* 0x0000e02e01007387 */ /* 0x0001e80000100800 */
[----:B0-----:R-:W3:Y:S04]  /*35760*/  LDL.LU R46, [R1+0x508] ;  /* 0x00050800012e7983 */ /* 0x001ee80000300800 */
[----:B------:R-:W-:Y:S01]  /*35770*/  STL [R1+0x4d8], R87 ;  /* 0x0004d85701007387 */ /* 0x000fe20000100800 */
[----:B--2---:R-:W-:Y:S01]  /*35780*/  PRMT R3, RZ, 0x7610, R3 ;  /* 0x00007610ff037816 */ /* 0x004fe20000000003 */
[----:B----4-:R-:W-:-:S05]  /*35790*/  IMAD.X R8, R6, 0x1, R8, P3 ;  /* 0x0000000106087824 */ /* 0x010fca00018e0608 */
        /* <DEDUP_REMOVED lines=14> */
[----:B------:R0:W4:Y:S04]  /*35880*/  @!P1 LDG.E.U8 R0, desc[UR18][R8.64] ;  /* 0x0000001208009981 */ /* 0x000128000c1e1100 */
[----:B--2---:R1:W-:Y:S04]  /*35890*/  STL [R1+0xdc], R3 ;  /* 0x0000dc0301007387 */ /* 0x0043e80000100800 */
[----:B-1----:R-:W2:Y:S01]  /*358a0*/  LDL.LU R3, [R1+0x134c] ;  /* 0x00134c0001037983 */ /* 0x002ea20000300800 */
[----:B------:R-:W-:Y:S02]  /*358b0*/  IMAD.X R30, R6, 0x1, R30, P3 ;  /* 0x00000001061e7824 */ /* 0x000fe400018e061e */
[----:B0-----:R-:W-:Y:S01]  /*358c0*/  @!P1 IMAD.MOV.U32 R8, RZ, RZ, R42 ;  /* 0x000000ffff089224 */ /* 0x001fe200078e002a */
[----:B------:R0:W-:Y:S01]  /*358d0*/  STL [R1+0x4d4], R4 ;  /* 0x0004d40401007387 */ /* 0x0001e20000100800 */
[----:B------:R-:W-:-:S03]  /*358e0*/  IMAD.MOV.U32 R9, RZ, RZ, R30 ;  /* 0x000000ffff097224 */ /* 0x000fc600078e001e */
[----:B0-----:R-:W3:Y:S04]  /*358f0*/  LDL.LU R4, [R1+0x1348] ;  /* 0x0013480001047983 */ /* 0x001ee80000300800 */
[----:B------:R-:W3:Y:S04]  /*35900*/  LDL.LU R87, [R1+0x4fc] ;  /* 0x0004fc0001577983 */ /* 0x000ee80000300800 */
[----:B----4-:R0:W-:Y:S04]  /*35910*/  STL [R1+0xd8], R0 ;  /* 0x0000d80001007387 */ /* 0x0101e80000100800 */
[----:B0-----:R-:W4:Y:S04]  /*35920*/  LDL.LU R0, [R1+0x1344] ;  /* 0x0013440001007983 */ /* 0x001f280000300800 */
[----:B------:R0:W-:Y:S04]  /*35930*/  STL [R1+0x4dc], R30 ;  /* 0x0004dc1e01007387 */ /* 0x0001e80000100800 */
[----:B0-----:R-:W4:Y:S01]  /*35940*/  LDL.LU R30, [R1+0x504] ;  /* 0x00050400011e7983 */ /* 0x001f220000300800 */
[----:B--2---:R-:W-:-:S06]  /*35950*/  PRMT R3, RZ, 0x7610, R3 ;  /* 0x00007610ff037816 */ /* 0x004fcc0000000003 */
[----:B------:R0:W2:Y:S04]  /*35960*/  @!P1 LDG.E.U8 R3, desc[UR18][R8.64] ;  /* 0x0000001208039981 */ /* 0x0000a8000c1e1100 */
[----:B------:R-:W4:Y:S01]  /*35970*/  LDL.LU R8, [R1+0x4f4] ;  /* 0x0004f40001087983 */ /* 0x000f220000300800 */
[C---:B---3--:R-:W-:Y:S02]  /*35980*/  IADD3 R2, P3, PT, R5.reuse, R2, RZ ;  /* 0x0000000205027210 */ /* 0x048fe40007f7e0ff */
[----:B------:R-:W-:-:S03]  /*35990*/  IADD3 R47, P4, PT, R5, R47, RZ ;  /* 0x0000002f052f7210 */ /* 0x000fc60007f9e0ff */
[----:B0-----:R-:W-:Y:S01]  /*359a0*/  IMAD.MOV.U32 R9, RZ, RZ, R2 ;  /* 0x000000ffff097224 */ /* 0x001fe200078e0002 */
[----:B------:R0:W-:Y:S01]  /*359b0*/  STL [R1+0x4f8], R2 ;  /* 0x0004f80201007387 */ /* 0x0001e20000100800 */
[----:B------:R-:W-:-:S03]  /*359c0*/  PRMT R4, RZ, 0x7610, R4 ;  /* 0x00007610ff047816 */ /* 0x000fc60000000004 */
[----:B0-----:R-:W3:Y:S04]  /*359d0*/  LDL.LU R2, [R1+0x510] ;  /* 0x0005100001027983 */ /* 0x001ee80000300800 */
[----:B--2---:R0:W-:Y:S01]  /*359e0*/  STL [R1+0xd4], R3 ;  /* 0x0000d40301007387 */ /* 0x0041e20000100800 */
[----:B----4-:R-:W-:-:S03]  /*359f0*/  IMAD.X R8, R6, 0x1, R8, P3 ;  /* 0x0000000106087824 */ /* 0x010fc600018e0608 */
[----:B0-----:R-:W2:Y:S02]  /*35a00*/  LDL.LU R3, [R1+0x518] ;  /* 0x0005180001037983 */ /* 0x001ea40000300800 */
[-C--:B------:R-:W-:Y:S02]  /*35a10*/  @!P1 LOP3.LUT R9, R9, R8.reuse, RZ, 0x3c, !PT ;  /* 0x0000000809099212 */ /* 0x080fe400078e3cff */
        /* <DEDUP_REMOVED lines=34> */
[----:B------:R-:W-:Y:S01]  /*35c40*/  STL [R1+0x510], R2 ;  /* 0x0005100201007387 */ /* 0x000fe20000100800 */
[----:B----4-:R-:W-:Y:S01]  /*35c50*/  PRMT R87, RZ, 0x7610, R87 ;  /* 0x00007610ff577816 */ /* 0x010fe20000000057 */
[C---:B------:R-:W-:Y:S01]  /*35c60*/  IMAD.X R47, R6.reuse, 0x1, R47, P4 ;  /* 0x00000001062f7824 */ /* 0x040fe200020e062f */
[----:B---3--:R-:W-:Y:S01]  /*35c70*/  PRMT R0, RZ, 0x7610, R0 ;  /* 0x00007610ff007816 */ /* 0x008fe20000000000 */
[----:B--2---:R0:W-:Y:S01]  /*35c80*/  STL [R1+0xc8], R4 ;  /* 0x0000c80401007387 */ /* 0x0041e20000100800 */
[----:B------:R-:W-:-:S03]  /*35c90*/  IMAD.X R8, R6, 0x1, R8, P3 ;  /* 0x0000000106087824 */ /* 0x000fc600018e0608 */
        /* <DEDUP_REMOVED lines=8> */
[----:B------:R0:W2:Y:S02]  /*35d20*/  @!P1 LDG.E.U8 R87, desc[UR18][R8.64] ;  /* 0x0000001208579981 */ /* 0x0000a4000c1e1100 */
[----:B0-----:R-:W-:Y:S02]  /*35d30*/  IMAD.MOV.U32 R8, RZ, RZ, R47 ;  /* 0x000000ffff087224 */ /* 0x001fe400078e002f */
[----:B------:R-:W-:-:S05]  /*35d40*/  IMAD.MOV.U32 R9, RZ, RZ, R3 ;  /* 0x000000ffff097224 */ /* 0x000fca00078e0003 */
[----:B------:R-:W-:-:S04]  /*35d50*/  @!P1 LOP3.LUT R9, R9, R8, RZ, 0x3c, !PT ;  /* 0x0000000809099212 */ /* 0x000fc800078e3cff */
[----:B------:R-:W-:-:S04]  /*35d60*/  @!P1 LOP3.LUT R8, R9, R8, RZ, 0x3c, !PT ;  /* 0x0000000809089212 */ /* 0x000fc800078e3cff */
[----:B------:R-:W-:-:S05]  /*35d70*/  @!P1 LOP3.LUT R9, R9, R8, RZ, 0x3c, !PT ;  /* 0x0000000809099212 */ /* 0x000fca00078e3cff */
[----:B------:R0:W3:Y:S01]  /*35d80*/  @!P1 LDG.E.U8 R0, desc[UR18][R8.64] ;  /* 0x0000001208009981 */ /* 0x0000e2000c1e1100 */
[----:B------:R-:W-:Y:S02]  /*35d90*/  IADD3 R42, P3, PT, R5, R42, RZ ;  /* 0x0000002a052a7210 */ /* 0x000fe40007f7e0ff */
[----:B------:R-:W-:-:S03]  /*35da0*/  PRMT R17, RZ, 0x7610, R17 ;  /* 0x00007610ff117816 */ /* 0x000fc60000000011 */
[----:B------:R-:W-:Y:S01]  /*35db0*/  STL [R1+0x520], R42 ;  /* 0x0005202a01007387 */ /* 0x000fe20000100800 */
[----:B------:R-:W-:Y:S02]  /*35dc0*/  IMAD.X R30, R6, 0x1, R30, P3 ;  /* 0x00000001061e7824 */ /* 0x000fe400018e061e */
[----:B0-----:R-:W-:Y:S02]  /*35dd0*/  @!P1 IMAD.MOV.U32 R8, RZ, RZ, R42 ;  /* 0x000000ffff089224 */ /* 0x001fe400078e002a */
[----:B------:R-:W-:-:S05]  /*35de0*/  IMAD.MOV.U32 R9, RZ, RZ, R30 ;  /* 0x000000ffff097224 */ /* 0x000fca00078e001e */
[----:B------:R0:W4:Y:S04]  /*35df0*/  @!P1 LDG.E.U8 R17, desc[UR18][R8.64] ;  /* 0x0000001208119981 */ /* 0x000128000c1e1100 */
[----:B--2---:R1:W-:Y:S04]  /*35e00*/  STL [R1+0xc4], R87 ;  /* 0x0000c45701007387 */ /* 0x0043e80000100800 */
[----:B-1----:R-:W2:Y:S04]  /*35e10*/  LDL.LU R87, [R1+0x1334] ;  /* 0x0013340001577983 */ /* 0x002ea80000300800 */
[----:B------:R1:W-:Y:S04]  /*35e20*/  STL [R1+0x514], R47 ;  /* 0x0005142f01007387 */ /* 0x0003e80000100800 */
[----:B-1----:R-:W2:Y:S04]  /*35e30*/  LDL.LU R47, [R1+0x1330] ;  /* 0x00133000012f7983 */ /* 0x002ea80000300800 */
[----:B------:R-:W2:Y:S04]  /*35e40*/  LDL.LU R3, [R1+0x53c] ;  /* 0x00053c0001037983 */ /* 0x000ea80000300800 */
[----:B---3--:R1:W-:Y:S04]  /*35e50*/  STL [R1+0xc0], R0 ;  /* 0x0000c00001007387 */ /* 0x0083e80000100800 */
[----:B-1----:R-:W3:Y:S04]  /*35e60*/  LDL.LU R0, [R1+0x132c] ;  /* 0x00132c0001007983 */ /* 0x002ee80000300800 */
[----:B------:R1:W-:Y:S04]  /*35e70*/  STL [R1+0x51c], R30 ;  /* 0x00051c1e01007387 */ /* 0x0003e80000100800 */
[----:B-1----:R-:W3:Y:S04]  /*35e80*/  LDL.LU R30, [R1+0x544] ;  /* 0x00054400011e7983 */ /* 0x002ee80000300800 */
[----:B------:R-:W3:Y:S01]  /*35e90*/  LDL.LU R8, [R1+0x534] ;  /* 0x0005340001087983 */ /* 0x000ee20000300800 */
[----:B------:R-:W-:-:S02]  /*35ea0*/  IADD3 R4, P3, PT, R5, R4, RZ ;  /* 0x0000000405047210 */ /* 0x000fc40007f7e0ff */
[----:B------:R-:W-:-:S03]  /*35eb0*/  IADD3 R2, P4, PT, R5, R2, RZ ;  /* 0x0000000205027210 */ /* 0x000fc60007f9e0ff */
[----:B0-----:R-:W-:Y:S01]  /*35ec0*/  IMAD.MOV.U32 R9, RZ, RZ, R4 ;  /* 0x000000ffff097224 */ /* 0x001fe200078e0004 */
[----:B------:R-:W-:Y:S04]  /*35ed0*/  STL [R1+0x538], R4 ;  /* 0x0005380401007387 */ /* 0x000fe80000100800 */
[----:B----4-:R0:W-:Y:S04]  /*35ee0*/  STL [R1+0xbc], R17 ;  /* 0x0000bc1101007387 */ /* 0x0101e80000100800 */
[----:B0-----:R-:W4:Y:S04]  /*35ef0*/  LDL.LU R17, [R1+0x550] ;  /* 0x0005500001117983 */ /* 0x001f280000300800 */
[----:B------:R-:W4:Y:S04]  /*35f00*/  LDL.LU R4, [R1+0x558] ;  /* 0x0005580001047983 */ /* 0x000f280000300800 */
[----:B------:R-:W4:Y:S04]  /*35f10*/  LDL.LU R42, [R1+0x560] ;  /* 0x00056000012a7983 */ /* 0x000f280000300800 */
[----:B------:R-:W-:Y:S01]  /*35f20*/  STL [R1+0x540], R2 ;  /* 0x0005400201007387 */ /* 0x000fe20000100800 */
[----:B--2---:R-:W-:Y:S01]  /*35f30*/  PRMT R47, RZ, 0x7610, R47 ;  /* 0x00007610ff2f7816 */ /* 0x004fe2000000002f */
[----:B------:R-:W-:-:S02]  /*35f40*/  IMAD.X R3, R6, 0x1, R3, P4 ;  /* 0x0000000106037824 */ /* 0x000fc400020e0603 */
[----:B---3--:R-:W-:-:S05]  /*35f50*/  IMAD.X R8, R6, 0x1, R8, P3 ;  /* 0x0000000106087824 */ /* 0x008fca00018e0608 */
        /* <DEDUP_REMOVED lines=29> */
[----:B----4-:R-:W-:-:S02]  /*36130*/  IADD3 R17, P3, PT, R5, R17, RZ ;  /* 0x0000001105117210 */ /* 0x010fc40007f7e0ff */
[----:B------:R-:W-:-:S03]  /*36140*/  IADD3 R4, P4, PT, R5, R4, RZ ;  /* 0x0000000405047210 */ /* 0x000fc60007f9e0ff */
[----:B0-----:R-:W-:Y:S01]  /*36150*/  IMAD.MOV.U32 R9, RZ, RZ, R17 ;  /* 0x000000ffff097224 */ /* 0x001fe200078e0011 */
[----:B------:R0:W-:Y:S04]  /*36160*/  STL [R1+0x550], R17 ;  /* 0x0005501101007387 */ /* 0x0001e80000100800 */
[----:B0-----:R-:W4:Y:S04]  /*36170*/  LDL.LU R17, [R1+0x578] ;  /* 0x0005780001117983 */ /* 0x001f280000300800 */
[----:B------:R0:W-:Y:S04]  /*36180*/  STL [R1+0xb0], R44 ;  /* 0x0000b02c01007387 */ /* 0x0001e80000100800 */
[----:B0-----:R-:W4:Y:S04]  /*36190*/  LDL.LU R44, [R1+0x580] ;  /* 0x00058000012c7983 */ /* 0x001f280000300800 */
        /* <DEDUP_REMOVED lines=37> */
[----:B------:R-:W-:Y:S04]  /*363f0*/  STL [R1+0x578], R17 ;  /* 0x0005781101007387 */ /* 0x000fe80000100800 */
[----:B------:R0:W-:Y:S04]  /*36400*/  STL [R1+0xa4], R33 ;  /* 0x0000a42101007387 */ /* 0x0001e80000100800 */
        /* <DEDUP_REMOVED lines=34> */
[----:B-1----:R-:W2:Y:S04]  /*36630*/  LDL.LU R30, [R1+0x59c] ;  /* 0x00059c00011e7983 */ /* 0x002ea80000300800 */
[----:B------:R-:W2:Y:S01]  /*36640*/  LDL.LU R9, [R1+0x58c] ;  /* 0x00058c0001097983 */ /* 0x000ea20000300800 */
[----:B----4-:R-:W-:-:S02]  /*36650*/  IADD3 R33, P3, PT, R5, R33, RZ ;  /* 0x0000002105217210 */ /* 0x010fc40007f7e0ff */
[----:B------:R-:W-:Y:S01]  /*36660*/  PRMT R47, RZ, 0x7610, R47 ;  /* 0x00007610ff2f7816 */ /* 0x000fe2000000002f */
[----:B------:R-:W4:Y:S02]  /*36670*/  LDL.LU R46, [R1+0x5b8] ;  /* 0x0005b800012e7983 */ /* 0x000f240000300800 */
[----:B0-----:R-:W-:Y:S02]  /*36680*/  @!P1 IMAD.MOV.U32 R8, RZ, RZ, R33 ;  /* 0x000000ffff089224 */ /* 0x001fe400078e0021 */
[----:B--2---:R-:W-:-:S05]  /*36690*/  IMAD.X R9, R6, 0x1, R9, P3 ;  /* 0x0000000106097824 */ /* 0x004fca00018e0609 */
[----:B------:R0:W2:Y:S01]  /*366a0*/  @!P1 LDG.E.U8 R47, desc[UR18][R8.64] ;  /* 0x00000012082f9981 */ /* 0x0000a2000c1e1100 */
[C---:B------:R-:W-:Y:S02]  /*366b0*/  IADD3 R42, P4, PT, R5.reuse, R42, RZ ;  /* 0x0000002a052a7210 */ /* 0x040fe40007f9e0ff */
[----:B------:R-:W-:Y:S01]  /*366c0*/  IADD3 R17, P3, PT, R5, R17, RZ ;  /* 0x0000001105117210 */ /* 0x000fe20007f7e0ff */
[----:B------:R-:W-:Y:S02]  /*366d0*/  STL [R1+0x590], R33 ;  /* 0x0005902101007387 */ /* 0x000fe40000100800 */
[----:B------:R-:W-:Y:S02]  /*366e0*/  IMAD.X R44, R6, 0x1, R44, P4 ;  /* 0x00000001062c7824 */ /* 0x000fe400020e062c */
[----:B------:R1:W-:Y:S04]  /*366f0*/  STL [R1+0x98], R43 ;  /* 0x0000982b01007387 */ /* 0x0003e80000100800 */
[----:B-1----:R-:W3:Y:S04]  /*36700*/  LDL.LU R43, [R1+0x5c0] ;  /* 0x0005c000012b7983 */ /* 0x002ee80000300800 */
[----:B------:R-:W-:Y:S04]  /*36710*/  STL [R1+0x598], R42 ;  /* 0x0005982a01007387 */ /* 0x000fe80000100800 */
[----:B------:R1:W-:Y:S04]  /*36720*/  STL [R1+0x58c], R9 ;  /* 0x00058c0901007387 */ /* 0x0003e80000100800 */
[----:B------:R-:W-:Y:S04]  /*36730*/  STL [R1+0x5a0], R17 ;  /* 0x0005a01101007387 */ /* 0x000fe80000100800 */
[----:B------:R-:W3:Y:S04]  /*36740*/  LDL.LU R33, [R1+0x5c8] ;  /* 0x0005c80001217983 */ /* 0x000ee80000300800 */
[----:B------:R-:W-:Y:S01]  /*36750*/  STL [R1+0x594], R44 ;  /* 0x0005942c01007387 */ /* 0x000fe20000100800 */
[----:B------:R-:W-:Y:S01]  /*36760*/  PRMT R41, RZ, 0x7610, R41 ;  /* 0x00007610ff297816 */ /* 0x000fe20000000029 */
[----:B0-----:R-:W-:-:S02]  /*36770*/  @!P1 IMAD.MOV.U32 R8, RZ, RZ, R42 ;  /* 0x000000ffff089224 */ /* 0x001fc400078e002a */
[----:B-1----:R-:W-:-:S05]  /*36780*/  @!P1 IMAD.MOV.U32 R9, RZ, RZ, R44 ;  /* 0x000000ffff099224 */ /* 0x002fca00078e002c */
[----:B------:R0:W3:Y:S04]  /*36790*/  @!P1 LDG.E.U8 R41, desc[UR18][R8.64] ;  /* 0x0000001208299981 */ /* 0x0000e8000c1e1100 */
[----:B--2---:R1:W-:Y:S04]  /*367a0*/  STL [R1+0x94], R47 ;  /* 0x0000942f01007387 */ /* 0x0043e80000100800 */
[----:B-1----:R-:W2:Y:S04]  /*367b0*/  LDL.LU R47, [R1+0x5b4] ;  /* 0x0005b400012f7983 */ /* 0x002ea80000300800 */
[----:B------:R-:W2:Y:S01]  /*367c0*/  LDL.LU R44, [R1+0x5bc] ;  /* 0x0005bc00012c7983 */ /* 0x000ea20000300800 */
[----:B------:R-:W-:Y:S01]  /*367d0*/  IMAD.X R30, R6, 0x1, R30, P3 ;  /* 0x00000001061e7824 */ /* 0x000fe200018e061e */
[----:B----4-:R-:W-:Y:S01]  /*367e0*/  IADD3 R46, P3, PT, R5, R46, RZ ;  /* 0x0000002e052e7210 */ /* 0x010fe20007f7e0ff */
[----:B0-----:R-:W-:Y:S01]  /*367f0*/  @!P1 IMAD.MOV.U32 R8, RZ, RZ, R17 ;  /* 0x000000ffff089224 */ /* 0x001fe200078e0011 */
[----:B------:R-:W-:Y:S01]  /*36800*/  PRMT R11, RZ, 0x7610, R11 ;  /* 0x00007610ff0b7816 */ /* 0x000fe2000000000b */
[----:B------:R-:W-:Y:S01]  /*36810*/  @!P1 IMAD.MOV.U32 R9, RZ, RZ, R30 ;  /* 0x000000ffff099224 */ /* 0x000fe200078e001e */
[----:B------:R-:W-:-:S02]  /*36820*/  PRMT R38, RZ, 0x7610, R38 ;  /* 0x00007610ff267816 */ /* 0x000fc40000000026 */
[----:B---3--:R-:W-:Y:S02]  /*36830*/  IADD3 R43, P4, PT, R5, R43, RZ ;  /* 0x0000002b052b7210 */ /* 0x008fe40007f9e0ff */
[----:B------:R0:W3:Y:S04]  /*36840*/  @!P1 LDG.E.U8 R11, desc[UR18][R8.64] ;  /* 0x00000012080b9981 */ /* 0x0000e8000c1e1100 */
[----:B------:R-:W-:Y:S04]  /*36850*/  STL [R1+0x59c], R30 ;  /* 0x00059c1e01007387 */ /* 0x000fe80000100800 */
[----:B------:R-:W4:Y:S01]  /*36860*/  LDL.LU R42, [R1+0x5c4] ;  /* 0x0005c400012a7983 */ /* 0x000f220000300800 */
[----:B0-----:R-:W-:-:S03]  /*36870*/  @!P1 IMAD.MOV.U32 R8, RZ, RZ, R46 ;  /* 0x000000ffff089224 */ /* 0x001fc600078e002e */
[----:B------:R-:W-:Y:S01]  /*36880*/  STL [R1+0x5b8], R46 ;  /* 0x0005b82e01007387 */ /* 0x000fe20000100800 */
[----:B------:R-:W-:-:S03]  /*36890*/  PRMT R18, RZ, 0x7610, R18 ;  /* 0x00007610ff127816 */ /* 0x000fc60000000012 */
[----:B------:R0:W-:Y:S04]  /*368a0*/  STL [R1+0x90], R41 ;  /* 0x0000902901007387 */ /* 0x0001e80000100800 */
[----:B0-----:R-:W4:Y:S04]  /*368b0*/  LDL.LU R41, [R1+0x5cc] ;  /* 0x0005cc0001297983 */ /* 0x001f280000300800 */
[----:B------:R-:W4:Y:S04]  /*368c0*/  LDL.LU R17, [R1+0x5d0] ;  /* 0x0005d00001117983 */ /* 0x000f280000300800 */
[----:B------:R-:W4:Y:S01]  /*368d0*/  LDL.LU R30, [R1+0x5d8] ;  /* 0x0005d800011e7983 */ /* 0x000f220000300800 */
[----:B--2---:R-:W-:-:S04]  /*368e0*/  IMAD.X R47, R6, 0x1, R47, P3 ;  /* 0x00000001062f7824 */ /* 0x004fc800018e062f */
[----:B------:R-:W-:Y:S02]  /*368f0*/  @!P1 IMAD.MOV.U32 R9, RZ, RZ, R47 ;  /* 0x000000ffff099224 */ /* 0x000fe400078e002f */
[----:B------:R-:W-:-:S03]  /*36900*/  IMAD.X R44, R6, 0x1, R44, P4 ;  /* 0x00000001062c7824 */ /* 0x000fc600020e062c */
[----:B------:R0:W2:Y:S02]  /*36910*/  @!P1 LDG.E.U8 R38, desc[UR18][R8.64] ;  /* 0x0000001208269981 */ /* 0x0000a4000c1e1100 */
[----:B0-----:R-:W-:Y:S02]  /*36920*/  @!P1 IMAD.MOV.U32 R8, RZ, RZ, R43 ;  /* 0x000000ffff089224 */ /* 0x001fe400078e002b */
[----:B------:R-:W-:-:S05]  /*36930*/  @!P1 IMAD.MOV.U32 R9, RZ, RZ, R44 ;  /* 0x000000ffff099224 */ /* 0x000fca00078e002c */
[----:B------:R0:W2:Y:S01]  /*36940*/  @!P1 LDG.E.U8 R18, desc[UR18][R8.64] ;  /* 0x0000001208129981 */ /* 0x0000a2000c1e1100 */
[----:B------:R-:W-:-:S03]  /*36950*/  IADD3 R33, P3, PT, R5, R33, RZ ;  /* 0x0000002105217210 */ /* 0x000fc60007f7e0ff */
[----:B---3--:R1:W-:Y:S02]  /*36960*/  STL [R1+0x8c], R11 ;  /* 0x00008c0b01007387 */ /* 0x0083e40000100800 */
[----:B----4-:R-:W-:Y:S02]  /*36970*/  IMAD.X R42, R6, 0x1, R42, P3 ;  /* 0x00000001062a7824 */ /* 0x010fe400018e062a */
[----:B-1----:R-:W3:Y:S04]  /*36980*/  LDL.LU R11, [R1+0x5e0] ;  /* 0x0005e000010b7983 */ /* 0x002ee80000300800 */
[----:B------:R-:W-:Y:S04]  /*36990*/  STL [R1+0x5c0], R43 ;  /* 0x0005c02b01007387 */ /* 0x000fe80000100800 */
[----:B------:R-:W-:Y:S04]  /*369a0*/  STL [R1+0x5b4], R47 ;  /* 0x0005b42f01007387 */ /* 0x000fe80000100800 */
[----:B------:R-:W-:Y:S04]  /*369b0*/  STL [R1+0x5c8], R33 ;  /* 0x0005c82101007387 */ /* 0x000fe80000100800 */
[----:B------:R-:W-:Y:S01]  /*369c0*/  STL [R1+0x5bc], R44 ;  /* 0x0005bc2c01007387 */ /* 0x000fe20000100800 */
[----:B------:R-:W-:Y:S01]  /*369d0*/  IADD3 R17, P3, PT, R5, R17, RZ ;  /* 0x0000001105117210 */ /* 0x000fe20007f7e0ff */
[----:B0-----:R-:W-:Y:S01]  /*369e0*/  @!P1 IMAD.MOV.U32 R8, RZ, RZ, R33 ;  /* 0x000000ffff089224 */ /* 0x001fe200078e0021 */
[----:B------:R-:W-:Y:S01]  /*369f0*/  PRMT R13, RZ, 0x7610, R13 ;  /* 0x00007610ff0d7816 */ /* 0x000fe2000000000d */
[----:B------:R-:W-:-:S02]  /*36a00*/  @!P1 IMAD.MOV.U32 R9, RZ, RZ, R42 ;  /* 0x000000ffff099224 */ /* 0x000fc400078e002a */
[----:B------:R-:W-:Y:S01]  /*36a10*/  IMAD.X R41, R6, 0x1, R41, P3 ;  /* 0x0000000106297824 */ /* 0x000fe200018e0629 */
[----:B------:R-:W-:Y:S02]  /*36a20*/  PRMT R40, RZ, 0x7610, R40 ;  /* 0x00007610ff287816 */ /* 0x000fe40000000028 */
[----:B------:R0:W4:Y:S02]  /*36a30*/  @!P1 LDG.E.U8 R13, desc[UR18][R8.64] ;  /* 0x00000012080d9981 */ /* 0x000124000c1e1100 */
[----:B0-----:R-:W-:Y:S02]  /*36a40*/  @!P1 IMAD.MOV.U32 R8, RZ, RZ, R17 ;  /* 0x000000ffff089224 */ /* 0x001fe400078e0011 */
[----:B------:R-:W-:-:S05]  /*36a50*/  @!P1 IMAD.MOV.U32 R9, RZ, RZ, R41 ;  /* 0x000000ffff099224 */ /* 0x000fca00078e0029 */
[----:B------:R0:W4:Y:S04]  /*36a60*/  @!P1 LDG.E.U8 R40, desc[UR18][R8.64] ;  /* 0x0000001208289981 */ /* 0x000128000c1e1100 */
[----:B--2---:R1:W-:Y:S04]  /*36a70*/  STL [R1+0x88], R38 ;  /* 0x0000882601007387 */ /* 0x0043e80000100800 */
[----:B-1----:R-:W2:Y:S04]  /*36a80*/  LDL.LU R38, [R1+0x5d4] ;  /* 0x0005d40001267983 */ /* 0x002ea80000300800 */
[----:B------:R-:W-:Y:S04]  /*36a90*/  STL [R1+0x5c4], R42 ;  /* 0x0005c42a01007387 */ /* 0x000fe80000100800 */
[----:B------:R1:W-:Y:S04]  /*36aa0*/  STL [R1+0x84], R18 ;  /* 0x0000841201007387 */ /* 0x0003e80000100800 */
[----:B-1----:R-:W2:Y:S01]  /*36ab0*/  LDL.LU R18, [R1+0x5dc] ;  /* 0x0005dc0001127983 */ /* 0x002ea20000300800 */
[----:B------:R-:W-:-:S02]  /*36ac0*/  IADD3 R30, P4, PT, R5, R30, RZ ;  /* 0x0000001e051e7210 */ /* 0x000fc40007f9e0ff */
[----:B------:R-:W-:Y:S01]  /*36ad0*/  PRMT R23, RZ, 0x7610, R23 ;  /* 0x00007610ff177816 */ /* 0x000fe20000000017 */
[----:B------:R-:W2:Y:S01]  /*36ae0*/  LDL.LU R33, [R1+0x5f8] ;  /* 0x0005f80001217983 */ /* 0x000ea20000300800 */
[----:B---3--:R-:W-:Y:S01]  /*36af0*/  IADD3 R11, P3, PT, R5, R11, RZ ;  /* 0x0000000b050b7210 */ /* 0x008fe20007f7e0ff */
[----:B0-----:R-:W-:Y:S02]  /*36b00*/  @!P1 IMAD.MOV.U32 R8, RZ, RZ, R30 ;  /* 0x000000ffff089224 */ /* 0x001fe400078e001e */
[----:B------:R-:W-:Y:S01]  /*36b10*/  STL [R1+0x5d0], R17 ;  /* 0x0005d01101007387 */ /* 0x000fe20000100800 */
[----:B------:R-:W-:-:S03]  /*36b20*/  PRMT R10, RZ, 0x7610, R10 ;  /* 0x00007610ff0a7816 */ /* 0x000fc6000000000a */
[----:B----4-:R0:W-:Y:S04]  /*36b30*/  STL [R1+0x80], R13 ;  /* 0x0000800d01007387 */ /* 0x0101e80000100800 */
[----:B0-----:R-:W3:Y:S04]  /*36b40*/  LDL.LU R13, [R1+0x600] ;  /* 0x00060000010d7983 */ /* 0x001ee80000300800 */
[----:B------:R-:W-:Y:S04]  /*36b50*/  STL [R1+0x5d8], R30 ;  /* 0x0005d81e01007387 */ /* 0x000fe80000100800 */
[----:B------:R-:W-:Y:S04]  /*36b60*/  STL [R1+0x5cc], R41 ;  /* 0x0005cc2901007387 */ /* 0x000fe80000100800 */
[----:B------:R-:W-:Y:S04]  /*36b70*/  STL [R1+0x5e0], R11 ;  /* 0x0005e00b01007387 */ /* 0x000fe80000100800 */
[----:B------:R-:W4:Y:S01]  /*36b80*/  LDL.LU R17, [R1+0x608] ;  /* 0x0006080001117983 */ /* 0x000f220000300800 */
[----:B--2---:R-:W-:-:S04]  /*36b90*/  IMAD.X R38, R6, 0x1, R38, P4 ;  /* 0x0000000106267824 */ /* 0x004fc800020e0626 */
[----:B------:R-:W-:-:S05]  /*36ba0*/  @!P1 IMAD.MOV.U32 R9, RZ, RZ, R38 ;  /* 0x000000ffff099224 */ /* 0x000fca00078e0026 */
[----:B------:R0:W2:Y:S04]  /*36bb0*/  @!P1 LDG.E.U8 R23, desc[UR18][R8.64] ;  /* 0x0000001208179981 */ /* 0x0000a8000c1e1100 */
[----:B------:R-:W-:Y:S01]  /*36bc0*/  STL [R1+0x5d4], R38 ;  /* 0x0005d42601007387 */ /* 0x000fe20000100800 */
[----:B------:R-:W-:Y:S02]  /*36bd0*/  IMAD.X R18, R6, 0x1, R18, P3 ;  /* 0x0000000106127824 */ /* 0x000fe400018e0612 */
[----:B0-----:R-:W-:Y:S02]  /*36be0*/  @!P1 IMAD.MOV.U32 R8, RZ, RZ, R11 ;  /* 0x000000ffff089224 */ /* 0x001fe400078e000b */
[----:B------:R-:W-:Y:S01]  /*36bf0*/  @!P1 IMAD.MOV.U32 R9, RZ, RZ, R18 ;  /* 0x000000ffff099224 */ /* 0x000fe200078e0012 */
[----:B------:R0:W-:Y:S04]  /*36c00*/  STL [R1+0x7c], R40 ;  /* 0x00007c2801007387 */ /* 0x0001e80000100800 */
[----:B------:R1:W4:Y:S04]  /*36c10*/  @!P1 LDG.E.U8 R10, desc[UR18][R8.64] ;  /* 0x00000012080a9981 */ /* 0x000328000c1e1100 */
[----:B0-----:R-:W4:Y:S04]  /*36c20*/  LDL.LU R40, [R1+0x5f4] ;  /* 0x0005f40001287983 */ /* 0x001f280000300800 */
[----:B------:R-:W4:Y:S01]  /*36c30*/  LDL.LU R38, [R1+0x5fc] ;  /* 0x0005fc0001267983 */ /* 0x000f220000300800 */
[----:B------:R-:W-:-:S03]  /*36c40*/  IADD3 R33, P3, PT, R5, R33, RZ ;  /* 0x0000002105217210 */ /* 0x000fc60007f7e0ff */
[----:B------:R-:W-:Y:S01]  /*36c50*/  STL [R1+0x5dc], R18 ;  /* 0x0005dc1201007387 */ /* 0x000fe20000100800 */
[----:B------:R-:W-:Y:S01]  /*36c60*/  PRMT R39, RZ, 0x7610, R39 ;  /* 0x00007610ff277816 */ /* 0x000fe20000000027 */
[----:B-1----:R-:W-:Y:S01]  /*36c70*/  @!P1 IMAD.MOV.U32 R8, RZ, RZ, R33 ;  /* 0x000000ffff089224 */ /* 0x002fe200078e0021 */
[C---:B---3--:R-:W-:Y:S01]  /*36c80*/  IADD3 R13, P4, PT, R5.reuse, R13, RZ ;  /* 0x0000000d050d7210 */ /* 0x048fe20007f9e0ff */
[----:B--2---:R0:W-:Y:S04]  /*36c90*/  STL [R1+0x78], R23 ;  /* 0x0000781701007387 */ /* 0x0041e80000100800 */
[----:B0-----:R-:W2:Y:S04]  /*36ca0*/  LDL.LU R23, [R1+0x604] ;  /* 0x0006040001177983 */ /* 0x001ea80000300800 */
[----:B------:R-:W3:Y:S04]  /*36cb0*/  LDL.LU R30, [R1+0x60c] ;  /* 0x00060c00011e7983 */ /* 0x000ee80000300800 */
[----:B------:R-:W-:Y:S04]  /*36cc0*/  STL [R1+0x5f8], R33 ;  /* 0x0005f82101007387 */ /* 0x000fe80000100800 */
[----:B------:R-:W3:Y:S01]  /*36cd0*/  LDL.LU R11, [R1+0x610] ;  /* 0x00061000010b7983 */ /* 0x000ee20000300800 */
[----:B----4-:R-:W-:Y:S01]  /*36ce0*/  IMAD.X R40, R6, 0x1, R40, P3 ;  /* 0x0000000106287824 */ /* 0x010fe200018e0628 */
[----:B------:R-:W-:-:S02]  /*36cf0*/  IADD3 R17, P3, PT, R5, R17, RZ ;  /* 0x0000001105117210 */ /* 0x000fc40007f7e0ff */
[----:B------:R-:W4:Y:S04]  /*36d00*/  LDL.LU R18, [R1+0x618] ;  /* 0x0006180001127983 */ /* 0x000f280000300800 */
[----:B------:R0:W-:Y:S01]  /*36d10*/  STL [R1+0x74], R10 ;  /* 0x0000740a01007387 */ /* 0x0001e20000100800 */
[----:B------:R-:W-:Y:S02]  /*36d20*/  @!P1 IMAD.MOV.U32 R9, RZ, RZ, R40 ;  /* 0x000000ffff099224 */ /* 0x000fe400078e0028 */
[----:B------:R-:W-:-:S03]  /*36d30*/  IMAD.X R38, R6, 0x1, R38, P4 ;  /* 0x0000000106267824 */ /* 0x000fc600020e0626 */
[----:B------:R1:W4:Y:S04]  /*36d40*/  @!P1 LDG.E.U8 R39, desc[UR18][R8.64] ;  /* 0x0000001208279981 */ /* 0x000328000c1e1100 */
[----:B0-----:R-:W4:Y:S04]  /*36d50*/  LDL.LU R10, [R1+0x620] ;  /* 0x00062000010a7983 */ /* 0x001f280000300800 */
[----:B------:R0:W-:Y:S04]  /*36d60*/  STL [R1+0x600], R13 ;  /* 0x0006000d01007387 */ /* 0x0001e80000100800 */
[----:B------:R-:W-:Y:S04]  /*36d70*/  STL [R1+0x5f4], R40 ;  /* 0x0005f42801007387 */ /* 0x000fe80000100800 */
[----:B------:R-:W-:Y:S04]  /*36d80*/  STL [R1+0x608], R17 ;  /* 0x0006081101007387 */ /* 0x000fe80000100800 */
[----:B------:R-:W4:Y:S01]  /*36d90*/  LDL.LU R33, [R1+0x614] ;  /* 0x0006140001217983 */ /* 0x000f220000300800 */
[----:B-1----:R-:W-:-:S03]  /*36da0*/  @!P1 IMAD.MOV.U32 R8, RZ, RZ, R13 ;  /* 0x000000ffff089224 */ /* 0x002fc600078e000d */
[----:B------:R-:W-:Y:S04]  /*36db0*/  STL [R1+0x5fc], R38 ;  /* 0x0005fc2601007387 */ /* 0x000fe80000100800 */
[----:B0-----:R-:W4:Y:S01]  /*36dc0*/  LDL.LU R13, [R1+0x61c] ;  /* 0x00061c00010d7983 */ /* 0x001f220000300800 */
[----:B------:R-:W-:Y:S01]  /*36dd0*/  PRMT R37, RZ, 0x7610, R37 ;  /* 0x00007610ff257816 */ /* 0x000fe20000000025 */
[----:B------:R-:W-:Y:S01]  /*36de0*/  @!P1 IMAD.MOV.U32 R9, RZ, RZ, R38 ;  /* 0x000000ffff099224 */ /* 0x000fe200078e0026 */
[----:B------:R-:W-:-:S04]  /*36df0*/  PRMT R36, RZ, 0x7610, R36 ;  /* 0x00007610ff247816 */ /* 0x000fc80000000024 */
[----:B------:R0:W4:Y:S01]  /*36e00*/  @!P1 LDG.E.U8 R37, desc[UR18][R8.64] ;  /* 0x0000001208259981 */ /* 0x000122000c1e1100 */
[----:B------:R-:W-:Y:S01]  /*36e10*/  PRMT R35, RZ, 0x7610, R35 ;  /* 0x00007610ff237816 */ /* 0x000fe20000000023 */
[----:B0-----:R-:W-:Y:S01]  /*36e20*/  @!P1 IMAD.MOV.U32 R8, RZ, RZ, R17 ;  /* 0x000000ffff089224 */ /* 0x001fe200078e0011 */
[----:B------:R-:W-:Y:S02]  /*36e30*/  PRMT R16, RZ, 0x7610, R16 ;  /* 0x00007610ff107816 */ /* 0x000fe40000000010 */
[----:B------:R-:W-:Y:S01]  /*36e40*/  PRMT R2, RZ, 0x7610, R2 ;  /* 0x00007610ff027816 */ /* 0x000fe20000000002 */
[----:B--2---:R-:W-:-:S04]  /*36e50*/  IMAD.X R23, R6, 0x1, R23, P3 ;  /* 0x0000000106177824 */ /* 0x004fc800018e0617 */
[----:B------:R-:W-:-:S05]  /*36e60*/  @!P1 IMAD.MOV.U32 R9, RZ, RZ, R23 ;  /* 0x000000ffff099224 */ /* 0x000fca00078e0017 */
[----:B------:R0:W2:Y:S01]  /*36e70*/  @!P1 LDG.E.U8 R36, desc[UR18][R8.64] ;  /* 0x0000001208249981 */ /* 0x0000a2000c1e1100 */
[C---:B---3--:R-:W-:Y:S02]  /*36e80*/  IADD3 R11, P3, PT, R5.reuse, R11, RZ ;  /* 0x0000000b050b7210 */ /* 0x048fe40007f7e0ff */
[----:B----4-:R-:W-:-:S03]  /*36e90*/  IADD3 R18, P4, PT, R5, R18, RZ ;  /* 0x0000001205127210 */ /* 0x010fc60007f9e0ff */
[----:B------:R-:W-:Y:S02]  /*36ea0*/  IMAD.X R30, R6, 0x1, R30, P3 ;  /* 0x00000001061e7824 */ /* 0x000fe400018e061e */
[----:B0-----:R-:W-:Y:S02]  /*36eb0*/  @!P1 IMAD.MOV.U32 R8, RZ, RZ, R11 ;  /* 0x000000ffff089224 */ /* 0x001fe400078e000b */
[----:B------:R-:W-:Y:S01]  /*36ec0*/  @!P1 IMAD.MOV.U32 R9, RZ, RZ, R30 ;  /* 0x000000ffff099224 */ /* 0x000fe200078e001e */
[----:B------:R0:W-:Y:S04]  /*36ed0*/  STL [R1+0x604], R23 ;  /* 0x0006041701007387 */ /* 0x0001e80000100800 */
[----:B------:R1:W3:Y:S01]  /*36ee0*/  @!P1 LDG.E.U8 R35, desc[UR18][R8.64] ;  /* 0x0000001208239981 */ /* 0x0002e2000c1e1100 */
[----:B------:R-:W-:-:S03]  /*36ef0*/  IADD3 R10, P3, PT, R5, R10, RZ ;  /* 0x0000000a050a7210 */ /* 0x000fc60007f7e0ff */
[----:B0-----:R-:W4:Y:S01]  /*36f00*/  LDL.LU R23, [R1+0x638] ;  /* 0x0006380001177983 */ /* 0x001f220000300800 */
[----:B-1----:R-:W-:-:S03]  /*36f10*/  @!P1 IMAD.MOV.U32 R8, RZ, RZ, R18 ;  /* 0x000000ffff089224 */ /* 0x002fc600078e0012 */
[----:B------:R-:W2:Y:S01]  /*36f20*/  LDL.LU R17, [R1+0x640] ;  /* 0x0006400001117983 */ /* 0x000ea20000300800 */
[----:B------:R-:W-:-:S04]  /*36f30*/  IMAD.X R33, R6, 0x1, R33, P4 ;  /* 0x0000000106217824 */ /* 0x000fc800020e0621 */
[----:B------:R-:W-:Y:S01]  /*36f40*/  @!P1 IMAD.MOV.U32 R9, RZ, RZ, R33 ;  /* 0x000000ffff099224 */ /* 0x000fe200078e0021 */
[----:B------:R-:W-:Y:S01]  /*36f50*/  STL [R1+0x610], R11 ;  /* 0x0006100b01007387 */ /* 0x000fe20000100800 */
[----:B------:R-:W-:-:S03]  /*36f60*/  IMAD.X R13, R6, 0x1, R13, P3 ;  /* 0x00000001060d7824 */ /* 0x000fc600018e060d */
[----:B------:R-:W-:Y:S04]  /*36f70*/  STL [R1+0x618], R18 ;  /* 0x0006181201007387 */ /* 0x000fe80000100800 */
[----:B------:R0:W3:Y:S04]  /*36f80*/  @!P1 LDG.E.U8 R16, desc[UR18][R8.64] ;  /* 0x0000001208109981 */ /* 0x0000e8000c1e1100 */
[----:B------:R1:W-:Y:S04]  /*36f90*/  STL [R1+0x60c], R30 ;  /* 0x00060c1e01007387 */ /* 0x0003e80000100800 */
[----:B------:R-:W-:Y:S01]  /*36fa0*/  STL [R1+0x620], R10 ;  /* 0x0006200a01007387 */ /* 0x000fe20000100800 */
[----:B0-----:R-:W-:-:S02]  /*36fb0*/  @!P1 IMAD.MOV.U32 R8, RZ, RZ, R10 ;  /* 0x000000ffff089224 */ /* 0x001fc400078e000a */
[----:B------:R-:W-:Y:S01]  /*36fc0*/  @!P1 IMAD.MOV.U32 R9, RZ, RZ, R13 ;  /* 0x000000ffff099224 */ /* 0x000fe200078e000d */
[----:B-1----:R-:W3:Y:S04]  /*36fd0*/  LDL.LU R30, [R1+0x634] ;  /* 0x00063400011e7983 */ /* 0x002ee80000300800 */
[----:B------:R0:W-:Y:S04]  /*36fe0*/  STL [R1+0x614], R33 ;  /* 0x0006142101007387 */ /* 0x0001e80000100800 */
[----:B------:R-:W3:Y:S04]  /*36ff0*/  LDL.LU R11, [R1+0x648] ;  /* 0x00064800010b7983 */ /* 0x000ee80000300800 */
[----:B------:R1:W3:Y:S04]  /*37000*/  @!P1 LDG.E.U8 R2, desc[UR18][R8.64] ;  /* 0x0000001208029981 */ /* 0x0002e8000c1e1100 */
[----:B0-----:R-:W3:Y:S04]  /*37010*/  LDL.LU R33, [R1+0x63c] ;  /* 0x00063c0001217983 */ /* 0x001ee80000300800 */
[----:B------:R-:W-:Y:S04]  /*37020*/  STL [R1+0x61c], R13 ;  /* 0x00061c0d01007387 */ /* 0x000fe80000100800 */
[----:B------:R-:W-:Y:S04]  /*37030*/  STL [R1+0x70], R39 ;  /* 0x0000702701007387 */ /* 0x000fe80000100800 */
[----:B------:R-:W3:Y:S04]  /*37040*/  LDL.LU R18, [R1+0x644] ;  /* 0x0006440001127983 */ /* 0x000ee80000300800 */
[----:B------:R-:W3:Y:S01]  /*37050*/  LDL.LU R10, [R1+0x650] ;  /* 0x00065000010a7983 */ /* 0x000ee20000300800 */
[----:B------:R-:W-:-:S02]  /*37060*/  PRMT R34, RZ, 0x7610, R34 ;  /* 0x00007610ff227816 */ /* 0x000fc40000000022 */
[----:B------:R-:W-:Y:S02]  /*37070*/  PRMT R26, RZ, 0x7610, R26 ;  /* 0x00007610ff1a7816 */ /* 0x000fe4000000001a */
[----:B----4-:R-:W-:-:S05]  /*37080*/  IADD3 R23, P3, PT, R5, R23, RZ ;  /* 0x0000001705177210 */ /* 0x010fca0007f7e0ff */
[----:B------:R-:W-:Y:S01]  /*37090*/  STL [R1+0x638], R23 ;  /* 0x0006381701007387 */ /* 0x000fe20000100800 */
[----:B--2---:R-:W-:-:S03]  /*370a0*/  IADD3 R17, P4, PT, R5, R17, RZ ;  /* 0x0000001105117210 */ /* 0x004fc60007f9e0ff */
[----:B------:R-:W-:Y:S01]  /*370b0*/  STL [R1+0x6c], R37 ;  /* 0x00006c2501007387 */ /* 0x000fe20000100800 */
[----:B-1----:R-:W-:-:S03]  /*370c0*/  @!P1 IMAD.MOV.U32 R8, RZ, RZ, R23 ;  /* 0x000000ffff089224 */ /* 0x002fc600078e0017 */
[----:B---3--:R0:W-:Y:S04]  /*370d0*/  STL [R1+0x60], R16 ;  /* 0x0000601001007387 */ /* 0x0081e80000100800 */
[----:B0-----:R-:W2:Y:S01]  /*370e0*/  LDL.LU R16, [R1+0x658] ;  /* 0x0006580001107983 */ /* 0x001ea20000300800 */
[----:B------:R-:W-:-:S03]  /*370f0*/  IMAD.X R30, R6, 0x1, R30, P3 ;  /* 0x00000001061e7824 */ /* 0x000fc600018e061e */
[----:B------:R-:W3:Y:S01]  /*37100*/  LDL.LU R13, [R1+0x660] ;  /* 0x00066000010d7983 */ /* 0x000ee20000300800 */
[----:B------:R-:W-:Y:S01]  /*37110*/  @!P1 IMAD.MOV.U32 R9, RZ, RZ, R30 ;  /* 0x000000ffff099224 */ /* 0x000fe200078e001e */
[----:B------:R-:W-:-:S04]  /*37120*/  IADD3 R11, P3, PT, R5, R11, RZ ;  /* 0x0000000b050b7210 */ /* 0x000fc80007f7e0ff */
[----:B------:R0:W4:Y:S04]  /*37130*/  @!P1 LDG.E.U8 R34, desc[UR18][R8.64] ;  /* 0x0000001208229981 */ /* 0x000128000c1e1100 */
[----:B------:R-:W-:Y:S04]  /*37140*/  STL [R1+0x12cc], R2 ;  /* 0x0012cc0201007387 */ /* 0x000fe80000100800 */
[----:B------:R-:W-:Y:S01]  /*37150*/  STL [R1+0x68], R36 ;  /* 0x0000682401007387 */ /* 0x000fe20000100800 */
[----:B------:R-:W-:-:S03]  /*37160*/  IMAD.X R33, R6, 0x1, R33, P4 ;  /* 0x0000000106217824 */ /* 0x000fc600020e0621 */
[----:B------:R-:W-:Y:S04]  /*37170*/  STL [R1+0x640], R17 ;  /* 0x0006401101007387 */ /* 0x000fe80000100800 */
[----:B------:R1:W-:Y:S04]  /*37180*/  STL [R1+0x634], R30 ;  /* 0x0006341e01007387 */ /* 0x0003e80000100800 */
[----:B------:R-:W-:Y:S01]  /*37190*/  STL [R1+0x648], R11 ;  /* 0x0006480b01007387 */ /* 0x000fe20000100800 */
[----:B0-----:R-:W-:-:S03]  /*371a0*/  @!P1 IMAD.MOV.U32 R8, RZ, RZ, R17 ;  /* 0x000000ffff089224 */ /* 0x001fc600078e0011 */
[----:B------:R-:W3:Y:S01]  /*371b0*/  LDL.LU R23, [R1+0x64c] ;  /* 0x00064c0001177983 */ /* 0x000ee20000300800 */
[----:B------:R-:W-:-:S03]  /*371c0*/  @!P1 IMAD.MOV.U32 R9, RZ, RZ, R33 ;  /* 0x000000ffff099224 */ /* 0x000fc600078e0021 */
[----:B------:R-:W-:Y:S04]  /*371d0*/  STL [R1+0x63c], R33 ;  /* 0x00063c2101007387 */ /* 0x000fe80000100800 */
[----:B-1----:R-:W4:Y:S04]  /*371e0*/  LDL.LU R30, [R1+0x654] ;  /* 0x00065400011e7983 */ /* 0x002f280000300800 */
[----:B------:R0:W4:Y:S04]  /*371f0*/  @!P1 LDG.E.U8 R26, desc[UR18][R8.64] ;  /* 0x00000012081a9981 */ /* 0x000128000c1e1100 */
[----:B------:R-:W-:Y:S04]  /*37200*/  STL [R1+0x64], R35 ;  /* 0x0000642301007387 */ /* 0x000fe80000100800 */
[----:B------:R-:W4:Y:S01]  /*37210*/  LDL.LU R17, [R1+0x65c] ;  /* 0x00065c0001117983 */ /* 0x000f220000300800 */
[----:B------:R-:W-:Y:S01]  /*37220*/  IMAD.X R18, R6, 0x1, R18, P3 ;  /* 0x0000000106127824 */ /* 0x000fe200018e0612 */
[----:B------:R-:W-:Y:S01]  /*37230*/  IADD3 R10, P3, PT, R5, R10, RZ ;  /* 0x0000000a050a7210 */ /* 0x000fe20007f7e0ff */
[----:B0-----:R-:W-:Y:S01]  /*37240*/  @!P1 IMAD.MOV.U32 R8, RZ, RZ, R11 ;  /* 0x000000ffff089224 */ /* 0x001fe200078e000b */
[----:B------:R-:W-:Y:S01]  /*37250*/  PRMT R32, RZ, 0x7610, R32 ;  /* 0x00007610ff207816 */ /* 0x000fe20000000020 */
[----:B------:R-:W-:Y:S01]  /*37260*/  @!P1 IMAD.MOV.U32 R9, RZ, RZ, R18 ;  /* 0x000000ffff099224 */ /* 0x000fe200078e0012 */
[----:B------:R-:W-:-:S04]  /*37270*/  PRMT R31, RZ, 0x7610, R31 ;  /* 0x00007610ff1f7816 */ /* 0x000fc8000000001f */
[----:B------:R0:W4:Y:S01]  /*37280*/  @!P1 LDG.E.U8 R32, desc[UR18][R8.64] ;  /* 0x0000001208209981 */ /* 0x000122000c1e1100 */
[----:B------:R-:W-:-:S03]  /*37290*/  PRMT R24, RZ, 0x7610, R24 ;  /* 0x00007610ff187816 */ /* 0x000fc60000000018 */
[----:B------:R-:W-:Y:S01]  /*372a0*/  STL [R1+0x644], R18 ;  /* 0x0006441201007387 */ /* 0x000fe20000100800 */
[----:B0-----:R-:W-:Y:S01]  /*372b0*/  @!P1 IMAD.MOV.U32 R8, RZ, RZ, R10 ;  /* 0x000000ffff089224 */ /* 0x001fe200078e000a */
[----:B------:R-:W-:Y:S02]  /*372c0*/  PRMT R3, RZ, 0x7610, R3 ;  /* 0x00007610ff037816 */ /* 0x000fe40000000003 */
[C---:B--2---:R-:W-:Y:S01]  /*372d0*/  IADD3 R16, P4, PT, R5.reuse, R16, RZ ;  /* 0x0000001005107210 */ /* 0x044fe20007f9e0ff */
[----:B---3--:R-:W-:Y:S01]  /*372e0*/  IMAD.X R23, R6, 0x1, R23, P3 ;  /* 0x0000000106177824 */ /* 0x008fe200018e0617 */
[----:B------:R-:W-:-:S03]  /*372f0*/  IADD3 R13, P3, PT, R5, R13, RZ ;  /* 0x0000000d050d7210 */ /* 0x000fc60007f7e0ff */
[----:B------:R-:W-:Y:S02]  /*37300*/  @!P1 IMAD.MOV.U32 R9, RZ, RZ, R23 ;  /* 0x000000ffff099224 */ /* 0x000fe400078e0017 */
[----:B----4-:R-:W-:-:S03]  /*37310*/  IMAD.X R30, R6, 0x1, R30, P4 ;  /* 0x00000001061e7824 */ /* 0x010fc600020e061e */
[----:B------:R0:W2:Y:S04]  /*37320*/  @!P1 LDG.E.U8 R31, desc[UR18][R8.64] ;  /* 0x00000012081f9981 */ /* 0x0000a8000c1e1100 */
[----:B------:R1:W-:Y:S01]  /*37330*/  STL [R1+0x54], R26 ;  /* 0x0000541a01007387 */ /* 0x0003e20000100800 */
[----:B0-----:R-:W-:Y:S02]  /*37340*/  @!P1 IMAD.MOV.U32 R8, RZ, RZ, R16 ;  /* 0x000000ffff089224 */ /* 0x001fe400078e0010 */
[----:B------:R-:W-:Y:S01]  /*37350*/  @!P1 IMAD.MOV.U32 R9, RZ, RZ, R30 ;  /* 0x000000ffff099224 */ /* 0x000fe200078e001e */
[----:B-1----:R-:W3:Y:S01]  /*37360*/  LDL.LU R26, [R1+0x674] ;  /* 0x00067400011a7983 */ /* 0x002ee20000300800 */
[----:B------:R-:W-:-:S03]  /*37370*/  IMAD.X R17, R6, 0x1, R17, P3 ;  /* 0x0000000106117824 */ /* 0x000fc600018e0611 */
[----:B------:R-:W4:Y:S04]  /*37380*/  LDL.LU R11, [R1+0x678] ;  /* 0x00067800010b7983 */ /* 0x000f280000300800 */
[----:B------:R-:W-:Y:S04]  /*37390*/  STL [R1+0x650], R10 ;  /* 0x0006500a01007387 */ /* 0x000fe80000100800 */
[----:B------:R-:W2:Y:S04]  /*373a0*/  LDL.LU R18, [R1+0x680] ;  /* 0x0006800001127983 */ /* 0x000ea80000300800 */
[----:B------:R-:W-:Y:S04]  /*373b0*/  STL [R1+0x658], R16 ;  /* 0x0006581001007387 */ /* 0x000fe80000100800 */
[----:B------:R0:W2:Y:S04]  /*373c0*/  @!P1 LDG.E.U8 R24, desc[UR18][R8.64] ;  /* 0x0000001208189981 */ /* 0x0000a8000c1e1100 */
[----:B------:R1:W-:Y:S04]  /*373d0*/  STL [R1+0x64c], R23 ;  /* 0x00064c1701007387 */ /* 0x0003e80000100800 */
[----:B------:R-:W-:Y:S01]  /*373e0*/  STL [R1+0x660], R13 ;  /* 0x0006600d01007387 */ /* 0x000fe20000100800 */
[----:B0-----:R-:W-:-:S02]  /*373f0*/  @!P1 IMAD.MOV.U32 R8, RZ, RZ, R13 ;  /* 0x000000ffff089224 */ /* 0x001fc400078e000d */
[----:B------:R-:W-:Y:S01]  /*37400*/  @!P1 IMAD.MOV.U32 R9, RZ, RZ, R17 ;  /* 0x000000ffff099224 */ /* 0x000fe200078e0011 */
[----:B-1----:R-:W2:Y:S04]  /*37410*/  LDL.LU R23, [R1+0x67c] ;  /* 0x00067c0001177983 */ /* 0x002ea80000300800 */
[----:B------:R-:W-:Y:S04]  /*37420*/  STL [R1+0x654], R30 ;  /* 0x0006541e01007387 */ /* 0x000fe80000100800 */
[----:B------:R-:W2:Y:S04]  /*37430*/  LDL.LU R10, [R1+0x688] ;  /* 0x00068800010a7983 */ /* 0x000ea80000300800 */
[----:B------:R0:W2:Y:S04]  /*37440*/  @!P1 LDG.E.U8 R3, desc[UR18][R8.64] ;  /* 0x0000001208039981 */ /* 0x0000a8000c1e1100 */
[----:B------:R-:W-:Y:S04]  /*37450*/  STL [R1+0x58], R34 ;  /* 0x0000582201007387 */ /* 0x000fe80000100800 */
[----:B------:R-:W2:Y:S04]  /*37460*/  LDL.LU R16, [R1+0x684] ;  /* 0x0006840001107983 */ /* 0x000ea80000300800 */
[----:B------:R1:W-:Y:S01]  /*37470*/  STL [R1+0x65c], R17 ;  /* 0x00065c1101007387 */ /* 0x0003e20000100800 */
[----:B------:R-:W-:-:S03]  /*37480*/  PRMT R29, RZ, 0x7610, R29 ;  /* 0x00007610ff1d7816 */ /* 0x000fc6000000001d */
[----:B-1----:R-:W2:Y:S04]  /*37490*/  LDL.LU R17, [R1+0x68c] ;  /* 0x00068c0001117983 */ /* 0x002ea80000300800 */
[----:B------:R-:W2:Y:S01]  /*374a0*/  LDL.LU R13, [R1+0x690] ;  /* 0x00069000010d7983 */ /* 0x000ea20000300800 */
[----:B------:R-:W-:Y:S02]  /*374b0*/  PRMT R12, RZ, 0x7610, R12 ;  /* 0x00007610ff0c7816 */ /* 0x000fe4000000000c */
[----:B----4-:R-:W-:-:S05]  /*374c0*/  IADD3 R11, P3, PT, R5, R11, RZ ;  /* 0x0000000b050b7210 */ /* 0x010fca0007f7e0ff */
[C---:B---3--:R-:W-:Y:S01]  /*374d0*/  IMAD.X R26, R6.reuse, 0x1, R26, P3 ;  /* 0x00000001061a7824 */ /* 0x048fe200018e061a */
[----:B------:R-:W-:Y:S01]  /*374e0*/  STL [R1+0x678], R11 ;  /* 0x0006780b01007387 */ /* 0x000fe20000100800 */
[----:B--2---:R-:W-:Y:S01]  /*374f0*/  IADD3 R18, P4, PT, R5, R18, RZ ;  /* 0x0000001205127210 */ /* 0x004fe20007f9e0ff */
[----:B0-----:R-:W-:Y:S02]  /*37500*/  @!P1 IMAD.MOV.U32 R8, RZ, RZ, R11 ;  /* 0x000000ffff089224 */ /* 0x001fe400078e000b */
[----:B------:R-:W-:Y:S01]  /*37510*/  @!P1 IMAD.MOV.U32 R9, RZ, RZ, R26 ;  /* 0x000000ffff099224 */ /* 0x000fe200078e001a */
[----:B------:R0:W-:Y:S04]  /*37520*/  STL [R1+0x48], R24 ;  /* 0x0000481801007387 */ /* 0x0001e80000100800 */
[----:B------:R1:W2:Y:S04]  /*37530*/  @!P1 LDG.E.U8 R29, desc[UR18][R8.64] ;  /* 0x00000012081d9981 */ /* 0x0002a8000c1e1100 */
[----:B0-----:R-:W3:Y:S01]  /*37540*/  LDL.LU R24, [R1+0x698] ;  /* 0x0006980001187983 */ /* 0x001ee20000300800 */
[----:B------:R-:W-:-:S02]  /*37550*/  IMAD.X R23, R6, 0x1, R23, P4 ;  /* 0x0000000106177824 */ /* 0x000fc400020e0617 */
[----:B-1----:R-:W-:Y:S01]  /*37560*/  @!P1 IMAD.MOV.U32 R8, RZ, RZ, R18 ;  /* 0x000000ffff089224 */ /* 0x002fe200078e0012 */
[----:B------:R-:W-:Y:S01]  /*37570*/  IADD3 R10, P3, PT, R5, R10, RZ ;  /* 0x0000000a050a7210 */ /* 0x000fe20007f7e0ff */
[----:B------:R-:W-:Y:S01]  /*37580*/  STL [R1+0x12d0], R3 ;  /* 0x0012d00301007387 */ /* 0x000fe20000100800 */
[----:B------:R-:W-:-:S03]  /*37590*/  @!P1 IMAD.MOV.U32 R9, RZ, RZ, R23 ;  /* 0x000000ffff099224 */ /* 0x000fc600078e0017 */
[----:B------:R-:W-:Y:S04]  /*375a0*/  STL [R1+0x50], R32 ;  /* 0x0000502001007387 */ /* 0x000fe80000100800 */
[----:B------:R-:W-:Y:S04]  /*375b0*/  STL [R1+0x680], R18 ;  /* 0x0006801201007387 */ /* 0x000fe80000100800 */
[----:B------:R0:W-:Y:S04]  /*375c0*/  STL [R1+0x674], R26 ;  /* 0x0006741a01007387 */ /* 0x0001e80000100800 */
[----:B------:R-:W-:Y:S04]  /*375d0*/  STL [R1+0x688], R10 ;  /* 0x0006880a01007387 */ /* 0x000fe80000100800 */
[----:B------:R1:W4:Y:S04]  /*375e0*/  @!P1 LDG.E.U8 R12, desc[UR18][R8.64] ;  /* 0x00000012080c9981 */ /* 0x000328000c1e1100 */
[----:B0-----:R-:W2:Y:S04]  /*375f0*/  LDL.LU R26, [R1+0x694] ;  /* 0x00069400011a7983 */ /* 0x001ea80000300800 */
[----:B------:R-:W-:Y:S04]  /*37600*/  STL [R1+0x67c], R23 ;  /* 0x00067c1701007387 */ /* 0x000fe80000100800 */
[----:B------:R-:W2:Y:S04]  /*37610*/  LDL.LU R11, [R1+0x6a0] ;  /* 0x0006a000010b7983 */ /* 0x000ea80000300800 */
[----:B------:R-:W-:Y:S04]  /*37620*/  STL [R1+0x4c], R31 ;  /* 0x00004c1f01007387 */ /* 0x000fe80000100800 */
[----:B------:R-:W2:Y:S01]  /*37630*/  LDL.LU R18, [R1+0x69c] ;  /* 0x00069c0001127983 */ /* 0x000ea20000300800 */
[----:B------:R-:W-:Y:S01]  /*37640*/  IMAD.X R16, R6, 0x1, R16, P3 ;  /* 0x0000000106107824 */ /* 0x000fe200018e0610 */
[----:B------:R-:W-:Y:S01]  /*37650*/  IADD3 R13, P3, PT, R5, R13, RZ ;  /* 0x0000000d050d7210 */ /* 0x000fe20007f7e0ff */
[----:B-1----:R-:W-:Y:S01]  /*37660*/  @!P1 IMAD.MOV.U32 R8, RZ, RZ, R10 ;  /* 0x000000ffff089224 */ /* 0x002fe200078e000a */
[----:B------:R-:W-:Y:S01]  /*37670*/  PRMT R28, RZ, 0x7610, R28 ;  /* 0x00007610ff1c7816 */ /* 0x000fe2000000001c */
[----:B------:R-:W-:-:S02]  /*37680*/  @!P1 IMAD.MOV.U32 R9, RZ, RZ, R16 ;  /* 0x000000ffff099224 */ /* 0x000fc400078e0010 */
[----:B------:R-:W-:Y:S01]  /*37690*/  IMAD.X R17, R6, 0x1, R17, P3 ;  /* 0x0000000106117824 */ /* 0x000fe200018e0611 */
[----:B------:R-:W-:Y:S02]  /*376a0*/  PRMT R27, RZ, 0x7610, R27 ;  /* 0x00007610ff1b7816 */ /* 0x000fe4000000001b */
[----:B------:R0:W2:Y:S01]  /*376b0*/  @!P1 LDG.E.U8 R28, desc[UR18][R8.64] ;  /* 0x00000012081c9981 */ /* 0x0000a2000c1e1100 */
[----:B------:R-:W-:-:S03]  /*376c0*/  PRMT R19, RZ, 0x7610, R19 ;  /* 0x00007610ff137816 */ /* 0x000fc60000000013 */
[----:B------:R-:W-:Y:S01]  /*376d0*/  STL [R1+0x684], R16 ;  /* 0x0006841001007387 */ /* 0x000fe20000100800 */
[----:B0-----:R-:W-:Y:S02]  /*376e0*/  @!P1 IMAD.MOV.U32 R8, RZ, RZ, R13 ;  /* 0x000000ffff089224 */ /* 0x001fe400078e000d */
[----:B------:R-:W-:-:S05]  /*376f0*/  @!P1 IMAD.MOV.U32 R9, RZ, RZ, R17 ;  /* 0x000000ffff099224 */ /* 0x000fca00078e0011 */
[----:B------:R0:W2:Y:S01]  /*37700*/  @!P1 LDG.E.U8 R27, desc[UR18][R8.64] ;  /* 0x00000012081b9981 */ /* 0x0000a2000c1e1100 */
[----:B------:R-:W-:Y:S02]  /*37710*/  PRMT R4, RZ, 0x7610, R4 ;  /* 0x00007610ff047816 */ /* 0x000fe40000000004 */
[----:B---3--:R-:W-:-:S05]  /*37720*/  IADD3 R24, P4, PT, R5, R24, RZ ;  /* 0x0000001805187210 */ /* 0x008fca0007f9e0ff */
[----:B0-----:R-:W-:Y:S01]  /*37730*/  @!P1 IMAD.MOV.U32 R8, RZ, RZ, R24 ;  /* 0x000000ffff089224 */ /* 0x001fe200078e0018 */
[----:B----4-:R0:W-:Y:S01]  /*37740*/  STL [R1+0x3c], R12 ;  /* 0x00003c0c01007387 */ /* 0x0101e20000100800 */
[----:B--2---:R-:W-:-:S04]  /*37750*/  IMAD.X R26, R6, 0x1, R26, P4 ;  /* 0x00000001061a7824 */ /* 0x004fc800020e061a */
[----:B------:R-:W-:Y:S01]  /*37760*/  @!P1 IMAD.MOV.U32 R9, RZ, RZ, R26 ;  /* 0x000000ffff099224 */ /* 0x000fe200078e001a */
[----:B0-----:R-:W2:Y:S01]  /*37770*/  LDL.LU R12, [R1+0x6b4] ;  /* 0x0006b400010c7983 */ /* 0x001ea20000300800 */
[----:B------:R-:W-:-:S03]  /*37780*/  IADD3 R11, P3, PT, R5, R11, RZ ;  /* 0x0000000b050b7210 */ /* 0x000fc60007f7e0ff */
[----:B------:R-:W3:Y:S04]  /*37790*/  LDL.LU R10, [R1+0x6b8] ;  /* 0x0006b800010a7983 */ /* 0x000ee80000300800 */
[----:B------:R-:W4:Y:S01]  /*377a0*/  LDL.LU R23, [R1+0x6bc] ;  /* 0x0006bc0001177983 */ /* 0x000f220000300800 */
[----:B------:R-:W-:-:S03]  /*377b0*/  IMAD.X R18, R6, 0x1, R18, P3 ;  /* 0x0000000106127824 */ /* 0x000fc600018e0612 */
[----:B------:R-:W-:Y:S04]  /*377c0*/  STL [R1+0x690], R13 ;  /* 0x0006900d01007387 */ /* 0x000fe80000100800 */
[----:B------:R-:W4:Y:S04]  /*377d0*/  LDL.LU R16, [R1+0x6c0] ;  /* 0x0006c00001107983 */ /* 0x000f280000300800 */
[----:B------:R-:W-:Y:S04]  /*377e0*/  STL [R1+0x698], R24 ;  /* 0x0006981801007387 */ /* 0x000fe80000100800 */
[----:B------:R0:W4:Y:S04]  /*377f0*/  @!P1 LDG.E.U8 R19, desc[UR18][R8.64] ;  /* 0x0000001208139981 */ /* 0x000128000c1e1100 */
[----:B------:R1:W-:Y:S04]  /*37800*/  STL [R1+0x68c], R17 ;  /* 0x00068c1101007387 */ /* 0x0003e80000100800 */
[----:B------:R1:W-:Y:S01]  /*37810*/  STL [R1+0x6a0], R11 ;  /* 0x0006a00b01007387 */ /* 0x0003e20000100800 */
[----:B0-----:R-:W-:-:S02]  /*37820*/  @!P1 IMAD.MOV.U32 R8, RZ, RZ, R11 ;  /* 0x000000ffff089224 */ /* 0x001fc400078e000b */
[----:B------:R-:W-:Y:S01]  /*37830*/  @!P1 IMAD.MOV.U32 R9, RZ, RZ, R18 ;  /* 0x000000ffff099224 */ /* 0x000fe200078e0012 */
[----:B-1----:R-:W4:Y:S04]  /*37840*/  LDL.LU R17, [R1+0x6c4] ;  /* 0x0006c40001117983 */ /* 0x002f280000300800 */
[----:B------:R-:W-:Y:S04]  /*37850*/  STL [R1+0x694], R26 ;  /* 0x0006941a01007387 */ /* 0x000fe80000100800 */
[----:B------:R-:W4:Y:S04]  /*37860*/  LDL.LU R13, [R1+0x6c8] ;  /* 0x0006c800010d7983 */ /* 0x000f280000300800 */
[----:B------:R0:W4:Y:S04]  /*37870*/  @!P1 LDG.E.U8 R4, desc[UR18][R8.64] ;  /* 0x0000001208049981 */ /* 0x000128000c1e1100 */
[----:B------:R-:W-:Y:S04]  /*37880*/  STL [R1+0x40], R29 ;  /* 0x0000401d01007387 */ /* 0x000fe80000100800 */
[----:B------:R1:W-:Y:S04]  /*37890*/  STL [R1+0x69c], R18 ;  /* 0x00069c1201007387 */ /* 0x0003e80000100800 */
[----:B------:R-:W4:Y:S04]  /*378a0*/  LDL.LU R24, [R1+0x6cc] ;  /* 0x0006cc0001187983 */ /* 0x000f280000300800 */
[----:B------:R-:W4:Y:S01]  /*378b0*/  LDL.LU R11, [R1+0x6d0] ;  /* 0x0006d000010b7983 */ /* 0x000f220000300800 */
[----:B------:R-:W-:-:S02]  /*378c0*/  PRMT R25, RZ, 0x7610, R25 ;  /* 0x00007610ff197816 */ /* 0x000fc40000000019 */
[----:B------:R-:W-:Y:S02]  /*378d0*/  PRMT R21, RZ, 0x7610, R21 ;  /* 0x00007610ff157816 */ /* 0x000fe40000000015 */
[----:B---3--:R-:W-:-:S05]  /*378e0*/  IADD3 R10, P3, PT, R5, R10, RZ ;  /* 0x0000000a050a7210 */ /* 0x008fca0007f7e0ff */
[----:B------:R3:W-:Y:S01]  /*378f0*/  STL [R1+0x6b8], R10 ;  /* 0x0006b80a01007387 */ /* 0x0007e20000100800 */
[----:B--2---:R-:W-:-:S03]  /*37900*/  IMAD.X R12, R6, 0x1, R12, P3 ;  /* 0x00000001060c7824 */ /* 0x004fc600018e060c */
[----:B-1----:R-:W2:Y:S01]  /*37910*/  LDL.LU R18, [R1+0x6d4] ;  /* 0x0006d40001127983 */ /* 0x002ea20000300800 */
[----:B----4-:R-:W-:Y:S01]  /*37920*/  IADD3 R16, P4, PT, R5, R16, RZ ;  /* 0x0000001005107210 */ /* 0x010fe20007f9e0ff */
[----:B0-----:R-:W-:Y:S02]  /*37930*/  @!P1 IMAD.MOV.U32 R8, RZ, RZ, R10 ;  /* 0x000000ffff089224 */ /* 0x001fe400078e000a */
[----:B------:R-:W-:Y:S02]  /*37940*/  @!P1 IMAD.MOV.U32 R9, RZ, RZ, R12 ;  /* 0x000000ffff099224 */ /* 0x000fe400078e000c */
[----:B------:R-:W-:-:S03]  /*37950*/  IMAD.X R23, R6, 0x1, R23, P4 ;  /* 0x0000000106177824 */ /* 0x000fc600020e0617 */
[----:B------:R0:W4:Y:S01]  /*37960*/  @!P1 LDG.E.U8 R25, desc[UR18][R8.64] ;  /* 0x0000001208199981 */ /* 0x000122000c1e1100 */
[----:B------:R-:W-:-:S03]  /*37970*/  IADD3 R13, P3, PT, R5, R13, RZ ;  /* 0x0000000d050d7210 */ /* 0x000fc60007f7e0ff */
[----:B------:R-:W-:Y:S04]  /*37980*/  STL [R1+0x12d4], R4 ;  /* 0x0012d40401007387 */ /* 0x000fe80000100800 */
[----:B------:R-:W-:Y:S04]  /*37990*/  STL [R1+0x38], R28 ;  /* 0x0000381c01007387 */ /* 0x000fe80000100800 */
[----:B------:R-:W-:Y:S04]  /*379a0*/  STL [R1+0x6c0], R16 ;  /* 0x0006c01001007387 */ /* 0x000fe80000100800 */
[----:B------:R-:W-:Y:S04]  /*379b0*/  STL [R1+0x6b4], R12 ;  /* 0x0006b40c01007387 */ /* 0x000fe80000100800 */
[----:B------:R-:W-:Y:S04]  /*379c0*/  STL [R1+0x6c8], R13 ;  /* 0x0006c80d01007387 */ /* 0x000fe80000100800 */
[----:B---3--:R-:W3:Y:S01]  /*379d0*/  LDL.LU R10, [R1+0x6d8] ;  /* 0x0006d800010a7983 */ /* 0x008ee20000300800 */
[----:B0-----:R-:W-:-:S02]  /*379e0*/  @!P1 IMAD.MOV.U32 R8, RZ, RZ, R16 ;  /* 0x000000ffff089224 */ /* 0x001fc400078e0010 */
[----:B------:R-:W-:-:S05]  /*379f0*/  @!P1 IMAD.MOV.U32 R9, RZ, RZ, R23 ;  /* 0x000000ffff099224 */ /* 0x000fca00078e0017 */
[----:B------:R0:W4:Y:S01]  /*37a00*/  @!P1 LDG.E.U8 R21, desc[UR18][R8.64] ;  /* 0x0000001208159981 */ /* 0x000122000c1e1100 */
[C---:B------:R-:W-:Y:S01]  /*37a10*/  IMAD.X R17, R6.reuse, 0x1, R17, P3 ;  /* 0x0000000106117824 */ /* 0x040fe200018e0611 */
[----:B------:R-:W-:Y:S02]  /*37a20*/  PRMT R15, RZ, 0x7610, R15 ;  /* 0x00007610ff0f7816 */ /* 0x000fe4000000000f */
[----:B------:R-:W-:Y:S01]  /*37a30*/  IADD3 R11, P3, PT, R5, R11, RZ ;  /* 0x0000000b050b7210 */ /* 0x000fe20007f7e0ff */
[----:B------:R-:W-:Y:S01]  /*37a40*/  STL [R1+0x6bc], R23 ;  /* 0x0006bc1701007387 */ /* 0x000fe20000100800 */
[----:B0-----:R-:W-:Y:S02]  /*37a50*/  @!P1 IMAD.MOV.U32 R8, RZ, RZ, R13 ;  /* 0x000000ffff089224 */ /* 0x001fe400078e000d */
[----:B------:R-:W-:Y:S01]  /*37a60*/  @!P1 IMAD.MOV.U32 R9, RZ, RZ, R17 ;  /* 0x000000ffff099224 */ /* 0x000fe200078e0011 */
[----:B------:R0:W-:Y:S01]  /*37a70*/  STL [R1+0x30], R19 ;  /* 0x0000301301007387 */ /* 0x0001e20000100800 */
[----:B------:R-:W-:Y:S01]  /*37a80*/  IMAD.X R24, R6, 0x1, R24, P3 ;  /* 0x0000000106187824 */ /* 0x000fe200018e0618 */
[----:B------:R-:W-:-:S02]  /*37a90*/  PRMT R20, RZ, 0x7610, R20 ;  /* 0x00007610ff147816 */ /* 0x000fc40000000014 */
[----:B------:R1:W4:Y:S04]  /*37aa0*/  @!P1 LDG.E.U8 R15, desc[UR18][R8.64] ;  /* 0x00000012080f9981 */ /* 0x000328000c1e1100 */
[----:B0-----:R-:W4:Y:S04]  /*37ab0*/  LDL.LU R19, [R1+0x6dc] ;  /* 0x0006dc0001137983 */ /* 0x001f280000300800 */
[----:B------:R-:W4:Y:S01]  /*37ac0*/  LDL.LU R12, [R1+0x6e0] ;  /* 0x0006e000010c7983 */ /* 0x000f220000300800 */
[----:B-1----:R-:W-:Y:S02]  /*37ad0*/  @!P1 IMAD.MOV.U32 R8, RZ, RZ, R11 ;  /* 0x000000ffff089224 */ /* 0x002fe400078e000b */
[----:B------:R-:W-:Y:S01]  /*37ae0*/  @!P1 IMAD.MOV.U32 R9, RZ, RZ, R24 ;  /* 0x000000ffff099224 */ /* 0x000fe200078e0018 */
[----:B------:R-:W-:Y:S01]  /*37af0*/  STL [R1+0x34], R27 ;  /* 0x0000341b01007387 */ /* 0x000fe20000100800 */
[----:B------:R-:W-:-:S03]  /*37b00*/  PRMT R3, RZ, 0x7610, R3 ;  /* 0x00007610ff037816 */ /* 0x000fc60000000003 */
[----:B------:R-:W4:Y:S04]  /*37b10*/  LDL.LU R16, [R1+0x6f8] ;  /* 0x0006f80001107983 */ /* 0x000f280000300800 */
[----:B------:R0:W4:Y:S04]  /*37b20*/  @!P1 LDG.E.U8 R20, desc[UR18][R8.64] ;  /* 0x0000001208149981 */ /* 0x000128000c1e1100 */
[----:B------:R1:W-:Y:S04]  /*37b30*/  STL [R1+0x6c4], R17 ;  /* 0x0006c41101007387 */ /* 0x0003e80000100800 */
[----:B------:R-:W4:Y:S04]  /*37b40*/  LDL.LU R23, [R1+0x6f4] ;  /* 0x0006f40001177983 */ /* 0x000f280000300800 */
[----:B-1----:R-:W4:Y:S04]  /*37b50*/  LDL.LU R17, [R1+0x700] ;  /* 0x0007000001117983 */ /* 0x002f280000300800 */
[----:B------:R-:W-:Y:S04]  /*37b60*/  STL [R1+0x6d0], R11 ;  /* 0x0006d00b01007387 */ /* 0x000fe80000100800 */
[----:B------:R-:W4:Y:S01]  /*37b70*/  LDL.LU R13, [R1+0x708] ;  /* 0x00070800010d7983 */ /* 0x000f220000300800 */
[----:B---3--:R-:W-:-:S05]  /*37b80*/  IADD3 R10, P4, PT, R5, R10, RZ ;  /* 0x0000000a050a7210 */ /* 0x008fca0007f9e0ff */
[----:B--2---:R-:W-:Y:S02]  /*37b90*/  IMAD.X R18, R6, 0x1, R18, P4 ;  /* 0x0000000106127824 */ /* 0x004fe400020e0612 */
[----:B0-----:R-:W-:Y:S02]  /*37ba0*/  @!P1 IMAD.MOV.U32 R8, RZ, RZ, R10 ;  /* 0x000000ffff089224 */ /* 0x001fe400078e000a */
[----:B------:R-:W-:Y:S01]  /*37bb0*/  @!P1 IMAD.MOV.U32 R9, RZ, RZ, R18 ;  /* 0x000000ffff099224 */ /* 0x000fe200078e0012 */
[----:B----4-:R0:W-:Y:S04]  /*37bc0*/  STL [R1+0x24], R21 ;  /* 0x0000241501007387 */ /* 0x0101e80000100800 */
[----:B------:R1:W2:Y:S04]  /*37bd0*/  @!P1 LDG.E.U8 R3, desc[UR18][R8.64] ;  /* 0x0000001208039981 */ /* 0x0002a8000c1e1100 */
[----:B0-----:R-:W3:Y:S04]  /*37be0*/  LDL.LU R21, [R1+0x6fc] ;  /* 0x0006fc0001157983 */ /* 0x001ee80000300800 */
[----:B------:R0:W-:Y:S01]  /*37bf0*/  STL [R1+0x20], R15 ;  /* 0x0000200f01007387 */ /* 0x0001e20000100800 */
[----:B------:R-:W-:-:S02]  /*37c00*/  PRMT R0, RZ, 0x7610, R0 ;  /* 0x00007610ff007816 */ /* 0x000fc40000000000 */
[----:B------:R-:W-:Y:S01]  /*37c10*/  IADD3 R12, P3, PT, R5, R12, RZ ;  /* 0x0000000c050c7210 */ /* 0x000fe20007f7e0ff */
[----:B0-----:R-:W4:Y:S04]  /*37c20*/  LDL.LU R15, [R1+0x704] ;  /* 0x00070400010f7983 */ /* 0x001f280000300800 */
[----:B------:R-:W-:Y:S01]  /*37c30*/  STL [R1+0x6d8], R10 ;  /* 0x0006d80a01007387 */ /* 0x000fe20000100800 */
[----:B------:R-:W-:-:S03]  /*37c40*/  IMAD.X R19, R6, 0x1, R19, P3 ;  /* 0x0000000106137824 */ /* 0x000fc600018e0613 */
[----:B------:R-:W-:Y:S01]  /*37c50*/  STL [R1+0x6cc], R24 ;  /* 0x0006cc1801007387 */ /* 0x000fe20000100800 */
[----:B------:R-:W-:-:S03]  /*37c60*/  IADD3 R16, P3, PT, R5, R16, RZ ;  /* 0x0000001005107210 */ /* 0x000fc60007f7e0ff */
[----:B------:R-:W-:Y:S04]  /*37c70*/  STL [R1+0x6e0], R12 ;  /* 0x0006e00c01007387 */ /* 0x000fe80000100800 */
[----:B------:R-:W4:Y:S01]  /*37c80*/  LDL.LU R11, [R1+0x710] ;  /* 0x00071000010b7983 */ /* 0x000f220000300800 */
[----:B-1----:R-:W-:-:S03]  /*37c90*/  @!P1 IMAD.MOV.U32 R8, RZ, RZ, R12 ;  /* 0x000000ffff089224 */ /* 0x002fc600078e000c */
[----:B------:R-:W-:Y:S01]  /*37ca0*/  STL [R1+0x6d4], R18 ;  /* 0x0006d41201007387 */ /* 0x000fe20000100800 */
[----:B------:R-:W-:-:S03]  /*37cb0*/  @!P1 IMAD.MOV.U32 R9, RZ, RZ, R19 ;  /* 0x000000ffff099224 */ /* 0x000fc600078e0013 */
[----:B------:R-:W-:Y:S01]  /*37cc0*/  STL [R1+0x28], R25 ;  /* 0x0000281901007387 */ /* 0x000fe20000100800 */
[----:B------:R-:W-:-:S03]  /*37cd0*/  IMAD.X R23, R6, 0x1, R23, P3 ;  /* 0x0000000106177824 */ /* 0x000fc600018e0617 */
[----:B------:R0:W-:Y:S01]  /*37ce0*/  STL [R1+0x1c], R20 ;  /* 0x00001c1401007387 */ /* 0x0001e20000100800 */
[----:B------:R-:W-:Y:S02]  /*37cf0*/  IADD3 R17, P4, PT, R5, R17, RZ ;  /* 0x0000001105117210 */ /* 0x000fe40007f9e0ff */
[----:B------:R-:W-:Y:S01]  /*37d00*/  PRMT R22, RZ, 0x7610, R22 ;  /* 0x00007610ff167816 */ /* 0x000fe20000000016 */
[----:B------:R1:W4:Y:S04]  /*37d10*/  @!P1 LDG.E.U8 R0, desc[UR18][R8.64] ;  /* 0x0000001208009981 */ /* 0x000328000c1e1100 */
[----:B0-----:R-:W4:Y:S04]  /*37d20*/  LDL.LU R20, [R1+0x70c] ;  /* 0x00070c0001147983 */ /* 0x001f280000300800 */
[----:B------:R0:W-:Y:S04]  /*37d30*/  STL [R1+0x6dc], R19 ;  /* 0x0006dc1301007387 */ /* 0x0001e80000100800 */
[----:B------:R-:W4:Y:S01]  /*37d40*/  LDL.LU R18, [R1+0x718] ;  /* 0x0007180001127983 */ /* 0x000f220000300800 */
[----:B-1----:R-:W-:-:S02]  /*37d50*/  @!P1 IMAD.MOV.U32 R8, RZ, RZ, R16 ;  /* 0x000000ffff089224 */ /* 0x002fc400078e0010 */
[----:B------:R-:W-:Y:S01]  /*37d60*/  @!P1 IMAD.MOV.U32 R9, RZ, RZ, R23 ;  /* 0x000000ffff099224 */ /* 0x000fe200078e0017 */
[----:B------:R-:W4:Y:S01]  /*37d70*/  LDL.LU R10, [R1+0x720] ;  /* 0x00072000010a7983 */ /* 0x000f220000300800 */
[----:B------:R-:W-:-:S03]  /*37d80*/  PRMT R14, RZ, 0x7610, R14 ;  /* 0x00007610ff0e7816 */ /* 0x000fc6000000000e */
[----:B------:R1:W4:Y:S02]  /*37d90*/  @!P1 LDG.E.U8 R22, desc[UR18][R8.64] ;  /* 0x0000001208169981 */ /* 0x000324000c1e1100 */
[----:B-1----:R-:W-:Y:S02]  /*37da0*/  @!P1 IMAD.MOV.U32 R8, RZ, RZ, R17 ;  /* 0x000000ffff089224 */ /* 0x002fe400078e0011 */
[----:B--2---:R1:W-:Y:S04]  /*37db0*/  STL [R1+0x12d8], R3 ;  /* 0x0012d80301007387 */ /* 0x0043e80000100800 */
[----:B0-----:R-:W2:Y:S01]  /*37dc0*/  LDL.LU R19, [R1+0x714] ;  /* 0x0007140001137983 */ /* 0x001ea20000300800 */
[----:B---3--:R-:W-:Y:S01]  /*37dd0*/  IMAD.X R21, R6, 0x1, R21, P4 ;  /* 0x0000000106157824 */ /* 0x008fe200020e0615 */
[----:B------:R-:W-:-:S02]  /*37de0*/  IADD3 R13, P3, PT, R5, R13, RZ ;  /* 0x0000000d050d7210 */ /* 0x000fc40007f7e0ff */
[----:B------:R-:W3:Y:S01]  /*37df0*/  LDL.LU R12, [R1+0x71c] ;  /* 0x00071c00010c7983 */ /* 0x000ee20000300800 */
[----:B------:R-:W-:-:S05]  /*37e00*/  @!P1 IMAD.MOV.U32 R9, RZ, RZ, R21 ;  /* 0x000000ffff099224 */ /* 0x000fca00078e0015 */
[----:B------:R0:W3:Y:S01]  /*37e10*/  @!P1 LDG.E.U8 R14, desc[UR18][R8.64] ;  /* 0x00000012080e9981 */ /* 0x0000e2000c1e1100 */
[----:B-1----:R-:W-:Y:S01]  /*37e20*/  PRMT R3, RZ, 0x7610, R3 ;  /* 0x00007610ff037816 */ /* 0x002fe20000000003 */
[----:B----4-:R-:W-:Y:S02]  /*37e30*/  IMAD.X R15, R6, 0x1, R15, P3 ;  /* 0x00000001060f7824 */ /* 0x010fe400018e060f */
[----:B0-----:R-:W-:Y:S02]  /*37e40*/  @!P1 IMAD.MOV.U32 R8, RZ, RZ, R13 ;  /* 0x000000ffff089224 */ /* 0x001fe400078e000d */
[----:B------:R-:W-:Y:S01]  /*37e50*/  @!P1 IMAD.MOV.U32 R9, RZ, RZ, R15 ;  /* 0x000000ffff099224 */ /* 0x000fe200078e000f */
[----:B------:R-:W-:-:S04]  /*37e60*/  PRMT R4, RZ, 0x7610, R4 ;  /* 0x00007610ff047816 */ /* 0x000fc80000000004 */
[----:B------:R0:W4:Y:S01]  /*37e70*/  @!P1 LDG.E.U8 R3, desc[UR18][R8.64] ;  /* 0x0000001208039981 */ /* 0x000122000c1e1100 */
[----:B------:R-:W-:-:S03]  /*37e80*/  IADD3 R11, P3, PT, R5, R11, RZ ;  /* 0x0000000b050b7210 */ /* 0x000fc60007f7e0ff */
[----:B------:R1:W-:Y:S02]  /*37e90*/  STL [R1+0x6f8], R16 ;  /* 0x0006f81001007387 */ /* 0x0003e40000100800 */
[----:B0-----:R-:W-:Y:S01]  /*37ea0*/  @!P1 IMAD.MOV.U32 R8, RZ, RZ, R11 ;  /* 0x000000ffff089224 */ /* 0x001fe200078e000b */
[----:B------:R-:W-:Y:S01]  /*37eb0*/  PRMT R2, RZ, 0x7610, R2 ;  /* 0x00007610ff027816 */ /* 0x000fe20000000002 */
[----:B------:R-:W-:-:S04]  /*37ec0*/  IMAD.X R20, R6, 0x1, R20, P3 ;  /* 0x0000000106147824 */ /* 0x000fc800018e0614 */
[----:B------:R-:W-:Y:S01]  /*37ed0*/  @!P1 IMAD.MOV.U32 R9, RZ, RZ, R20 ;  /* 0x000000ffff099224 */ /* 0x000fe200078e0014 */
[----:B------:R-:W-:Y:S01]  /*37ee0*/  IADD3 R18, P4, PT, R5, R18, RZ ;  /* 0x0000001205127210 */ /* 0x000fe20007f9e0ff */
[----:B------:R-:W-:Y:S04]  /*37ef0*/  STL [R1+0x12dc], R0 ;  /* 0x0012dc0001007387 */ /* 0x000fe80000100800 */
[----:B------:R0:W4:Y:S04]  /*37f00*/  @!P1 LDG.E.U8 R4, desc[UR18][R8.64] ;  /* 0x0000001208049981 */ /* 0x000128000c1e1100 */
[----:B------:R-:W-:Y:S04]  /*37f10*/  STL [R1+0x700], R17 ;  /* 0x0007001101007387 */ /* 0x000fe80000100800 */
[----:B------:R-:W-:Y:S01]  /*37f20*/  STL [R1+0x6f4], R23 ;  /* 0x0006f41701007387 */ /* 0x000fe20000100800 */
[----:B0-----:R-:W-:-:S03]  /*37f30*/  @!P1 IMAD.MOV.U32 R8, RZ, RZ, R18 ;  /* 0x000000ffff089224 */ /* 0x001fc600078e0012 */
[----:B------:R-:W-:Y:S04]  /*37f40*/  STL [R1+0x708], R13 ;  /* 0x0007080d01007387 */ /* 0x000fe80000100800 */
[----:B-1----:R-:W4:Y:S04]  /*37f50*/  LDL.LU R16, [R1+0x738] ;  /* 0x0007380001107983 */ /* 0x002f280000300800 */
[----:B------:R-:W-:Y:S04]  /*37f60*/  STL [R1+0x6fc], R21 ;  /* 0x0006fc1501007387 */ /* 0x000fe80000100800 */
[----:B------:R-:W-:Y:S01]  /*37f70*/  STL [R1+0x704], R15 ;  /* 0x0007040f01007387 */ /* 0x000fe20000100800 */
[----:B--2---:R-:W-:-:S04]  /*37f80*/  IMAD.X R19, R6, 0x1, R19, P4 ;  /* 0x0000000106137824 */ /* 0x004fc800020e0613 */
[----:B------:R-:W-:-:S05]  /*37f90*/  @!P1 IMAD.MOV.U32 R9, RZ, RZ, R19 ;  /* 0x000000ffff099224 */ /* 0x000fca00078e0013 */
[----:B------:R0:W2:Y:S04]  /*37fa0*/  @!P1 LDG.E.U8 R2, desc[UR18][R8.64] ;  /* 0x0000001208029981 */ /* 0x0000a8000c1e1100 */
[----:B---3--:R1:W-:Y:S04]  /*37fb0*/  STL [R1+0xc], R14 ;  /* 0x00000c0e01007387 */ /* 0x0083e80000100800 */
[----:B-1----:R-:W3:Y:S04]  /*37fc0*/  LDL.LU R14, [R1+0x740] ;  /* 0x00074000010e7983 */ /* 0x002ee80000300800 */
[----:B------:R-:W3:Y:S04]  /*37fd0*/  LDL.LU R17, [R1+0x734] ;  /* 0x0007340001117983 */ /* 0x000ee80000300800 */
[----:B------:R-:W3:Y:S01]  /*37fe0*/  LDL.LU R15, [R1+0x73c] ;  /* 0x00073c00010f7983 */ /* 0x000ee20000300800 */
[----:B------:R-:W-:-:S03]  /*37ff0*/  IADD3 R10, P3, PT, R5, R10, RZ ;  /* 0x0000000a050a7210 */ /* 0x000fc60007f7e0ff */
[----:B------:R1:W-:Y:S04]  /*38000*/  STL [R1+0x710], R11 ;  /* 0x0007100b01007387 */ /* 0x0003e80000100800 */
[----:B------:R-:W3:Y:S04]  /*38010*/  LDL.LU R13, [R1+0x744] ;  /* 0x00074400010d7983 */ /* 0x000ee80000300800 */
[----:B------:R-:W3:Y:S04]  /*38020*/  LDL.LU R0, [R1+0x748] ;  /* 0x0007480001007983 */ /* 0x000ee80000300800 */
[----:B----4-:R4:W-:Y:S01]  /*38030*/  STL [R1+0x12e0], R3 ;  /* 0x0012e00301007387 */ /* 0x0109e20000100800 */
[----:B------:R-:W-:-:S03]  /*38040*/  IMAD.X R12, R6, 0x1, R12, P3 ;  /* 0x00000001060c7824 */ /* 0x000fc600018e060c */
[----:B------:R-:W-:Y:S04]  /*38050*/  STL [R1+0x718], R18 ;  /* 0x0007181201007387 */ /* 0x000fe80000100800 */
[----:B------:R-:W-:Y:S04]  /*38060*/  STL [R1+0x70c], R20 ;  /* 0x00070c1401007387 */ /* 0x000fe80000100800 */
[----:B------:R-:W-:Y:S04]  /*38070*/  STL [R1+0x720], R10 ;  /* 0x0007200a01007387 */ /* 0x000fe80000100800 */
[----:B-1----:R-:W3:Y:S04]  /*38080*/  LDL.LU R11, [R1+0x750] ;  /* 0x00075000010b7983 */ /* 0x002ee80000300800 */
[----:B------:R-:W-:Y:S04]  /*38090*/  STL [R1+0x714], R19 ;  /* 0x0007141301007387 */ /* 0x000fe80000100800 */
[----:B------:R-:W-:Y:S01]  /*380a0*/  STL [R1+0x12e4], R4 ;  /* 0x0012e40401007387 */ /* 0x000fe20000100800 */
[----:B------:R-:W-:-:S03]  /*380b0*/  PRMT R92, RZ, 0x7610, R92 ;  /* 0x00007610ff5c7816 */ /* 0x000fc6000000005c */
[----:B------:R-:W-:Y:S01]  /*380c0*/  STL [R1+0x10], R22 ;  /* 0x0000101601007387 */ /* 0x000fe20000100800 */
[----:B0-----:R-:W-:-:S03]  /*380d0*/  @!P1 IMAD.MOV.U32 R9, RZ, RZ, R12 ;  /* 0x000000ffff099224 */ /* 0x001fc600078e000c */
[----:B----4-:R-:W4:Y:S01]  /*380e0*/  LDL.LU R3, [R1+0x758] ;  /* 0x0007580001037983 */ /* 0x010f220000300800 */
[----:B------:R-:W-:-:S03]  /*380f0*/  @!P1 IMAD.MOV.U32 R8, RZ, RZ, R10 ;  /* 0x000000ffff089224 */ /* 0x000fc600078e000a */
[----:B------:R0:W-:Y:S01]  /*38100*/  STL [R1+0x71c], R12 ;  /* 0x00071c0c01007387 */ /* 0x0001e20000100800 */
[----:B------:R-:W-:-:S03]  /*38110*/  IADD3 R16, P3, PT, R5, R16, RZ ;  /* 0x0000001005107210 */ /* 0x000fc60007f7e0ff */
[----:B------:R1:W4:Y:S01]  /*38120*/  @!P1 LDG.E.U8 R92, desc[UR18][R8.64] ;  /* 0x00000012085c9981 */ /* 0x000322000c1e1100 */
[----:B------:R-:W-:Y:S02]  /*38130*/  PRMT R90, RZ, 0x7610, R90 ;  /* 0x00007610ff5a7816 */ /* 0x000fe4000000005a */
[----:B------:R-:W-:Y:S01]  /*38140*/  PRMT R88, RZ, 0x7610, R88 ;  /* 0x00007610ff587816 */ /* 0x000fe20000000058 */
[----:B-1----:R-:W-:Y:S01]  /*38150*/  @!P1 IMAD.MOV.U32 R8, RZ, RZ, R16 ;  /* 0x000000ffff089224 */ /* 0x002fe200078e0010 */
[----:B--2---:R1:W-:Y:S04]  /*38160*/  STL [R1+0x12e8], R2 ;  /* 0x0012e80201007387 */ /* 0x0043e80000100800 */
[----:B0-----:R-:W2:Y:S04]  /*38170*/  LDL.LU R12, [R1+0x74c] ;  /* 0x00074c00010c7983 */ /* 0x001ea80000300800 */
[----:B------:R-:W2:Y:S01]  /*38180*/  LDL.LU R10, [R1+0x754] ;  /* 0x00075400010a7983 */ /* 0x000ea20000300800 */
[----:B---3--:R-:W-:Y:S01]  /*38190*/  IADD3 R14, P4, PT, R5, R14, RZ ;  /* 0x0000000e050e7210 */ /* 0x008fe20007f9e0ff */
[----:B------:R-:W-:-:S04]  /*381a0*/  IMAD.X R17, R6, 0x1, R17, P3 ;  /* 0x0000000106117824 */ /* 0x000fc800018e0611 */
[----:B------:R-:W-:Y:S02]  /*381b0*/  @!P1 IMAD.MOV.U32 R9, RZ, RZ, R17 ;  /* 0x000000ffff099224 */ /* 0x000fe400078e0011 */
[----:B------:R-:W-:Y:S01]  /*381c0*/  IMAD.X R15, R6, 0x1, R15, P4 ;  /* 0x00000001060f7824 */ /* 0x000fe200020e060f */
[----:B------:R-:W-:Y:S04]  /*381d0*/  STL [R1+0x738], R16 ;  /* 0x0007381001007387 */ /* 0x000fe80000100800 */
[----:B------:R0:W3:Y:S04]  /*381e0*/  @!P1 LDG.E.U8 R90, desc[UR18][R8.64] ;  /* 0x00000012085a9981 */ /* 0x0000e8000c1e1100 */
[----:B------:R-:W3:Y:S04]  /*381f0*/  LDL.LU R4, [R1+0x75c] ;  /* 0x00075c0001047983 */ /* 0x000ee80000300800 */
[----:B-1----:R-:W3:Y:S01]  /*38200*/  LDL.LU R2, [R1+0x760] ;  /* 0x0007600001027983 */ /* 0x002ee20000300800 */
[----:B0-----:R-:W-:-:S02]  /*38210*/  @!P1 IMAD.MOV.U32 R8, RZ, RZ, R14 ;  /* 0x000000ffff089224 */ /* 0x001fc400078e000e */
[----:B------:R-:W-:-:S05]  /*38220*/  @!P1 IMAD.MOV.U32 R9, RZ, RZ, R15 ;  /* 0x000000ffff099224 */ /* 0x000fca00078e000f */
[----:B------:R0:W3:Y:S01]  /*38230*/  @!P1 LDG.E.U8 R88, desc[UR18][R8.64] ;  /* 0x0000001208589981 */ /* 0x0000e2000c1e1100 */
[----:B------:R-:W-:Y:S02]  /*38240*/  IADD3 R0, P3, PT, R5, R0, RZ ;  /* 0x0000000005007210 */ /* 0x000fe40007f7e0ff */
[----:B------:R-:W-:-:S03]  /*38250*/  PRMT R86, RZ, 0x7610, R86 ;  /* 0x00007610ff567816 */ /* 0x000fc60000000056 */
[----:B------:R-:W-:Y:S01]  /*38260*/  IMAD.X R13, R6, 0x1, R13, P3 ;  /* 0x00000001060d7824 */ /* 0x000fe200018e060d */
[----:B------:R-:W-:Y:S01]  /*38270*/  IADD3 R11, P3, PT, R5, R11, RZ ;  /* 0x0000000b050b7210 */ /* 0x000fe20007f7e0ff */
[----:B0-----:R-:W-:Y:S02]  /*38280*/  @!P1 IMAD.MOV.U32 R8, RZ, RZ, R0 ;  /* 0x000000ffff089224 */ /* 0x001fe400078e0000 */
[----:B------:R-:W-:Y:S01]  /*38290*/  @!P1 IMAD.MOV.U32 R9, RZ, RZ, R13 ;  /* 0x000000ffff099224 */ /* 0x000fe200078e000d */
[----:B------:R-:W-:-:S04]  /*382a0*/  PRMT R84, RZ, 0x7610, R84 ;  /* 0x00007610ff547816 */ /* 0x000fc80000000054 */
[----:B------:R0:W3:Y:S01]  /*382b0*/  @!P1 LDG.E.U8 R86, desc[UR18][R8.64] ;  /* 0x0000001208569981 */ /* 0x0000e2000c1e1100 */
[----:B----4-:R-:W-:Y:S01]  /*382c0*/  IADD3 R3, P4, PT, R5, R3, RZ ;  /* 0x0000000305037210 */ /* 0x010fe20007f9e0ff */
[----:B0-----:R-:W-:Y:S01]  /*382d0*/  @!P1 IMAD.MOV.U32 R8, RZ, RZ, R11 ;  /* 0x000000ffff089224 */ /* 0x001fe200078e000b */
[----:B------:R-:W-:Y:S01]  /*382e0*/  PRMT R82, RZ, 0x7610, R82 ;  /* 0x00007610ff527816 */ /* 0x000fe20000000052 */
[----:B------:R-:W-:Y:S04]  /*382f0*/  STL [R1+0x12ec], R92 ;  /* 0x0012ec5c01007387 */ /* 0x000fe80000100800 */
[----:B------:R-:W-:Y:S04]  /*38300*/  STL [R1+0x740], R14 ;  /* 0x0007400e01007387 */ /* 0x000fe80000100800 */
[----:B------:R0:W-:Y:S04]  /*38310*/  STL [R1+0x734], R17 ;  /* 0x0007341101007387 */ /* 0x0001e80000100800 */
[----:B------:R-:W-:Y:S04]  /*38320*/  STL [R1+0x748], R0 ;  /* 0x0007480001007387 */ /* 0x000fe80000100800 */
[----:B0-----:R-:W4:Y:S04]  /*38330*/  LDL.LU R17, [R1+0x778] ;  /* 0x0007780001117983 */ /* 0x001f280000300800 */
[----:B------:R0:W-:Y:S01]  /*38340*/  STL [R1+0x73c], R15 ;  /* 0x00073c0f01007387 */ /* 0x0001e20000100800 */
[----:B------:R-:W-:Y:S01]  /*38350*/  PRMT R80, RZ, 0x7610, R80 ;  /* 0x00007610ff507816 */ /* 0x000fe20000000050 */
[----:B--2---:R-:W-:-:S04]  /*38360*/  IMAD.X R12, R6, 0x1, R12, P3 ;  /* 0x00000001060c7824 */ /* 0x004fc800018e060c */
[----:B------:R-:W-:Y:S02]  /*38370*/  @!P1 IMAD.MOV.U32 R9, RZ, RZ, R12 ;  /* 0x000000ffff099224 */ /* 0x000fe400078e000c */
[----:B------:R-:W-:-:S03]  /*38380*/  IMAD.X R10, R6, 0x1, R10, P4 ;  /* 0x00000001060a7824 */ /* 0x000fc600020e060a */
[----:B------:R1:W2:Y:S02]  /*38390*/  @!P1 LDG.E.U8 R84, desc[UR18][R8.64] ;  /* 0x0000001208549981 */ /* 0x0002a4000c1e1100 */
[----:B-1----:R-:W-:Y:S02]  /*383a0*/  @!P1 IMAD.MOV.U32 R8, RZ, RZ, R3 ;  /* 0x000000ffff089224 */ /* 0x002fe400078e0003 */
[----:B------:R-:W-:Y:S01]  /*383b0*/  @!P1 IMAD.MOV.U32 R9, RZ, RZ, R10 ;  /* 0x000000ffff099224 */ /* 0x000fe200078e000a */
[----:B---3--:R-:W-:Y:S04]  /*383c0*/  STL [R1+0x12f0], R90 ;  /* 0x0012f05a01007387 */ /* 0x008fe80000100800 */
[----:B------:R1:W-:Y:S01]  /*383d0*/  STL [R1+0x744], R13 ;  /* 0x0007440d01007387 */ /* 0x0003e20000100800 */
[----:B------:R-:W-:-:S03]  /*383e0*/  IADD3 R2, P3, PT, R5, R2, RZ ;  /* 0x0000000205027210 */ /* 0x000fc60007f7e0ff */
[----:B------:R3:W2:Y:S02]  /*383f0*/  @!P1 LDG.E.U8 R82, desc[UR18][R8.64] ;  /* 0x0000001208529981 */ /* 0x0006a4000c1e1100 */
[----:B------:R-:W-:Y:S02]  /*38400*/  IMAD.X R4, R6, 0x1, R4, P3 ;  /* 0x0000000106047824 */ /* 0x000fe400018e0604 */
[----:B------:R-:W-:Y:S04]  /*38410*/  STL [R1+0x12f4], R88 ;  /* 0x0012f45801007387 */ /* 0x000fe80000100800 */
[----:B------:R-:W2:Y:S01]  /*38420*/  LDL.LU R19, [R1+0x774] ;  /* 0x0007740001137983 */ /* 0x000ea20000300800 */
[----:B---3--:R-:W-:-:S03]  /*38430*/  @!P1 IMAD.MOV.U32 R8, RZ, RZ, R2 ;  /* 0x000000ffff089224 */ /* 0x008fc600078e0002 */
[----:B0-----:R-:W3:Y:S01]  /*38440*/  LDL.LU R15, [R1+0x77c] ;  /* 0x00077c00010f7983 */ /* 0x001ee20000300800 */
[----:B------:R-:W-:-:S03]  /*38450*/  @!P1 IMAD.MOV.U32 R9, RZ, RZ, R4 ;  /* 0x000000ffff099224 */ /* 0x000fc600078e0004 */
[----:B------:R-:W-:Y:S04]  /*38460*/  STL [R1+0x750], R11 ;  /* 0x0007500b01007387 */ /* 0x000fe80000100800 */
[----:B-1----:R-:W3:Y:S04]  /*38470*/  LDL.LU R13, [R1+0x780] ;  /* 0x00078000010d7983 */ /* 0x002ee80000300800 */
[----:B------:R-:W3:Y:S04]  /*38480*/  LDL.LU R16, [R1+0x784] ;  /* 0x0007840001107983 */ /* 0x000ee80000300800 */
[----:B------:R-:W3:Y:S04]  /*38490*/  LDL.LU R0, [R1+0x788] ;  /* 0x0007880001007983 */ /* 0x000ee80000300800 */
[----:B------:R0:W3:Y:S04]  /*384a0*/  @!P1 LDG.E.U8 R80, desc[UR18][R8.64] ;  /* 0x0000001208509981 */ /* 0x0000e8000c1e1100 */
[----:B------:R-:W-:Y:S04]  /*384b0*/  STL [R1+0x12f8], R86 ;  /* 0x0012f85601007387 */ /* 0x000fe80000100800 */
[----:B------:R-:W-:Y:S04]  /*384c0*/  STL [R1+0x758], R3 ;  /* 0x0007580301007387 */ /* 0x000fe80000100800 */
[----:B------:R1:W-:Y:S04]  /*384d0*/  STL [R1+0x74c], R12 ;  /* 0x00074c0c01007387 */ /* 0x0003e80000100800 */
[----:B------:R-:W-:Y:S04]  /*384e0*/  STL [R1+0x760], R2 ;  /* 0x0007600201007387 */ /* 0x000fe80000100800 */
[----:B-1----:R-:W3:Y:S04]  /*384f0*/  LDL.LU R12, [R1+0x790] ;  /* 0x00079000010c7983 */ /* 0x002ee80000300800 */
[----:B------:R-:W-:Y:S01]  /*38500*/  STL [R1+0x754], R10 ;  /* 0x0007540a01007387 */ /* 0x000fe20000100800 */
[----:B----4-:R-:W-:-:S02]  /*38510*/  IADD3 R17, P3, PT, R5, R17, RZ ;  /* 0x0000001105117210 */ /* 0x010fc40007f7e0ff */
[----:B------:R-:W-:-:S03]  /*38520*/  PRMT R78, RZ, 0x7610, R78 ;  /* 0x00007610ff4e7816 */ /* 0x000fc6000000004e */
[----:B0-----:R-:W-:Y:S01]  /*38530*/  @!P1 IMAD.MOV.U32 R8, RZ, RZ, R17 ;  /* 0x000000ffff089224 */ /* 0x001fe200078e0011 */
[----:B--2---:R-:W-:Y:S04]  /*38540*/  STL [R1+0x12fc], R84 ;  /* 0x0012fc5401007387 */ /* 0x004fe80000100800 */
[----:B------:R-:W2:Y:S04]  /*38550*/  LDL.LU R18, [R1+0x78c] ;  /* 0x00078c0001127983 */ /* 0x000ea80000300800 */
[----:B------:R0:W-:Y:S04]  /*38560*/  STL [R1+0x75c], R4 ;  /* 0x00075c0401007387 */ /* 0x0001e80000100800 */
[----:B------:R-:W4:Y:S04]  /*38570*/  LDL.LU R11, [R1+0x798] ;  /* 0x00079800010b7983 */ /* 0x000f280000300800 */
[----:B------:R-:W4:Y:S04]  /*38580*/  LDL.LU R3, [R1+0x7a0] ;  /* 0x0007a00001037983 */ /* 0x000f280000300800 */
[----:B------:R-:W-:Y:S04]  /*38590*/  STL [R1+0x1300], R82 ;  /* 0x0013005201007387 */ /* 0x000fe80000100800 */
[----:B------:R-:W4:Y:S04]  /*385a0*/  LDL.LU R14, [R1+0x794] ;  /* 0x00079400010e7983 */ /* 0x000f280000300800 */
[----:B0-----:R-:W4:Y:S01]  /*385b0*/  LDL.LU R4, [R1+0x79c] ;  /* 0x00079c0001047983 */ /* 0x001f220000300800 */
[----:B------:R-:W-:-:S03]  /*385c0*/  IMAD.X R19, R6, 0x1, R19, P3 ;  /* 0x0000000106137824 */ /* 0x000fc600018e0613 */
[----:B------:R0:W-:Y:S04]  /*385d0*/  STL [R1+0x778], R17 ;  /* 0x0007781101007387 */ /* 0x0001e80000100800 */
[----:B------:R-:W4:Y:S01]  /*385e0*/  LDL.LU R2, [R1+0x7b8] ;  /* 0x0007b80001027983 */ /* 0x000f220000300800 */
[----:B------:R-:W-:-:S03]  /*385f0*/  @!P1 IMAD.MOV.U32 R9, RZ, RZ, R19 ;  /* 0x000000ffff099224 */ /* 0x000fc600078e0013 */
[----:B------:R-:W4:Y:S01]  /*38600*/  LDL.LU R10, [R1+0x7c0] ;  /* 0x0007c000010a7983 */ /* 0x000f220000300800 */
[----:B---3--:R-:W-:-:S03]  /*38610*/  IADD3 R13, P4, PT, R5, R13, RZ ;  /* 0x0000000d050d7210 */ /* 0x008fc60007f9e0ff */
[----:B------:R1:W3:Y:S02]  /*38620*/  @!P1 LDG.E.U8 R78, desc[UR18][R8.64] ;  /* 0x00000012084e9981 */ /* 0x0002e4000c1e1100 */
[C---:B------:R-:W-:Y:S01]  /*38630*/  IMAD.X R15, R6.reuse, 0x1, R15, P4 ;  /* 0x00000001060f7824 */ /* 0x040fe200020e060f */
[----:B------:R-:W-:Y:S01]  /*38640*/  IADD3 R0, P3, PT, R5, R0, RZ ;  /* 0x0000000005007210 */ /* 0x000fe20007f7e0ff */
[----:B------:R-:W-:Y:S04]  /*38650*/  STL [R1+0x1304], R80 ;  /* 0x0013045001007387 */ /* 0x000fe80000100800 */
[----:B------:R-:W-:Y:S01]  /*38660*/  IMAD.X R16, R6, 0x1, R16, P3 ;  /* 0x0000000106107824 */ /* 0x000fe200018e0610 */
[----:B------:R0:W-:Y:S04]  /*38670*/  STL [R1+0x780], R13 ;  /* 0x0007800d01007387 */ /* 0x0001e80000100800 */
[----:B------:R-:W-:Y:S01]  /*38680*/  STL [R1+0x774], R19 ;  /* 0x0007741301007387 */ /* 0x000fe20000100800 */
[----:B-1----:R-:W-:-:S03]  /*38690*/  @!P1 IMAD.MOV.U32 R8, RZ, RZ, R13 ;  /* 0x000000ffff089224 */ /* 0x002fc600078e000d */
[----:B------:R-:W-:Y:S04]  /*386a0*/  STL [R1+0x788], R0 ;  /* 0x0007880001007387 */ /* 0x000fe80000100800 */
[----:B------:R1:W-:Y:S04]  /*386b0*/  STL [R1+0x77c], R15 ;  /* 0x00077c0f01007387 */ /* 0x0003e80000100800 */
[----:B0-----:R-:W3:Y:S04]  /*386c0*/  LDL.LU R17, [R1+0x7b4] ;  /* 0x0007b40001117983 */ /* 0x001ee80000300800 */
[----:B------:R0:W-:Y:S04]  /*386d0*/  STL [R1+0x784], R16 ;  /* 0x0007841001007387 */ /* 0x0001e80000100800 */
[----:B------:R-:W3:Y:S01]  /*386e0*/  LDL.LU R13, [R1+0x7bc] ;  /* 0x0007bc00010d7983 */ /* 0x000ee20000300800 */
[----:B------:R-:W-:-:S03]  /*386f0*/  @!P1 IMAD.MOV.U32 R9, RZ, RZ, R15 ;  /* 0x000000ffff099224 */ /* 0x000fc600078e000f */
[----:B-1----:R-:W3:Y:S01]  /*38700*/  LDL.LU R15, [R1+0x7c8] ;  /* 0x0007c800010f7983 */ /* 0x002ee20000300800 */
[----:B------:R-:W-:Y:S02]  /*38710*/  PRMT R76, RZ, 0x7610, R76 ;  /* 0x00007610ff4c7816 */ /* 0x000fe4000000004c */
[----:B------:R-:W-:Y:S02]  /*38720*/  IADD3 R12, P3, PT, R5, R12, RZ ;  /* 0x0000000c050c7210 */ /* 0x000fe40007f7e0ff */
[----:B------:R-:W-:Y:S02]  /*38730*/  PRMT R74, RZ, 0x7610, R74 ;  /* 0x00007610ff4a7816 */ /* 0x000fe4000000004a */
[----:B------:R1:W3:Y:S01]  /*38740*/  @!P1 LDG.E.U8 R76, desc[UR18][R8.64] ;  /* 0x00000012084c9981 */ /* 0x0002e2000c1e1100 */
[----:B------:R-:W-:Y:S01]  /*38750*/  PRMT R72, RZ, 0x7610, R72 ;  /* 0x00007610ff487816 */ /* 0x000fe20000000048 */
[----:B-1----:R-:W-:Y:S02]  /*38760*/  @!P1 IMAD.MOV.U32 R8, RZ, RZ, R0 ;  /* 0x000000ffff089224 */ /* 0x002fe400078e0000 */
[----:B------:R-:W-:-:S02]  /*38770*/  @!P1 IMAD.MOV.U32 R9, RZ, RZ, R16 ;  /* 0x000000ffff099224 */ /* 0x000fc400078e0010 */
[----:B0-----:R-:W3:Y:S04]  /*38780*/  LDL.LU R16, [R1+0x7c4] ;  /* 0x0007c40001107983 */ /* 0x001ee80000300800 */
[----:B------:R0:W3:Y:S04]  /*38790*/  @!P1 LDG.E.U8 R74, desc[UR18][R8.64] ;  /* 0x00000012084a9981 */ /* 0x0000e8000c1e1100 */
[----:B------:R-:W3:Y:S01]  /*387a0*/  LDL.LU R0, [R1+0x7d0] ;  /* 0x0007d00001007983 */ /* 0x000ee20000300800 */
[----:B------:R-:W-:-:S03]  /*387b0*/  PRMT R70, RZ, 0x7610, R70 ;  /* 0x00007610ff467816 */ /* 0x000fc60000000046 */
[----:B------:R1:W-:Y:S01]  /*387c0*/  STL [R1+0x790], R12 ;  /* 0x0007900c01007387 */ /* 0x0003e20000100800 */
[----:B0-----:R-:W-:Y:S01]  /*387d0*/  @!P1 IMAD.MOV.U32 R8, RZ, RZ, R12 ;  /* 0x000000ffff089224 */ /* 0x001fe200078e000c */
[----:B------:R-:W-:Y:S02]  /*387e0*/  PRMT R68, RZ, 0x7610, R68 ;  /* 0x00007610ff447816 */ /* 0x000fe40000000044 */
[----:B------:R-:W-:Y:S01]  /*387f0*/  PRMT R66, RZ, 0x7610, R66 ;  /* 0x00007610ff427816 */ /* 0x000fe20000000042 */
[----:B--2---:R-:W-:-:S04]  /*38800*/  IMAD.X R18, R6, 0x1, R18, P3 ;  /* 0x0000000106127824 */ /* 0x004fc800018e0612 */
[----:B------:R-:W-:Y:S01]  /*38810*/  @!P1 IMAD.MOV.U32 R9, RZ, RZ, R18 ;  /* 0x000000ffff099224 */ /* 0x000fe200078e0012 */
[----:B----4-:R-:W-:-:S04]  /*38820*/  IADD3 R11, P4, PT, R5, R11, RZ ;  /* 0x0000000b050b7210 */ /* 0x010fc80007f9e0ff */
[----:B------:R0:W2:Y:S01]  /*38830*/  @!P1 LDG.E.U8 R72, desc[UR18][R8.64] ;  /* 0x0000001208489981 */ /* 0x0000a2000c1e1100 */
[----:B------:R-:W-:-:S03]  /*38840*/  IADD3 R3, P3, PT, R5, R3, RZ ;  /* 0x0000000305037210 */ /* 0x000fc60007f7e0ff */
[----:B------:R-:W-:Y:S04]  /*38850*/  STL [R1+0x798], R11 ;  /* 0x0007980b01007387 */ /* 0x000fe80000100800 */
[----:B------:R-:W-:Y:S01]  /*38860*/  STL [R1+0x78c], R18 ;  /* 0x00078c1201007387 */ /* 0x000fe20000100800 */
[----:B0-----:R-:W-:-:S03]  /*38870*/  @!P1 IMAD.MOV.U32 R8, RZ, RZ, R11 ;  /* 0x000000ffff089224 */ /* 0x001fc600078e000b */
[----:B------:R-:W-:Y:S01]  /*38880*/  STL [R1+0x7a0], R3 ;  /* 0x0007a00301007387 */ /* 0x000fe20000100800 */
[----:B------:R-:W-:-:S03]  /*38890*/  IMAD.X R14, R6, 0x1, R14, P4 ;  /* 0x00000001060e7824 */ /* 0x000fc600020e060e */
[----:B-1----:R-:W4:Y:S01]  /*388a0*/  LDL.LU R12, [R1+0x7cc] ;  /* 0x0007cc00010c7983 */ /* 0x002f220000300800 */
[----:B------:R-:W-:-:S03]  /*388b0*/  @!P1 IMAD.MOV.U32 R9, RZ, RZ, R14 ;  /* 0x000000ffff099224 */ /* 0x000fc600078e000e */
[----:B------:R0:W-:Y:S01]  /*388c0*/  STL [R1+0x794], R14 ;  /* 0x0007940e01007387 */ /* 0x0001e20000100800 */
[----:B------:R-:W-:-:S03]  /*388d0*/  IMAD.X R4, R6, 0x1, R4, P3 ;  /* 0x0000000106047824 */ /* 0x000fc600018e0604 */
[----:B------:R1:W2:Y:S01]  /*388e0*/  @!P1 LDG.E.U8 R70, desc[UR18][R8.64] ;  /* 0x0000001208469981 */ /* 0x0002a2000c1e1100 */
[----:B------:R-:W-:-:S03]  /*388f0*/  IADD3 R2, P4, PT, R5, R2, RZ ;  /* 0x0000000205027210 */ /* 0x000fc60007f9e0ff */
[----:B0-----:R-:W2:Y:S04]  /*38900*/  LDL.LU R14, [R1+0x7d4] ;  /* 0x0007d400010e7983 */ /* 0x001ea80000300800 */
[----:B------:R-:W2:Y:S01]  /*38910*/  LDL.LU R11, [R1+0x7d8] ;  /* 0x0007d800010b7983 */ /* 0x000ea20000300800 */
[----:B-1----:R-:W-:Y:S01]  /*38920*/  @!P1 IMAD.MOV.U32 R9, RZ, RZ, R4 ;  /* 0x000000ffff099224 */ /* 0x002fe200078e0004 */
[----:B------:R-:W-:Y:S02]  /*38930*/  IADD3 R10, P3, PT, R5, R10, RZ ;  /* 0x0000000a050a7210 */ /* 0x000fe40007f7e0ff */
[----:B------:R0:W-:Y:S01]  /*38940*/  STL [R1+0x79c], R4 ;  /* 0x00079c0401007387 */ /* 0x0001e20000100800 */
[----:B------:R-:W-:-:S05]  /*38950*/  @!P1 IMAD.MOV.U32 R8, RZ, RZ, R3 ;  /* 0x000000ffff089224 */ /* 0x000fca00078e0003 */
[----:B------:R1:W2:Y:S04]  /*38960*/  @!P1 LDG.E.U8 R68, desc[UR18][R8.64] ;  /* 0x0000001208449981 */ /* 0x0002a8000c1e1100 */
[----:B0-----:R-:W2:Y:S04]  /*38970*/  LDL.LU R4, [R1+0x7dc] ;  /* 0x0007dc0001047983 */ /* 0x001ea80000300800 */
[----:B------:R0:W-:Y:S04]  /*38980*/  STL [R1+0x7b8], R2 ;  /* 0x0007b80201007387 */ /* 0x0001e80000100800 */
[----:B------:R-:W2:Y:S01]  /*38990*/  LDL.LU R3, [R1+0x7e0] ;  /* 0x0007e00001037983 */ /* 0x000ea20000300800 */
[----:B-1----:R-:W-:-:S03]  /*389a0*/  @!P1 IMAD.MOV.U32 R8, RZ, RZ, R2 ;  /* 0x000000ffff089224 */ /* 0x002fc600078e0002 */
[----:B------:R1:W-:Y:S01]  /*389b0*/  STL [R1+0x7c0], R10 ;  /* 0x0007c00a01007387 */ /* 0x0003e20000100800 */
[----:B---3--:R-:W-:-:S04]  /*389c0*/  IMAD.X R17, R6, 0x1, R17, P4 ;  /* 0x0000000106117824 */ /* 0x008fc800020e0611 */
[----:B------:R-:W-:Y:S02]  /*389d0*/  @!P1 IMAD.MOV.U32 R9, RZ, RZ, R17 ;  /* 0x000000ffff099224 */ /* 0x000fe400078e0011 */
[----:B------:R-:W-:Y:S01]  /*389e0*/  IMAD.X R13, R6, 0x1, R13, P3 ;  /* 0x00000001060d7824 */ /* 0x000fe200018e060d */
[----:B------:R-:W-:Y:S01]  /*389f0*/  STL [R1+0x7b4], R17 ;  /* 0x0007b41101007387 */ /* 0x000fe20000100800 */
[----:B------:R-:W-:-:S03]  /*38a00*/  IADD3 R15, P3, PT, R5, R15, RZ ;  /* 0x0000000f050f7210 */ /* 0x000fc60007f7e0ff */
[----:B------:R3:W-:Y:S04]  /*38a10*/  STL [R1+0x7bc], R13 ;  /* 0x0007bc0d01007387 */ /* 0x0007e80000100800 */
[----:B0-----:R-:W2:Y:S04]  /*38a20*/  LDL.LU R2, [R1+0x7f8] ;  /* 0x0007f80001027983 */ /* 0x001ea80000300800 */
[----:B------:R0:W2:Y:S04]  /*38a30*/  @!P1 LDG.E.U8 R66, desc[UR18][R8.64] ;  /* 0x0000001208429981 */ /* 0x0000a8000c1e1100 */
[----:B------:R3:W-:Y:S01]  /*38a40*/  STL [R1+0x7c8], R15 ;  /* 0x0007c80f01007387 */ /* 0x0007e20000100800 */
[----:B0-----:R-:W-:-:S03]  /*38a50*/  @!P1 IMAD.MOV.U32 R8, RZ, RZ, R10 ;  /* 0x000000ffff089224 */ /* 0x001fc600078e000a */
[----:B-1----:R-:W2:Y:S01]  /*38a60*/  LDL.LU R10, [R1+0x7f4] ;  /* 0x0007f400010a7983 */ /* 0x002ea20000300800 */
[----:B------:R-:W-:Y:S01]  /*38a70*/  PRMT R64, RZ, 0x7610, R64 ;  /* 0x00007610ff407816 */ /* 0x000fe20000000040 */
[----:B------:R-:W-:Y:S02]  /*38a80*/  @!P1 IMAD.MOV.U32 R9, RZ, RZ, R13 ;  /* 0x000000ffff099224 */ /* 0x000fe400078e000d */
[----:B------:R-:W-:Y:S01]  /*38a90*/  IMAD.X R16, R6, 0x1, R16, P3 ;  /* 0x0000000106107824 */ /* 0x000fe200018e0610 */
[----:B------:R-:W-:Y:S01]  /*38aa0*/  PRMT R62, RZ, 0x7610, R62 ;  /* 0x00007610ff3e7816 */ /* 0x000fe2000000003e */
[----:B---3--:R-:W3:Y:S01]  /*38ab0*/  LDL.LU R13, [R1+0x800] ;  /* 0x00080000010d7983 */ /* 0x008ee20000300800 */
[----:B------:R-:W-:-:S03]  /*38ac0*/  IADD3 R0, P3, PT, R5, R0, RZ ;  /* 0x0000000005007210 */ /* 0x000fc60007f7e0ff */
[----:B------:R0:W3:Y:S01]  /*38ad0*/  @!P1 LDG.E.U8 R64, desc[UR18][R8.64] ;  /* 0x0000001208409981 */ /* 0x0000e2000c1e1100 */
[----:B------:R-:W-:-:S03]  /*38ae0*/  PRMT R60, RZ, 0x7610, R60 ;  /* 0x00007610ff3c7816 */ /* 0x000fc6000000003c */
[----:B------:R-:W-:Y:S01]  /*38af0*/  STL [R1+0x7c4], R16 ;  /* 0x0007c41001007387 */ /* 0x000fe20000100800 */
[----:B0-----:R-:W-:Y:S02]  /*38b00*/  @!P1 IMAD.MOV.U32 R8, RZ, RZ, R15 ;  /* 0x000000ffff089224 */ /* 0x001fe400078e000f */
[----:B------:R-:W-:Y:S01]  /*38b10*/  @!P1 IMAD.MOV.U32 R9, RZ, RZ, R16 ;  /* 0x000000ffff099224 */ /* 0x000fe200078e0010 */
[----:B------:R-:W3:Y:S04]  /*38b20*/  LDL.LU R15, [R1+0x7fc] ;  /* 0x0007fc00010f7983 */ /* 0x000ee80000300800 */
[----:B------:R0:W3:Y:S04]  /*38b30*/  @!P1 LDG.E.U8 R62, desc[UR18][R8.64] ;  /* 0x00000012083e9981 */ /* 0x0000e8000c1e1100 */
[----:B------:R-:W-:Y:S01]  /*38b40*/  STL [R1+0x7d0], R0 ;  /* 0x0007d00001007387 */ /* 0x000fe20000100800 */
[----:B------:R-:W-:Y:S01]  /*38b50*/  PRMT R58, RZ, 0x7610, R58 ;  /* 0x00007610ff3a7816 */ /* 0x000fe2000000003a */
[----:B0-----:R-:W-:Y:S01]  /*38b60*/  @!P1 IMAD.MOV.U32 R8, RZ, RZ, R0 ;  /* 0x000000ffff089224 */ /* 0x001fe200078e0000 */
[----:B------:R-:W-:Y:S01]  /*38b70*/  PRMT R56, RZ, 0x7610, R56 ;  /* 0x00007610ff387816 */ /* 0x000fe20000000038 */
[----:B----4-:R-:W-:-:S04]  /*38b80*/  IMAD.X R12, R6, 0x1, R12, P3 ;  /* 0x00000001060c7824 */ /* 0x010fc800018e060c */
[----:B------:R-:W-:Y:S01]  /*38b90*/  @!P1 IMAD.MOV.U32 R9, RZ, RZ, R12 ;  /* 0x000000ffff099224 */ /* 0x000fe200078e000c */
[----:B------:R0:W-:Y:S04]  /*38ba0*/  STL [R1+0x7cc], R12 ;  /* 0x0007cc0c01007387 */ /* 0x0001e80000100800 */
[----:B------:R1:W4:Y:S04]  /*38bb0*/  @!P1 LDG.E.U8 R60, desc[UR18][R8.64] ;  /* 0x00000012083c9981 */ /* 0x000328000c1e1100 */
        /* <DEDUP_REMOVED lines=8> */
[----:B------:R1:W4:Y:S04]  /*38c40*/  @!P1 LDG.E.U8 R58, desc[UR18][R8.64] ;  /* 0x00000012083a9981 */ /* 0x000328000c1e1100 */
[----:B0-----:R-:W4:Y:S01]  /*38c50*/  LDL.LU R14, [R1+0x80c] ;  /* 0x00080c00010e7983 */ /* 0x001f220000300800 */
[----:B------:R-:W-:-:S03]  /*38c60*/  IADD3 R3, P3, PT, R5, R3, RZ ;  /* 0x0000000305037210 */ /* 0x000fc60007f7e0ff */
[----:B------:R-:W4:Y:S02]  /*38c70*/  LDL.LU R11, [R1+0x810] ;  /* 0x00081000010b7983 */ /* 0x000f240000300800 */
[----:B------:R-:W-:Y:S02]  /*38c80*/  IMAD.X R4, R6, 0x1, R4, P3 ;  /* 0x0000000106047824 */ /* 0x000fe400018e0604 */
[----:B------:R-:W-:Y:S01]  /*38c90*/  STL [R1+0x7e0], R3 ;  /* 0x0007e00301007387 */ /* 0x000fe20000100800 */
[----:B-1----:R-:W-:Y:S02]  /*38ca0*/  @!P1 IMAD.MOV.U32 R8, RZ, RZ, R3 ;  /* 0x000000ffff089224 */ /* 0x002fe400078e0003 */
[----:B------:R-:W-:Y:S01]  /*38cb0*/  @!P1 IMAD.MOV.U32 R9, RZ, RZ, R4 ;  /* 0x000000ffff099224 */ /* 0x000fe200078e0004 */
[----:B------:R0:W-:Y:S04]  /*38cc0*/  STL [R1+0x7dc], R4 ;  /* 0x0007dc0401007387 */ /* 0x0001e80000100800 */
[----:B------:R1:W4:Y:S04]  /*38cd0*/  @!P1 LDG.E.U8 R56, desc[UR18][R8.64] ;  /* 0x0000001208389981 */ /* 0x000328000c1e1100 */
[----:B0-----:R-:W4:Y:S04]  /*38ce0*/  LDL.LU R4, [R1+0x814] ;  /* 0x0008140001047983 */ /* 0x001f280000300800 */
[----:B------:R-:W4:Y:S01]  /*38cf0*/  LDL.LU R3, [R1+0x818] ;  /* 0x0008180001037983 */ /* 0x000f220000300800 */
[----:B------:R-:W-:-:S05]  /*38d00*/  IADD3 R2, P3, PT, R5, R2, RZ ;  /* 0x0000000205027210 */ /* 0x000fca0007f7e0ff */
[----:B------:R-:W-:Y:S01]  /*38d10*/  STL [R1+0x7f8], R2 ;  /* 0x0007f80201007387 */ /* 0x000fe20000100800 */
[----:B-1----:R-:W-:Y:S02]  /*38d20*/  @!P1 IMAD.MOV.U32 R8, RZ, RZ, R2 ;  /* 0x000000ffff089224 */ /* 0x002fe400078e0002 */
[----:B------:R-:W-:-:S04]  /*38d30*/  IMAD.X R10, R6, 0x1, R10, P3 ;  /* 0x00000001060a7824 */ /* 0x000fc800018e060a */
[----:B------:R-:W-:Y:S01]  /*38d40*/  @!P1 IMAD.MOV.U32 R9, RZ, RZ, R10 ;  /* 0x000000ffff099224 */ /* 0x000fe200078e000a */
[----:B------:R0:W-:Y:S04]  /*38d50*/  STL [R1+0x7f4], R10 ;  /* 0x0007f40a01007387 */ /* 0x0001e80000100800 */
[----:B0-----:R-:W4:Y:S04]  /*38d60*/  LDL.LU R10, [R1+0x81c] ;  /* 0x00081c00010a7983 */ /* 0x001f280000300800 */
[----:B------:R-:W4:Y:S01]  /*38d70*/  LDL.LU R2, [R1+0x820] ;  /* 0x0008200001027983 */ /* 0x000f220000300800 */
[----:B---3--:R-:W-:-:S02]  /*38d80*/  IADD3 R13, P3, PT, R5, R13, RZ ;  /* 0x0000000d050d7210 */ /* 0x008fc40007f7e0ff */
[----:B------:R-:W-:-:S03]  /*38d90*/  PRMT R54, RZ, 0x7610, R54 ;  /* 0x00007610ff367816 */ /* 0x000fc60000000036 */
[----:B------:R-:W-:Y:S01]  /*38da0*/  IMAD.X R15, R6, 0x1, R15, P3 ;  /* 0x00000001060f7824 */ /* 0x000fe200018e060f */
[----:B------:R-:W-:Y:S01]  /*38db0*/  PRMT R52, RZ, 0x7610, R52 ;  /* 0x00007610ff347816 */ /* 0x000fe20000000034 */
[----:B------:R0:W-:Y:S04]  /*38dc0*/  STL [R1+0x800], R13 ;  /* 0x0008000d01007387 */ /* 0x0001e80000100800 */
[----:B------:R1:W3:Y:S04]  /*38dd0*/  @!P1 LDG.E.U8 R54, desc[UR18][R8.64] ;  /* 0x0000001208369981 */ /* 0x0002e8000c1e1100 */
[----:B------:R-:W-:Y:S04]  /*38de0*/  STL [R1+0x7fc], R15 ;  /* 0x0007fc0f01007387 */ /* 0x000fe80000100800 */
[----:B------:R-:W3:Y:S01]  /*38df0*/  LDL.LU R16, [R1+0x834] ;  /* 0x0008340001107983 */ /* 0x000ee20000300800 */
[----:B-1----:R-:W-:-:S02]  /*38e00*/  @!P1 IMAD.MOV.U32 R8, RZ, RZ, R13 ;  /* 0x000000ffff089224 */ /* 0x002fc400078e000d */
[----:B------:R-:W-:Y:S01]  /*38e10*/  @!P1 IMAD.MOV.U32 R9, RZ, RZ, R15 ;  /* 0x000000ffff099224 */ /* 0x000fe200078e000f */
[----:B0-----:R-:W3:Y:S01]  /*38e20*/  LDL.LU R13, [R1+0x838] ;  /* 0x00083800010d7983 */ /* 0x001ee20000300800 */
[----:B------:R-:W-:-:S03]  /*38e30*/  PRMT R50, RZ, 0x7610, R50 ;  /* 0x00007610ff327816 */ /* 0x000fc60000000032 */
[----:B------:R0:W3:Y:S01]  /*38e40*/  @!P1 LDG.E.U8 R52, desc[UR18][R8.64] ;  /* 0x0000001208349981 */ /* 0x0000e2000c1e1100 */
[----:B------:R-:W-:Y:S02]  /*38e50*/  PRMT R48, RZ, 0x7610, R48 ;  /* 0x00007610ff307816 */ /* 0x000fe40000000030 */
        /* <DEDUP_REMOVED lines=8> */
[----:B------:R-:W-:-:S03]  /*38ee0*/  IADD3 R11, P3, PT, R5, R11, RZ ;  /* 0x0000000b050b7210 */ /* 0x000fc60007f7e0ff */
[----:B------:R-:W2:Y:S02]  /*38ef0*/  LDL.LU R0, [R1+0x840] ;  /* 0x0008400001007983 */ /* 0x000ea40000300800 */
[----:B------:R-:W-:Y:S02]  /*38f00*/  IMAD.X R14, R6, 0x1, R14, P3 ;  /* 0x00000001060e7824 */ /* 0x000fe400018e060e */
[----:B------:R-:W-:Y:S01]  /*38f10*/  STL [R1+0x810], R11 ;  /* 0x0008100b01007387 */ /* 0x000fe20000100800 */
[----:B-1----:R-:W-:Y:S02]  /*38f20*/  @!P1 IMAD.MOV.U32 R8, RZ, RZ, R11 ;  /* 0x000000ffff089224 */ /* 0x002fe400078e000b */
[----:B------:R-:W-:Y:S01]  /*38f30*/  @!P1 IMAD.MOV.U32 R9, RZ, RZ, R14 ;  /* 0x000000ffff099224 */ /* 0x000fe200078e000e */
[----:B------:R0:W-:Y:S04]  /*38f40*/  STL [R1+0x80c], R14 ;  /* 0x00080c0e01007387 */ /* 0x0001e80000100800 */
[----:B------:R-:W4:Y:S04]  /*38f50*/  LDL.LU R15, [R1+0x844] ;  /* 0x00084400010f7983 */ /* 0x000f280000300800 */
[----:B------:R1:W4:Y:S01]  /*38f60*/  @!P1 LDG.E.U8 R48, desc[UR18][R8.64] ;  /* 0x0000001208309981 */ /* 0x000322000c1e1100 */
[----:B------:R-:W-:-:S03]  /*38f70*/  IADD3 R3, P3, PT, R5, R3, RZ ;  /* 0x0000000305037210 */ /* 0x000fc60007f7e0ff */
[----:B0-----:R-:W4:Y:S02]  /*38f80*/  LDL.LU R14, [R1+0x848] ;  /* 0x00084800010e7983 */ /* 0x001f240000300800 */
[----:B------:R-:W-:Y:S02]  /*38f90*/  IMAD.X R4, R6, 0x1, R4, P3 ;  /* 0x0000000106047824 */ /* 0x000fe400018e0604 */
[----:B------:R-:W-:Y:S01]  /*38fa0*/  STL [R1+0x818], R3 ;  /* 0x0008180301007387 */ /* 0x000fe20000100800 */
[----:B-1----:R-:W-:Y:S02]  /*38fb0*/  @!P1 IMAD.MOV.U32 R8, RZ, RZ, R3 ;  /* 0x000000ffff089224 */ /* 0x002fe400078e0003 */
[----:B------:R-:W-:Y:S01]  /*38fc0*/  @!P1 IMAD.MOV.U32 R9, RZ, RZ, R4 ;  /* 0x000000ffff099224 */ /* 0x000fe200078e0004 */
[----:B------:R0:W-:Y:S04]  /*38fd0*/  STL [R1+0x814], R4 ;  /* 0x0008140401007387 */ /* 0x0001e80000100800 */
[----:B0-----:R-:W4:Y:S04]  /*38fe0*/  LDL.LU R4, [R1+0x84c] ;  /* 0x00084c0001047983 */ /* 0x001f280000300800 */
[----:B------:R-:W4:Y:S01]  /*38ff0*/  LDL.LU R3, [R1+0x850] ;  /* 0x0008500001037983 */ /* 0x000f220000300800 */
[----:B------:R-:W-:-:S05]  /*39000*/  IADD3 R2, P3, PT, R5, R2, RZ ;  /* 0x0000000205027210 */ /* 0x000fca0007f7e0ff */
[----:B------:R-:W-:Y:S01]  /*39010*/  IMAD.X R10, R6, 0x1, R10, P3 ;  /* 0x00000001060a7824 */ /* 0x000fe200018e060a */
[----:B------:R-:W-:Y:S03]  /*39020*/  STL [R1+0x820], R2 ;  /* 0x0008200201007387 */ /* 0x000fe60000100800 */
[----:B------:R-:W-:Y:S01]  /*39030*/  @!P1 IMAD.MOV.U32 R11, RZ, RZ, R10 ;  /* 0x000000ffff0b9224 */ /* 0x000fe200078e000a */
[----:B------:R0:W-:Y:S04]  /*39040*/  STL [R1+0x81c], R10 ;  /* 0x00081c0a01007387 */ /* 0x0001e80000100800 */
[----:B------:R-:W4:Y:S01]  /*39050*/  LDL.LU R20, [R1+0x854] ;  /* 0x0008540001147983 */ /* 0x000f220000300800 */
[----:B0-----:R-:W-:-:S03]  /*39060*/  @!P1 IMAD.MOV.U32 R10, RZ, RZ, R2 ;  /* 0x000000ffff0a9224 */ /* 0x001fc600078e0002 */
[----:B------:R-:W4:Y:S01]  /*39070*/  LDL.LU R2, [R1+0x858] ;  /* 0x0008580001027983 */ /* 0x000f220000300800 */
[----:B------:R-:W-:Y:S02]  /*39080*/  PRMT R7, RZ, 0x7610, R7 ;  /* 0x00007610ff077816 */ /* 0x000fe40000000007 */
[----:B---3--:R-:W-:-:S04]  /*39090*/  IADD3 R13, P3, PT, R5, R13, RZ ;  /* 0x0000000d050d7210 */ /* 0x008fc80007f7e0ff */
[----:B------:R0:W3:Y:S01]  /*390a0*/  @!P1 LDG.E.U8 R7, desc[UR18][R8.64] ;  /* 0x0000001208079981 */ /* 0x0000e2000c1e1100 */
[----:B------:R-:W-:-:S03]  /*390b0*/  IMAD.X R16, R6, 0x1, R16, P3 ;  /* 0x0000000106107824 */ /* 0x000fc600018e0610 */
[----:B------:R-:W-:Y:S01]  /*390c0*/  STL [R1+0x838], R13 ;  /* 0x0008380d01007387 */ /* 0x000fe20000100800 */
[----:B0-----:R-:W-:-:S03]  /*390d0*/  PRMT R8, RZ, 0x7610, R8 ;  /* 0x00007610ff087816 */ /* 0x001fc60000000008 */
[----:B------:R0:W-:Y:S01]  /*390e0*/  STL [R1+0x834], R16 ;  /* 0x0008341001007387 */ /* 0x0001e20000100800 */
[----:B------:R-:W-:-:S03]  /*390f0*/  PRMT R9, RZ, 0x7610, R9 ;  /* 0x00007610ff097816 */ /* 0x000fc60000000009 */
[----:B------:R-:W3:Y:S04]  /*39100*/  LDL.LU R17, [R1+0x85c] ;  /* 0x00085c0001117983 */ /* 0x000ee80000300800 */
[----:B------:R1:W3:Y:S02]  /*39110*/  @!P1 LDG.E.U8 R8, desc[UR18][R10.64] ;  /* 0x000000120a089981 */ /* 0x0002e4000c1e1100 */
[----:B-1----:R-:W-:Y:S02]  /*39120*/  @!P1 IMAD.MOV.U32 R11, RZ, RZ, R16 ;  /* 0x000000ffff0b9224 */ /* 0x002fe400078e0010 */
[----:B------:R-:W-:Y:S01]  /*39130*/  @!P1 IMAD.MOV.U32 R10, RZ, RZ, R13 ;  /* 0x000000ffff0a9224 */ /* 0x000fe200078e000d */
[----:B0-----:R-:W3:Y:S04]  /*39140*/  LDL.LU R16, [R1+0x860] ;  /* 0x0008600001107983 */ /* 0x001ee80000300800 */
[----:B------:R0:W3:Y:S02]  /*39150*/  @!P1 LDG.E.U8 R9, desc[UR18][R10.64] ;  /* 0x000000120a099981 */ /* 0x0000e4000c1e1100 */
[----:B0-----:R-:W-:-:S02]  /*39160*/  PRMT R10, RZ, 0x7610, R10 ;  /* 0x00007610ff0a7816 */ /* 0x001fc4000000000a */
[----:B------:R-:W-:Y:S02]  /*39170*/  PRMT R11, RZ, 0x7610, R11 ;  /* 0x00007610ff0b7816 */ /* 0x000fe4000000000b */
[----:B--2---:R-:W-:-:S05]  /*39180*/  IADD3 R0, P3, PT, R5, R0, RZ ;  /* 0x0000000005007210 */ /* 0x004fca0007f7e0ff */
[----:B----4-:R-:W-:Y:S01]  /*39190*/  IMAD.X R12, R6, 0x1, R12, P3 ;  /* 0x00000001060c7824 */ /* 0x010fe200018e060c */
[----:B------:R-:W-:Y:S03]  /*391a0*/  STL [R1+0x840], R0 ;  /* 0x0008400001007387 */ /* 0x000fe60000100800 */
[----:B------:R-:W-:Y:S01]  /*391b0*/  @!P1 IMAD.MOV.U32 R13, RZ, RZ, R12 ;  /* 0x000000ffff0d9224 */ /* 0x000fe200078e000c */
[----:B------:R0:W-:Y:S04]  /*391c0*/  STL [R1+0x83c], R12 ;  /* 0x00083c0c01007387 */ /* 0x0001e80000100800 */
[----:B------:R-:W2:Y:S01]  /*391d0*/  LDL.LU R21, [R1+0x874] ;  /* 0x0008740001157983 */ /* 0x000ea20000300800 */
[----:B------:R-:W-:Y:S01]  /*391e0*/  IADD3 R14, P3, PT, R5, R14, RZ ;  /* 0x0000000e050e7210 */ /* 0x000fe20007f7e0ff */
[----:B0-----:R-:W-:-:S02]  /*391f0*/  @!P1 IMAD.MOV.U32 R12, RZ, RZ, R0 ;  /* 0x000000ffff0c9224 */ /* 0x001fc400078e0000 */
[----:B------:R-:W4:Y:S02]  /*39200*/  LDL.LU R0, [R1+0x878] ;  /* 0x0008780001007983 */ /* 0x000f240000300800 */
[----:B------:R-:W-:Y:S02]  /*39210*/  IMAD.X R15, R6, 0x1, R15, P3 ;  /* 0x00000001060f7824 */ /* 0x000fe400018e060f */
[----:B------:R-:W-:Y:S04]  /*39220*/  STL [R1+0x848], R14 ;  /* 0x0008480e01007387 */ /* 0x000fe80000100800 */
[----:B------:R0:W-:Y:S04]  /*39230*/  STL [R1+0x844], R15 ;  /* 0x0008440f01007387 */ /* 0x0001e80000100800 */
[----:B------:R-:W2:Y:S04]  /*39240*/  LDL.LU R19, [R1+0x87c] ;  /* 0x00087c0001137983 */ /* 0x000ea80000300800 */
[----:B------:R1:W2:Y:S01]  /*39250*/  @!P1 LDG.E.U8 R10, desc[UR18][R12.64] ;  /* 0x000000120c0a9981 */ /* 0x0002a2000c1e1100 */
[----:B------:R-:W-:-:S03]  /*39260*/  IADD3 R3, P3, PT, R5, R3, RZ ;  /* 0x0000000305037210 */ /* 0x000fc60007f7e0ff */
[----:B------:R-:W2:Y:S02]  /*39270*/  LDL.LU R18, [R1+0x880] ;  /* 0x0008800001127983 */ /* 0x000ea40000300800 */
[----:B------:R-:W-:Y:S02]  /*39280*/  IMAD.X R4, R6, 0x1, R4, P3 ;  /* 0x0000000106047824 */ /* 0x000fe400018e0604 */
[----:B-1----:R-:W-:Y:S02]  /*39290*/  @!P1 IMAD.MOV.U32 R12, RZ, RZ, R14 ;  /* 0x000000ffff0c9224 */ /* 0x002fe400078e000e */
[----:B------:R-:W-:Y:S01]  /*392a0*/  @!P1 IMAD.MOV.U32 R13, RZ, RZ, R15 ;  /* 0x000000ffff0d9224 */ /* 0x000fe200078e000f */
[----:B------:R-:W-:Y:S01]  /*392b0*/  STL [R1+0x850], R3 ;  /* 0x0008500301007387 */ /* 0x000fe20000100800 */
[----:B0-----:R-:W-:Y:S02]  /*392c0*/  @!P1 IMAD.MOV.U32 R15, RZ, RZ, R4 ;  /* 0x000000ffff0f9224 */ /* 0x001fe400078e0004 */
[----:B------:R-:W-:Y:S01]  /*392d0*/  @!P1 IMAD.MOV.U32 R14, RZ, RZ, R3 ;  /* 0x000000ffff0e9224 */ /* 0x000fe200078e0003 */
[----:B------:R0:W-:Y:S04]  /*392e0*/  STL [R1+0x84c], R4 ;  /* 0x00084c0401007387 */ /* 0x0001e80000100800 */
[----:B------:R1:W2:Y:S04]  /*392f0*/  @!P1 LDG.E.U8 R11, desc[UR18][R12.64] ;  /* 0x000000120c0b9981 */ /* 0x0002a8000c1e1100 */
[----:B0-----:R-:W2:Y:S04]  /*39300*/  LDL.LU R4, [R1+0x884] ;  /* 0x0008840001047983 */ /* 0x001ea80000300800 */
[----:B------:R-:W2:Y:S01]  /*39310*/  LDL.LU R3, [R1+0x888] ;  /* 0x0008880001037983 */ /* 0x000ea20000300800 */
[----:B-1----:R-:W-:-:S06]  /*39320*/  PRMT R12, RZ, 0x7610, R12 ;  /* 0x00007610ff0c7816 */ /* 0x002fcc000000000c */
[----:B------:R0:W2:Y:S01]  /*39330*/  @!P1 LDG.E.U8 R12, desc[UR18][R14.64] ;  /* 0x000000120e0c9981 */ /* 0x0000a2000c1e1100 */
[----:B------:R-:W-:-:S05]  /*39340*/  IADD3 R2, P3, PT, R5, R2, RZ ;  /* 0x0000000205027210 */ /* 0x000fca0007f7e0ff */
[----:B------:R-:W-:Y:S01]  /*39350*/  IMAD.X R20, R6, 0x1, R20, P3 ;  /* 0x0000000106147824 */ /* 0x000fe200018e0614 */
[----:B------:R-:W-:Y:S01]  /*39360*/  STL [R1+0x858], R2 ;  /* 0x0008580201007387 */ /* 0x000fe20000100800 */
[----:B0-----:R-:W-:-:S03]  /*39370*/  @!P1 IMAD.MOV.U32 R14, RZ, RZ, R2 ;  /* 0x000000ffff0e9224 */ /* 0x001fc600078e0002 */
[----:B------:R0:W-:Y:S01]  /*39380*/  STL [R1+0x854], R20 ;  /* 0x0008541401007387 */ /* 0x0001e20000100800 */
[----:B------:R-:W-:-:S03]  /*39390*/  @!P1 IMAD.MOV.U32 R15, RZ, RZ, R20 ;  /* 0x000000ffff0f9224 */ /* 0x000fc600078e0014 */
[----:B0-----:R-:W2:Y:S04]  /*393a0*/  LDL.LU R20, [R1+0x88c] ;  /* 0x00088c0001147983 */ /* 0x001ea80000300800 */
[----:B------:R-:W2:Y:S01]  /*393b0*/  LDL.LU R2, [R1+0x890] ;  /* 0x0008900001027983 */ /* 0x000ea20000300800 */
[----:B------:R-:W-:-:S06]  /*393c0*/  PRMT R13, RZ, 0x7610, R13 ;  /* 0x00007610ff0d7816 */ /* 0x000fcc000000000d */
[----:B------:R0:W2:Y:S01]  /*393d0*/  @!P1 LDG.E.U8 R13, desc[UR18][R14.64] ;  /* 0x000000120e0d9981 */ /* 0x0000a2000c1e1100 */
[----:B---3--:R-:W-:Y:S02]  /*393e0*/  IADD3 R16, P3, PT, R5, R16, RZ ;  /* 0x0000001005107210 */ /* 0x008fe40007f7e0ff */
[----:B0-----:R-:W-:-:S03]  /*393f0*/  PRMT R14, RZ, 0x7610, R14 ;  /* 0x00007610ff0e7816 */ /* 0x001fc6000000000e */
[----:B------:R-:W-:Y:S01]  /*39400*/  IMAD.X R17, R6, 0x1, R17, P3 ;  /* 0x0000000106117824 */ /* 0x000fe200018e0611 */
[----:B------:R0:W-:Y:S04]  /*39410*/  STL [R1+0x860], R16 ;  /* 0x0008601001007387 */ /* 0x0001e80000100800 */
[----:B------:R1:W-:Y:S01]  /*39420*/  STL [R1+0x85c], R17 ;  /* 0x00085c1101007387 */ /* 0x0003e20000100800 */
[----:B------:R-:W-:-:S03]  /*39430*/  PRMT R15, RZ, 0x7610, R15 ;  /* 0x00007610ff0f7816 */ /* 0x000fc6000000000f */
[----:B------:R-:W3:Y:S04]  /*39440*/  LDL.LU R26, [R1+0x894] ;  /* 0x00089400011a7983 */ /* 0x000ee80000300800 */
[----:B------:R-:W3:Y:S04]  /*39450*/  LDL.LU R23, [R1+0x898] ;  /* 0x0008980001177983 */ /* 0x000ee80000300800 */
[----:B------:R0:W3:Y:S01]  /*39460*/  @!P1 LDG.E.U8 R14, desc[UR18][R16.64] ;  /* 0x00000012100e9981 */ /* 0x0000e2000c1e1100 */
[----:B----4-:R-:W-:-:S05]  /*39470*/  IADD3 R0, P3, PT, R5, R0, RZ ;  /* 0x0000000005007210 */ /* 0x010fca0007f7e0ff */
[----:B--2---:R-:W-:Y:S01]  /*39480*/  IMAD.X R21, R6, 0x1, R21, P3 ;  /* 0x0000000106157824 */ /* 0x004fe200018e0615 */
[----:B------:R2:W-:Y:S01]  /*39490*/  STL [R1+0x878], R0 ;  /* 0x0008780001007387 */ /* 0x0005e20000100800 */
[----:B0-----:R-:W-:Y:S02]  /*394a0*/  @!P1 IMAD.MOV.U32 R16, RZ, RZ, R0 ;  /* 0x000000ffff109224 */ /* 0x001fe400078e0000 */
[----:B-1----:R-:W-:Y:S01]  /*394b0*/  @!P1 IMAD.MOV.U32 R17, RZ, RZ, R21 ;  /* 0x000000ffff119224 */ /* 0x002fe200078e0015 */
[----:B------:R-:W-:Y:S04]  /*394c0*/  STL [R1+0x874], R21 ;  /* 0x0008741501007387 */ /* 0x000fe80000100800 */
[----:B------:R-:W4:Y:S04]  /*394d0*/  LDL.LU R22, [R1+0x89c] ;  /* 0x00089c0001167983 */ /* 0x000f280000300800 */
[----:B--2---:R-:W2:Y:S01]  /*394e0*/  LDL.LU R0, [R1+0x8a0] ;  /* 0x0008a00001007983 */ /* 0x004ea20000300800 */
[----:B------:R-:W-:-:S03]  /*394f0*/  IADD3 R18, P3, PT, R5, R18, RZ ;  /* 0x0000001205127210 */ /* 0x000fc60007f7e0ff */
[----:B------:R0:W4:Y:S02]  /*39500*/  @!P1 LDG.E.U8 R15, desc[UR18][R16.64] ;  /* 0x00000012100f9981 */ /* 0x000124000c1e1100 */
[----:B------:R-:W-:Y:S02]  /*39510*/  IMAD.X R19, R6, 0x1, R19, P3 ;  /* 0x0000000106137824 */ /* 0x000fe400018e0613 */
[----:B------:R1:W-:Y:S04]  /*39520*/  STL [R1+0x880], R18 ;  /* 0x0008801201007387 */ /* 0x0003e80000100800 */
[----:B------:R1:W-:Y:S01]  /*39530*/  STL [R1+0x87c], R19 ;  /* 0x00087c1301007387 */ /* 0x0003e20000100800 */
[----:B0-----:R-:W-:-:S03]  /*39540*/  PRMT R16, RZ, 0x7610, R16 ;  /* 0x00007610ff107816 */ /* 0x001fc60000000010 */
[----:B------:R-:W4:Y:S04]  /*39550*/  LDL.LU R25, [R1+0x8b4] ;  /* 0x0008b40001197983 */ /* 0x000f280000300800 */
[----:B------:R-:W4:Y:S04]  /*39560*/  LDL.LU R24, [R1+0x8b8] ;  /* 0x0008b80001187983 */ /* 0x000f280000300800 */
[----:B------:R1:W4:Y:S01]  /*39570*/  @!P1 LDG.E.U8 R16, desc[UR18][R18.64] ;  /* 0x0000001212109981 */ /* 0x000322000c1e1100 */
[----:B------:R-:W-:-:S05]  /*39580*/  IADD3 R3, P3, PT, R5, R3, RZ ;  /* 0x0000000305037210 */ /* 0x000fca0007f7e0ff */
[----:B------:R-:W-:Y:S01]  /*39590*/  IMAD.X R4, R6, 0x1, R4, P3 ;  /* 0x0000000106047824 */ /* 0x000fe200018e0604 */
        /* <DEDUP_REMOVED lines=14> */
[----:B------:R-:W-:-:S06]  /*39680*/  PRMT R17, RZ, 0x7610, R17 ;  /* 0x00007610ff117816 */ /* 0x000fcc0000000011 */
[----:B------:R0:W4:Y:S01]  /*39690*/  @!P1 LDG.E.U8 R17, desc[UR18][R18.64] ;  /* 0x0000001212119981 */ /* 0x000122000c1e1100 */
[----:B---3--:R-:W-:-:S05]  /*396a0*/  IADD3 R23, P3, PT, R5, R23, RZ ;  /* 0x0000001705177210 */ /* 0x008fca0007f7e0ff */
[----:B------:R-:W-:Y:S01]  /*396b0*/  IMAD.X R26, R6, 0x1, R26, P3 ;  /* 0x00000001061a7824 */ /* 0x000fe200018e061a */
[----:B0-----:R-:W-:Y:S01]  /*396c0*/  PRMT R18, RZ, 0x7610, R18 ;  /* 0x00007610ff127816 */ /* 0x001fe20000000012 */
[----:B------:R-:W-:Y:S01]  /*396d0*/  STL [R1+0x898], R23 ;  /* 0x0008981701007387 */ /* 0x000fe20000100800 */
[----:B------:R-:W-:-:S03]  /*396e0*/  PRMT R19, RZ, 0x7610, R19 ;  /* 0x00007610ff137816 */ /* 0x000fc60000000013 */
[----:B------:R0:W-:Y:S04]  /*396f0*/  STL [R1+0x894], R26 ;  /* 0x0008941a01007387 */ /* 0x0001e80000100800 */
[----:B------:R1:W3:Y:S04]  /*39700*/  @!P1 LDG.E.U8 R18, desc[UR18][R20.64] ;  /* 0x0000001214129981 */ /* 0x0002e8000c1e1100 */
[----:B------:R-:W3:Y:S01]  /*39710*/  LDL.LU R27, [R1+0x8cc] ;  /* 0x0008cc00011b7983 */ /* 0x000ee20000300800 */
        /* <DEDUP_REMOVED lines=16> */
[----:B------:R0:W-:Y:S04]  /*39820*/  STL [R1+0x8b8], R24 ;  /* 0x0008b81801007387 */ /* 0x0001e80000100800 */
[----:B------:R1:W-:Y:S04]  /*39830*/  STL [R1+0x8b4], R25 ;  /* 0x0008b41901007387 */ /* 0x0003e80000100800 */
[----:B------:R-:W2:Y:S04]  /*39840*/  LDL.LU R29, [R1+0x8dc] ;  /* 0x0008dc00011d7983 */ /* 0x000ea80000300800 */
[----:B------:R0:W2:Y:S04]  /*39850*/  @!P1 LDG.E.U8 R20, desc[UR18][R22.64] ;  /* 0x0000001216149981 */ /* 0x0000a8000c1e1100 */
[----:B------:R-:W2:Y:S01]  /*39860*/  LDL.LU R28, [R1+0x8e0] ;  /* 0x0008e000011c7983 */ /* 0x000ea20000300800 */
[----:B------:R-:W-:Y:S01]  /*39870*/  IADD3 R3, P3, PT, R5, R3, RZ ;  /* 0x0000000305037210 */ /* 0x000fe20007f7e0ff */
[----:B0-----:R-:W-:-:S02]  /*39880*/  @!P1 IMAD.MOV.U32 R22, RZ, RZ, R24 ;  /* 0x000000ffff169224 */ /* 0x001fc400078e0018 */
[----:B------:R-:W-:Y:S02]  /*39890*/  @!P1 IMAD.MOV.U32 R23, RZ, RZ, R25 ;  /* 0x000000ffff179224 */ /* 0x000fe400078e0019 */
[----:B------:R-:W-:Y:S01]  /*398a0*/  IMAD.X R4, R6, 0x1, R4, P3 ;  /* 0x0000000106047824 */ /* 0x000fe200018e0604 */
[----:B------:R-:W-:Y:S01]  /*398b0*/  STL [R1+0x8c0], R3 ;  /* 0x0008c00301007387 */ /* 0x000fe20000100800 */
[----:B------:R-:W-:Y:S02]  /*398c0*/  @!P1 IMAD.MOV.U32 R24, RZ, RZ, R3 ;  /* 0x000000ffff189224 */ /* 0x000fe400078e0003 */
[----:B-1----:R-:W-:Y:S01]  /*398d0*/  @!P1 IMAD.MOV.U32 R25, RZ, RZ, R4 ;  /* 0x000000ffff199224 */ /* 0x002fe200078e0004 */
[----:B------:R0:W-:Y:S04]  /*398e0*/  STL [R1+0x8bc], R4 ;  /* 0x0008bc0401007387 */ /* 0x0001e80000100800 */
[----:B------:R1:W2:Y:S04]  /*398f0*/  @!P1 LDG.E.U8 R21, desc[UR18][R22.64] ;  /* 0x0000001216159981 */ /* 0x0002a8000c1e1100 */
[----:B0-----:R-:W2:Y:S04]  /*39900*/  LDL.LU R4, [R1+0x8f4] ;  /* 0x0008f40001047983 */ /* 0x001ea80000300800 */
[----:B------:R-:W2:Y:S01]  /*39910*/  LDL.LU R3, [R1+0x8f8] ;  /* 0x0008f80001037983 */ /* 0x000ea20000300800 */
[----:B-1----:R-:W-:-:S02]  /*39920*/  PRMT R22, RZ, 0x7610, R22 ;  /* 0x00007610ff167816 */ /* 0x002fc40000000016 */
[----:B------:R-:W-:-:S04]  /*39930*/  IADD3 R2, P3, PT, R5, R2, RZ ;  /* 0x0000000205027210 */ /* 0x000fc80007f7e0ff */
[----:B------:R0:W2:Y:S01]  /*39940*/  @!P1 LDG.E.U8 R22, desc[UR18][R24.64] ;  /* 0x0000001218169981 */ /* 0x0000a2000c1e1100 */
[----:B------:R-:W-:-:S03]  /*39950*/  IMAD.X R30, R6, 0x1, R30, P3 ;  /* 0x00000001061e7824 */ /* 0x000fc600018e061e */
[----:B------:R-:W-:Y:S04]  /*39960*/  STL [R1+0x8c8], R2 ;  /* 0x0008c80201007387 */ /* 0x000fe80000100800 */
[----:B------:R1:W-:Y:S01]  /*39970*/  STL [R1+0x8c4], R30 ;  /* 0x0008c41e01007387 */ /* 0x0003e20000100800 */
[----:B0-----:R-:W-:Y:S02]  /*39980*/  @!P1 IMAD.MOV.U32 R25, RZ, RZ, R30 ;  /* 0x000000ffff199224 */ /* 0x001fe400078e001e */
[----:B------:R-:W-:Y:S01]  /*39990*/  @!P1 IMAD.MOV.U32 R24, RZ, RZ, R2 ;  /* 0x000000ffff189224 */ /* 0x000fe200078e0002 */
[----:B-1----:R-:W2:Y:S04]  /*399a0*/  LDL.LU R30, [R1+0x8fc] ;  /* 0x0008fc00011e7983 */ /* 0x002ea80000300800 */
[----:B------:R-:W2:Y:S01]  /*399b0*/  LDL.LU R2, [R1+0x900] ;  /* 0x0009000001027983 */ /* 0x000ea20000300800 */
[----:B------:R-:W-:-:S06]  /*399c0*/  PRMT R23, RZ, 0x7610, R23 ;  /* 0x00007610ff177816 */ /* 0x000fcc0000000017 */
[----:B------:R0:W2:Y:S01]  /*399d0*/  @!P1 LDG.E.U8 R23, desc[UR18][R24.64] ;  /* 0x0000001218179981 */ /* 0x0000a2000c1e1100 */
[----:B---3--:R-:W-:Y:S02]  /*399e0*/  IADD3 R26, P3, PT, R5, R26, RZ ;  /* 0x0000001a051a7210 */ /* 0x008fe40007f7e0ff */
[----:B0-----:R-:W-:-:S03]  /*399f0*/  PRMT R24, RZ, 0x7610, R24 ;  /* 0x00007610ff187816 */ /* 0x001fc60000000018 */
[----:B------:R-:W-:Y:S01]  /*39a00*/  IMAD.X R27, R6, 0x1, R27, P3 ;  /* 0x00000001061b7824 */ /* 0x000fe200018e061b */
[----:B------:R0:W-:Y:S01]  /*39a10*/  STL [R1+0x8d0], R26 ;  /* 0x0008d01a01007387 */ /* 0x0001e20000100800 */
[----:B------:R-:W-:-:S03]  /*39a20*/  PRMT R25, RZ, 0x7610, R25 ;  /* 0x00007610ff197816 */ /* 0x000fc60000000019 */
[----:B------:R1:W-:Y:S04]  /*39a30*/  STL [R1+0x8cc], R27 ;  /* 0x0008cc1b01007387 */ /* 0x0003e80000100800 */
[----:B------:R0:W3:Y:S04]  /*39a40*/  @!P1 LDG.E.U8 R24, desc[UR18][R26.64] ;  /* 0x000000121a189981 */ /* 0x0000e8000c1e1100 */
[----:B------:R-:W3:Y:S04]  /*39a50*/  LDL.LU R35, [R1+0x904] ;  /* 0x0009040001237983 */ /* 0x000ee80000300800 */
[----:B------:R-:W3:Y:S01]  /*39a60*/  LDL.LU R33, [R1+0x908] ;  /* 0x0009080001217983 */ /* 0x000ee20000300800 */
[----:B----4-:R-:W-:-:S05]  /*39a70*/  IADD3 R0, P3, PT, R5, R0, RZ ;  /* 0x0000000005007210 */ /* 0x010fca0007f7e0ff */
[----:B--2---:R-:W-:Y:S02]  /*39a80*/  IMAD.X R31, R6, 0x1, R31, P3 ;  /* 0x00000001061f7824 */ /* 0x004fe400018e061f */
[----:B0-----:R-:W-:Y:S02]  /*39a90*/  @!P1 IMAD.MOV.U32 R26, RZ, RZ, R0 ;  /* 0x000000ffff1a9224 */ /* 0x001fe400078e0000 */
[----:B-1----:R-:W-:Y:S01]  /*39aa0*/  @!P1 IMAD.MOV.U32 R27, RZ, RZ, R31 ;  /* 0x000000ffff1b9224 */ /* 0x002fe200078e001f */
[----:B------:R0:W-:Y:S01]  /*39ab0*/  STL [R1+0x8d8], R0 ;  /* 0x0008d80001007387 */ /* 0x0001e20000100800 */
[----:B------:R-:W-:-:S03]  /*39ac0*/  IADD3 R28, P3, PT, R5, R28, RZ ;  /* 0x0000001c051c7210 */ /* 0x000fc60007f7e0ff */
[----:B------:R-:W-:Y:S02]  /*39ad0*/  STL [R1+0x8d4], R31 ;  /* 0x0008d41f01007387 */ /* 0x000fe40000100800 */
[----:B------:R-:W-:Y:S02]  /*39ae0*/  IMAD.X R29, R6, 0x1, R29, P3 ;  /* 0x00000001061d7824 */ /* 0x000fe400018e061d */
[----:B------:R1:W2:Y:S04]  /*39af0*/  @!P1 LDG.E.U8 R25, desc[UR18][R26.64] ;  /* 0x000000121a199981 */ /* 0x0002a8000c1e1100 */
[----:B------:R-:W4:Y:S04]  /*39b00*/  LDL.LU R32, [R1+0x90c] ;  /* 0x00090c0001207983 */ /* 0x000f280000300800 */
[----:B0-----:R-:W2:Y:S01]  /*39b10*/  LDL.LU R0, [R1+0x910] ;  /* 0x0009100001007983 */ /* 0x001ea20000300800 */
[----:B-1----:R-:W-:-:S03]  /*39b20*/  PRMT R26, RZ, 0x7610, R26 ;  /* 0x00007610ff1a7816 */ /* 0x002fc6000000001a */
[----:B------:R-:W-:Y:S04]  /*39b30*/  STL [R1+0x8e0], R28 ;  /* 0x0008e01c01007387 */ /* 0x000fe80000100800 */
[----:B------:R0:W-:Y:S04]  /*39b40*/  STL [R1+0x8dc], R29 ;  /* 0x0008dc1d01007387 */ /* 0x0001e80000100800 */
[----:B------:R-:W4:Y:S04]  /*39b50*/  LDL.LU R34, [R1+0x914] ;  /* 0x0009140001227983 */ /* 0x000f280000300800 */
[----:B------:R0:W4:Y:S01]  /*39b60*/  @!P1 LDG.E.U8 R26, desc[UR18][R28.64] ;  /* 0x000000121c1a9981 */ /* 0x000122000c1e1100 */
[----:B------:R-:W-:-:S05]  /*39b70*/  IADD3 R3, P3, PT, R5, R3, RZ ;  /* 0x0000000305037210 */ /* 0x000fca0007f7e0ff */
[----:B------:R-:W-:Y:S01]  /*39b80*/  IMAD.X R4, R6, 0x1, R4, P3 ;  /* 0x0000000106047824 */ /* 0x000fe200018e0604 */
[----:B------:R-:W-:Y:S03]  /*39b90*/  STL [R1+0x8f8], R3 ;  /* 0x0008f80301007387 */ /* 0x000fe60000100800 */
[----:B0-----:R-:W-:Y:S01]  /*39ba0*/  @!P1 IMAD.MOV.U32 R29, RZ, RZ, R4 ;  /* 0x000000ffff1d9224 */ /* 0x001fe200078e0004 */
[----:B------:R0:W-:Y:S01]  /*39bb0*/  STL [R1+0x8f4], R4 ;  /* 0x0008f40401007387 */ /* 0x0001e20000100800 */
[----:B------:R-:W-:-:S03]  /*39bc0*/  @!P1 IMAD.MOV.U32 R28, RZ, RZ, R3 ;  /* 0x000000ffff1c9224 */ /* 0x000fc600078e0003 */
[----:B0-----:R-:W4:Y:S04]  /*39bd0*/  LDL.LU R4, [R1+0x918] ;  /* 0x0009180001047983 */ /* 0x001f280000300800 */
[----:B------:R-:W4:Y:S01]  /*39be0*/  LDL.LU R3, [R1+0x91c] ;  /* 0x00091c0001037983 */ /* 0x000f220000300800 */
[----:B------:R-:W-:-:S05]  /*39bf0*/  IADD3 R2, P3, PT, R5, R2, RZ ;  /* 0x0000000205027210 */ /* 0x000fca0007f7e0ff */
[----:B------:R-:W-:Y:S01]  /*39c00*/  IMAD.X R30, R6, 0x1, R30, P3 ;  /* 0x00000001061e7824 */ /* 0x000fe200018e061e */
[----:B------:R-:W-:Y:S03]  /*39c10*/  STL [R1+0x900], R2 ;  /* 0x0009000201007387 */ /* 0x000fe60000100800 */
[----:B------:R-:W-:Y:S01]  /*39c20*/  @!P1 IMAD.MOV.U32 R31, RZ, RZ, R30 ;  /* 0x000000ffff1f9224 */ /* 0x000fe200078e001e */
[----:B------:R0:W-:Y:S02]  /*39c30*/  STL [R1+0x8fc], R30 ;  /* 0x0008fc1e01007387 */ /* 0x0001e40000100800 */
[----:B0-----:R-:W-:Y:S02]  /*39c40*/  @!P1 IMAD.MOV.U32 R30, RZ, RZ, R2 ;  /* 0x000000ffff1e9224 */ /* 0x001fe400078e0002 */
[----:B------:R-:W4:Y:S01]  /*39c50*/  LDL.LU R2, [R1+0x920] ;  /* 0x0009200001027983 */ /* 0x000f220000300800 */
[----:B------:R-:W-:-:S06]  /*39c60*/  PRMT R27, RZ, 0x7610, R27 ;  /* 0x00007610ff1b7816 */ /* 0x000fcc000000001b */
[----:B------:R0:W4:Y:S01]  /*39c70*/  @!P1 LDG.E.U8 R27, desc[UR18][R28.64] ;  /* 0x000000121c1b9981 */ /* 0x000122000c1e1100 */
[----:B---3--:R-:W-:Y:S02]  /*39c80*/  IADD3 R33, P3, PT, R5, R33, RZ ;  /* 0x0000002105217210 */ /* 0x008fe40007f7e0ff */
[----:B0-----:R-:W-:-:S03]  /*39c90*/  PRMT R28, RZ, 0x7610, R28 ;  /* 0x00007610ff1c7816 */ /* 0x001fc6000000001c */
[----:B------:R-:W-:Y:S01]  /*39ca0*/  IMAD.X R35, R6, 0x1, R35, P3 ;  /* 0x0000000106237824 */ /* 0x000fe200018e0623 */
[----:B------:R0:W-:Y:S01]  /*39cb0*/  STL [R1+0x908], R33 ;  /* 0x0009082101007387 */ /* 0x0001e20000100800 */
[----:B------:R-:W-:-:S03]  /*39cc0*/  PRMT R29, RZ, 0x7610, R29 ;  /* 0x00007610ff1d7816 */ /* 0x000fc6000000001d */
[----:B------:R1:W3:Y:S04]  /*39cd0*/  @!P1 LDG.E.U8 R28, desc[UR18][R30.64] ;  /* 0x000000121e1c9981 */ /* 0x0002e8000c1e1100 */
[----:B------:R-:W-:Y:S04]  /*39ce0*/  STL [R1+0x904], R35 ;  /* 0x0009042301007387 */ /* 0x000fe80000100800 */
[----:B------:R-:W3:Y:S01]  /*39cf0*/  LDL.LU R39, [R1+0x934] ;  /* 0x0009340001277983 */ /* 0x000ee20000300800 */
[----:B-1----:R-:W-:Y:S02]  /*39d00*/  @!P1 IMAD.MOV.U32 R30, RZ, RZ, R33 ;  /* 0x000000ffff1e9224 */ /* 0x002fe400078e0021 */
[----:B------:R-:W-:Y:S01]  /*39d10*/  @!P1 IMAD.MOV.U32 R31, RZ, RZ, R35 ;  /* 0x000000ffff1f9224 */ /* 0x000fe200078e0023 */
[----:B------:R-:W3:Y:S04]  /*39d20*/  LDL.LU R37, [R1+0x938] ;  /* 0x0009380001257983 */ /* 0x000ee80000300800 */
[----:B------:R1:W3:Y:S02]  /*39d30*/  @!P1 LDG.E.U8 R29, desc[UR18][R30.64] ;  /* 0x000000121e1d9981 */ /* 0x0002e4000c1e1100 */
[----:B-1----:R-:W-:-:S02]  /*39d40*/  PRMT R30, RZ, 0x7610, R30 ;  /* 0x00007610ff1e7816 */ /* 0x002fc4000000001e */
[----:B--2---:R-:W-:-:S05]  /*39d50*/  IADD3 R0, P3, PT, R5, R0, RZ ;  /* 0x0000000005007210 */ /* 0x004fca0007f7e0ff */
[----:B----4-:R-:W-:Y:S01]  /*39d60*/  IMAD.X R32, R6, 0x1, R32, P3 ;  /* 0x0000000106207824 */ /* 0x010fe200018e0620 */
[----:B------:R-:W-:Y:S03]  /*39d70*/  STL [R1+0x910], R0 ;  /* 0x0009100001007387 */ /* 0x000fe60000100800 */
[----:B0-----:R-:W-:Y:S01]  /*39d80*/  @!P1 IMAD.MOV.U32 R33, RZ, RZ, R32 ;  /* 0x000000ffff219224 */ /* 0x001fe200078e0020 */
[----:B------:R0:W-:Y:S04]  /*39d90*/  STL [R1+0x90c], R32 ;  /* 0x00090c2001007387 */ /* 0x0001e80000100800 */
[----:B------:R-:W2:Y:S01]  /*39da0*/  LDL.LU R36, [R1+0x93c] ;  /* 0x00093c0001247983 */ /* 0x000ea20000300800 */
[----:B0-----:R-:W-:-:S03]  /*39db0*/  @!P1 IMAD.MOV.U32 R32, RZ, RZ, R0 ;  /* 0x000000ffff209224 */ /* 0x001fc600078e0000 */
[----:B------:R-:W4:Y:S04]  /*39dc0*/  LDL.LU R0, [R1+0x940] ;  /* 0x0009400001007983 */ /* 0x000f280000300800 */
[----:B------:R0:W2:Y:S01]  /*39dd0*/  @!P1 LDG.E.U8 R30, desc[UR18][R32.64] ;  /* 0x00000012201e9981 */ /* 0x0000a2000c1e1100 */
[----:B------:R-:W-:-:S05]  /*39de0*/  IADD3 R4, P3, PT, R5, R4, RZ ;  /* 0x0000000405047210 */ /* 0x000fca0007f7e0ff */
[----:B------:R-:W-:Y:S01]  /*39df0*/  IMAD.X R34, R6, 0x1, R34, P3 ;  /* 0x0000000106227824 */ /* 0x000fe200018e0622 */
[----:B------:R1:W-:Y:S01]  /*39e00*/  STL [R1+0x918], R4 ;  /* 0x0009180401007387 */ /* 0x0003e20000100800 */
[----:B0-----:R-:W-:-:S03]  /*39e10*/  @!P1 IMAD.MOV.U32 R32, RZ, RZ, R4 ;  /* 0x000000ffff209224 */ /* 0x001fc600078e0004 */
[----:B------:R0:W-:Y:S04]  /*39e20*/  STL [R1+0x914], R34 ;  /* 0x0009142201007387 */ /* 0x0001e80000100800 */
[----:B------:R-:W2:Y:S04]  /*39e30*/  LDL.LU R38, [R1+0x944] ;  /* 0x0009440001267983 */ /* 0x000ea80000300800 */
[----:B-1----:R-:W2:Y:S01]  /*39e40*/  LDL.LU R4, [R1+0x948] ;  /* 0x0009480001047983 */ /* 0x002ea20000300800 */
[----:B------:R-:W-:Y:S01]  /*39e50*/  @!P1 IMAD.MOV.U32 R33, RZ, RZ, R34 ;  /* 0x000000ffff219224 */ /* 0x000fe200078e0022 */
[----:B------:R-:W-:-:S05]  /*39e60*/  IADD3 R2, P3, PT, R5, R2, RZ ;  /* 0x0000000205027210 */ /* 0x000fca0007f7e0ff */
[----:B------:R-:W-:Y:S01]  /*39e70*/  IMAD.X R3, R6, 0x1, R3, P3 ;  /* 0x0000000106037824 */ /* 0x000fe200018e0603 */
[----:B------:R-:W-:Y:S01]  /*39e80*/  STL [R1+0x920], R2 ;  /* 0x0009200201007387 */ /* 0x000fe20000100800 */
[----:B0-----:R-:W-:Y:S02]  /*39e90*/  @!P1 IMAD.MOV.U32 R34, RZ, RZ, R2 ;  /* 0x000000ffff229224 */ /* 0x001fe400078e0002 */
[----:B------:R-:W-:Y:S01]  /*39ea0*/  @!P1 IMAD.MOV.U32 R35, RZ, RZ, R3 ;  /* 0x000000ffff239224 */ /* 0x000fe200078e0003 */
[----:B------:R0:W-:Y:S04]  /*39eb0*/  STL [R1+0x91c], R3 ;  /* 0x00091c0301007387 */ /* 0x0001e80000100800 */
[----:B0-----:R-:W2:Y:S04]  /*39ec0*/  LDL.LU R3, [R1+0x94c] ;  /* 0x00094c0001037983 */ /* 0x001ea80000300800 */
[----:B------:R-:W2:Y:S01]  /*39ed0*/  LDL.LU R2, [R1+0x950] ;  /* 0x0009500001027983 */ /* 0x000ea20000300800 */
[----:B------:R-:W-:-:S06]  /*39ee0*/  PRMT R31, RZ, 0x7610, R31 ;  /* 0x00007610ff1f7816 */ /* 0x000fcc000000001f */
[----:B------:R0:W2:Y:S01]  /*39ef0*/  @!P1 LDG.E.U8 R31, desc[UR18][R32.64] ;  /* 0x00000012201f9981 */ /* 0x0000a2000c1e1100 */
[----:B---3--:R-:W-:Y:S02]  /*39f00*/  IADD3 R37, P3, PT, R5, R37, RZ ;  /* 0x0000002505257210 */ /* 0x008fe40007f7e0ff */
[----:B0-----:R-:W-:-:S03]  /*39f10*/  PRMT R32, RZ, 0x7610, R32 ;  /* 0x00007610ff207816 */ /* 0x001fc60000000020 */
[----:B------:R-:W-:Y:S01]  /*39f20*/  IMAD.X R39, R6, 0x1, R39, P3 ;  /* 0x0000000106277824 */ /* 0x000fe200018e0627 */
[----:B------:R-:W-:Y:S02]  /*39f30*/  PRMT R33, RZ, 0x7610, R33 ;  /* 0x00007610ff217816 */ /* 0x000fe40000000021 */
[----:B------:R0:W3:Y:S04]  /*39f40*/  @!P1 LDG.E.U8 R32, desc[UR18][R34.64] ;  /* 0x0000001222209981 */ /* 0x0000e8000c1e1100 */
[----:B------:R1:W-:Y:S01]  /*39f50*/  STL [R1+0x938], R37 ;  /* 0x0009382501007387 */ /* 0x0003e20000100800 */
[----:B0-----:R-:W-:Y:S02]  /*39f60*/  @!P1 IMAD.MOV.U32 R34, RZ, RZ, R37 ;  /* 0x000000ffff229224 */ /* 0x001fe400078e0025 */
[----:B------:R-:W-:Y:S01]  /*39f70*/  @!P1 IMAD.MOV.U32 R35, RZ, RZ, R39 ;  /* 0x000000ffff239224 */ /* 0x000fe200078e0027 */
[----:B------:R-:W-:Y:S04]  /*39f80*/  STL [R1+0x934], R39 ;  /* 0x0009342701007387 */ /* 0x000fe80000100800 */
[----:B------:R-:W3:Y:S04]  /*39f90*/  LDL.LU R41, [R1+0x954] ;  /* 0x0009540001297983 */ /* 0x000ee80000300800 */
[----:B------:R0:W3:Y:S02]  /*39fa0*/  @!P1 LDG.E.U8 R33, desc[UR18][R34.64] ;  /* 0x0000001222219981 */ /* 0x0000e4000c1e1100 */
[----:B0-----:R-:W-:-:S02]  /*39fb0*/  PRMT R34, RZ, 0x7610, R34 ;  /* 0x00007610ff227816 */ /* 0x001fc40000000022 */
[----:B----4-:R-:W-:-:S05]  /*39fc0*/  IADD3 R0, P3, PT, R5, R0, RZ ;  /* 0x0000000005007210 */ /* 0x010fca0007f7e0ff */
[----:B--2---:R-:W-:Y:S01]  /*39fd0*/  IMAD.X R36, R6, 0x1, R36, P3 ;  /* 0x0000000106247824 */ /* 0x004fe200018e0624 */
[----:B------:R-:W-:Y:S03]  /*39fe0*/  STL [R1+0x940], R0 ;  /* 0x0009400001007387 */ /* 0x000fe60000100800 */
[----:B-1----:R-:W-:Y:S01]  /*39ff0*/  @!P1 IMAD.MOV.U32 R37, RZ, RZ, R36 ;  /* 0x000000ffff259224 */ /* 0x002fe200078e0024 */
[----:B------:R0:W-:Y:S02]  /*3a000*/  STL [R1+0x93c], R36 ;  /* 0x00093c2401007387 */ /* 0x0001e40000100800 */
[----:B0-----:R-:W-:Y:S02]  /*3a010*/  @!P1 IMAD.MOV.U32 R36, RZ, RZ, R0 ;  /* 0x000000ffff249224 */ /* 0x001fe400078e0000 */
[----:B------:R-:W2:Y:S04]  /*3a020*/  LDL.LU R0, [R1+0x958] ;  /* 0x0009580001007983 */ /* 0x000ea80000300800 */
[----:B------:R-:W4:Y:S04]  /*3a030*/  LDL.LU R40, [R1+0x95c] ;  /* 0x00095c0001287983 */ /* 0x000f280000300800 */
[----:B------:R0:W4:Y:S01]  /*3a040*/  @!P1 LDG.E.U8 R34, desc[UR18][R36.64] ;  /* 0x0000001224229981 */ /* 0x000122000c1e1100 */
[----:B------:R-:W-:-:S05]  /*3a050*/  IADD3 R4, P3, PT, R5, R4, RZ ;  /* 0x0000000405047210 */ /* 0x000fca0007f7e0ff */
[----:B------:R-:W-:Y:S01]  /*3a060*/  IMAD.X R38, R6, 0x1, R38, P3 ;  /* 0x0000000106267824 */ /* 0x000fe200018e0626 */
[----:B------:R1:W-:Y:S01]  /*3a070*/  STL [R1+0x948], R4 ;  /* 0x0009480401007387 */ /* 0x0003e20000100800 */
[----:B0-----:R-:W-:-:S03]  /*3a080*/  @!P1 IMAD.MOV.U32 R36, RZ, RZ, R4 ;  /* 0x000000ffff249224 */ /* 0x001fc600078e0004 */
[----:B------:R0:W-:Y:S04]  /*3a090*/  STL [R1+0x944], R38 ;  /* 0x0009442601007387 */ /* 0x0001e80000100800 */
[----:B-1----:R-:W4:Y:S01]  /*3a0a0*/  LDL.LU R4, [R1+0x960] ;  /* 0x0009600001047983 */ /* 0x002f220000300800 */
[----:B------:R-:W-:Y:S01]  /*3a0b0*/  @!P1 IMAD.MOV.U32 R37, RZ, RZ, R38 ;  /* 0x000000ffff259224 */ /* 0x000fe200078e0026 */
[----:B------:R-:W-:-:S05]  /*3a0c0*/  IADD3 R2, P3, PT, R5, R2, RZ ;  /* 0x0000000205027210 */ /* 0x000fca0007f7e0ff */
[----:B------:R-:W-:Y:S01]  /*3a0d0*/  IMAD.X R3, R6, 0x1, R3, P3 ;  /* 0x0000000106037824 */ /* 0x000fe200018e0603 */
[----:B------:R-:W-:Y:S01]  /*3a0e0*/  STL [R1+0x950], R2 ;  /* 0x0009500201007387 */ /* 0x000fe20000100800 */
[----:B0-----:R-:W-:Y:S02]  /*3a0f0*/  @!P1 IMAD.MOV.U32 R38, RZ, RZ, R2 ;  /* 0x000000ffff269224 */ /* 0x001fe400078e0002 */
[----:B------:R-:W-:Y:S01]  /*3a100*/  @!P1 IMAD.MOV.U32 R39, RZ, RZ, R3 ;  /* 0x000000ffff279224 */ /* 0x000fe200078e0003 */
[----:B------:R0:W-:Y:S04]  /*3a110*/  STL [R1+0x94c], R3 ;  /* 0x00094c0301007387 */ /* 0x0001e80000100800 */
[----:B0-----:R-:W4:Y:S04]  /*3a120*/  LDL.LU R3, [R1+0x974] ;  /* 0x0009740001037983 */ /* 0x001f280000300800 */
[----:B------:R-:W4:Y:S01]  /*3a130*/  LDL.LU R2, [R1+0x978] ;  /* 0x0009780001027983 */ /* 0x000f220000300800 */
[----:B------:R-:W-:-:S06]  /*3a140*/  PRMT R35, RZ, 0x7610, R35 ;  /* 0x00007610ff237816 */ /* 0x000fcc0000000023 */
[----:B------:R0:W4:Y:S02]  /*3a150*/  @!P1 LDG.E.U8 R35, desc[UR18][R36.64] ;  /* 0x0000001224239981 */ /* 0x000124000c1e1100 */
[----:B0-----:R-:W-:Y:S02]  /*3a160*/  PRMT R36, RZ, 0x7610, R36 ;  /* 0x00007610ff247816 */ /* 0x001fe40000000024 */
[----:B------:R-:W-:-:S04]  /*3a170*/  PRMT R37, RZ, 0x7610, R37 ;  /* 0x00007610ff257816 */ /* 0x000fc80000000025 */
[----:B------:R0:W4:Y:S01]  /*3a180*/  @!P1 LDG.E.U8 R36, desc[UR18][R38.64] ;  /* 0x0000001226249981 */ /* 0x000122000c1e1100 */
[----:B--2---:R-:W-:-:S05]  /*3a190*/  IADD3 R0, P3, PT, R5, R0, RZ ;  /* 0x0000000005007210 */ /* 0x004fca0007f7e0ff */
[----:B---3--:R-:W-:Y:S01]  /*3a1a0*/  IMAD.X R41, R6, 0x1, R41, P3 ;  /* 0x0000000106297824 */ /* 0x008fe200018e0629 */
[----:B------:R1:W-:Y:S01]  /*3a1b0*/  STL [R1+0x958], R0 ;  /* 0x0009580001007387 */ /* 0x0003e20000100800 */
[----:B0-----:R-:W-:-:S03]  /*3a1c0*/  @!P1 IMAD.MOV.U32 R38, RZ, RZ, R0 ;  /* 0x000000ffff269224 */ /* 0x001fc600078e0000 */
[----:B------:R0:W-:Y:S04]  /*3a1d0*/  STL [R1+0x954], R41 ;  /* 0x0009542901007387 */ /* 0x0001e80000100800 */
[----:B------:R-:W2:Y:S01]  /*3a1e0*/  LDL.LU R42, [R1+0x97c] ;  /* 0x00097c00012a7983 */ /* 0x000ea20000300800 */
[----:B------:R-:W-:-:S03]  /*3a1f0*/  @!P1 IMAD.MOV.U32 R39, RZ, RZ, R41 ;  /* 0x000000ffff279224 */ /* 0x000fc600078e0029 */
[----:B-1----:R-:W3:Y:S04]  /*3a200*/  LDL.LU R0, [R1+0x980] ;  /* 0x0009800001007983 */ /* 0x002ee80000300800 */
[----:B------:R1:W2:Y:S01]  /*3a210*/  @!P1 LDG.E.U8 R37, desc[UR18][R38.64] ;  /* 0x0000001226259981 */ /* 0x0002a2000c1e1100 */
[----:B----4-:R-:W-:-:S05]  /*3a220*/  IADD3 R4, P3, PT, R5, R4, RZ ;  /* 0x0000000405047210 */ /* 0x010fca0007f7e0ff */
[----:B------:R-:W-:Y:S01]  /*3a230*/  IMAD.X R40, R6, 0x1, R40, P3 ;  /* 0x0000000106287824 */ /* 0x000fe200018e0628 */
[----:B------:R-:W-:Y:S03]  /*3a240*/  STL [R1+0x960], R4 ;  /* 0x0009600401007387 */ /* 0x000fe60000100800 */
[----:B0-----:R-:W-:Y:S01]  /*3a250*/  @!P1 IMAD.MOV.U32 R41, RZ, RZ, R40 ;  /* 0x000000ffff299224 */ /* 0x001fe200078e0028 */
[----:B------:R0:W-:Y:S04]  /*3a260*/  STL [R1+0x95c], R40 ;  /* 0x00095c2801007387 */ /* 0x0001e80000100800 */
[----:B------:R-:W4:Y:S01]  /*3a270*/  LDL.LU R44, [R1+0x984] ;  /* 0x00098400012c7983 */ /* 0x000f220000300800 */
[----:B-1----:R-:W-:Y:S01]  /*3a280*/  PRMT R38, RZ, 0x7610, R38 ;  /* 0x00007610ff267816 */ /* 0x002fe20000000026 */
[----:B0-----:R-:W-:-:S02]  /*3a290*/  @!P1 IMAD.MOV.U32 R40, RZ, RZ, R4 ;  /* 0x000000ffff289224 */ /* 0x001fc400078e0004 */
[----:B------:R-:W4:Y:S04]  /*3a2a0*/  LDL.LU R4, [R1+0x988] ;  /* 0x0009880001047983 */ /* 0x000f280000300800 */
[----:B------:R0:W4:Y:S01]  /*3a2b0*/  @!P1 LDG.E.U8 R38, desc[UR18][R40.64] ;  /* 0x0000001228269981 */ /* 0x000122000c1e1100 */
        /* <DEDUP_REMOVED lines=11> */
[----:B---3--:R-:W-:-:S05]  /*3a370*/  IADD3 R0, P3, PT, R5, R0, RZ ;  /* 0x0000000005007210 */ /* 0x008fca0007f7e0ff */
[----:B--2---:R-:W-:Y:S01]  /*3a380*/  IMAD.X R42, R6, 0x1, R42, P3 ;  /* 0x00000001062a7824 */ /* 0x004fe200018e062a */
[----:B------:R-:W-:Y:S03]  /*3a390*/  STL [R1+0x980], R0 ;  /* 0x0009800001007387 */ /* 0x000fe60000100800 */
[----:B------:R-:W-:Y:S01]  /*3a3a0*/  @!P1 IMAD.MOV.U32 R43, RZ, RZ, R42 ;  /* 0x000000ffff2b9224 */ /* 0x000fe200078e002a */
[----:B------:R0:W-:Y:S04]  /*3a3b0*/  STL [R1+0x97c], R42 ;  /* 0x00097c2a01007387 */ /* 0x0001e80000100800 */
[----:B------:R-:W2:Y:S04]  /*3a3c0*/  LDL.LU R80, [R1+0x994] ;  /* 0x0009940001507983 */ /* 0x000ea80000300800 */
[----:B------:R-:W3:Y:S01]  /*3a3d0*/  LDL.LU R47, [R1+0x998] ;  /* 0x00099800012f7983 */ /* 0x000ee20000300800 */
[----:B0-----:R-:W-:-:S05]  /*3a3e0*/  @!P1 IMAD.MOV.U32 R42, RZ, RZ, R0 ;  /* 0x000000ffff2a9224 */ /* 0x001fca00078e0000 */
[----:B------:R0:W2:Y:S01]  /*3a3f0*/  @!P1 LDG.E.U8 R40, desc[UR18][R42.64] ;  /* 0x000000122a289981 */ /* 0x0000a2000c1e1100 */
[----:B----4-:R-:W-:-:S05]  /*3a400*/  IADD3 R4, P3, PT, R5, R4, RZ ;  /* 0x0000000405047210 */ /* 0x010fca0007f7e0ff */
[----:B------:R-:W-:Y:S01]  /*3a410*/  IMAD.X R44, R6, 0x1, R44, P3 ;  /* 0x00000001062c7824 */ /* 0x000fe200018e062c */
[----:B------:R1:W-:Y:S01]  /*3a420*/  STL [R1+0x988], R4 ;  /* 0x0009880401007387 */ /* 0x0003e20000100800 */
[----:B0-----:R-:W-:-:S03]  /*3a430*/  @!P1 IMAD.MOV.U32 R42, RZ, RZ, R4 ;  /* 0x000000ffff2a9224 */ /* 0x001fc600078e0004 */
[----:B------:R0:W-:Y:S04]  /*3a440*/  STL [R1+0x984], R44 ;  /* 0x0009842c01007387 */ /* 0x0001e80000100800 */
[----:B------:R-:W4:Y:S04]  /*3a450*/  LDL.LU R46, [R1+0x99c] ;  /* 0x00099c00012e7983 */ /* 0x000f280000300800 */
[----:B-1----:R-:W4:Y:S01]  /*3a460*/  LDL.LU R4, [R1+0x9a0] ;  /* 0x0009a00001047983 */ /* 0x002f220000300800 */
[----:B------:R-:W-:Y:S02]  /*3a470*/  IMAD.MOV.U32 R0, RZ, RZ, R45 ;  /* 0x000000ffff007224 */ /* 0x000fe400078e002d */
        /* <DEDUP_REMOVED lines=14> */
[----:B---3--:R-:W-:-:S05]  /*3a560*/  IADD3 R47, P3, PT, R5, R47, RZ ;  /* 0x0000002f052f7210 */ /* 0x008fca0007f7e0ff */
[----:B--2---:R-:W-:Y:S01]  /*3a570*/  IMAD.X R80, R6, 0x1, R80, P3 ;  /* 0x0000000106507824 */ /* 0x004fe200018e0650 */
[----:B------:R1:W-:Y:S04]  /*3a580*/  STL [R1+0x998], R47 ;  /* 0x0009982f01007387 */ /* 0x0003e80000100800 */
[----:B------:R2:W-:Y:S04]  /*3a590*/  STL [R1+0x994], R80 ;  /* 0x0009945001007387 */ /* 0x0005e80000100800 */
[----:B------:R-:W3:Y:S01]  /*3a5a0*/  LDL.LU R84, [R1+0x9bc] ;  /* 0x0009bc0001547983 */ /* 0x000ee20000300800 */
[----:B0-----:R-:W-:-:S03]  /*3a5b0*/  @!P1 IMAD.MOV.U32 R44, RZ, RZ, R47 ;  /* 0x000000ffff2c9224 */ /* 0x001fc600078e002f */
[----:B------:R-:W3:Y:S01]  /*3a5c0*/  LDL.LU R82, [R1+0x9c0] ;  /* 0x0009c00001527983 */ /* 0x000ee20000300800 */
[----:B------:R-:W-:-:S05]  /*3a5d0*/  @!P1 IMAD.MOV.U32 R45, RZ, RZ, R80 ;  /* 0x000000ffff2d9224 */ /* 0x000fca00078e0050 */
[----:B------:R0:W3:Y:S01]  /*3a5e0*/  @!P1 LDG.E.U8 R43, desc[UR18][R44.64] ;  /* 0x000000122c2b9981 */ /* 0x0000e2000c1e1100 */
[----:B----4-:R-:W-:-:S05]  /*3a5f0*/  IADD3 R4, P3, PT, R5, R4, RZ ;  /* 0x0000000405047210 */ /* 0x010fca0007f7e0ff */
[----:B------:R-:W-:Y:S01]  /*3a600*/  IMAD.X R46, R6, 0x1, R46, P3 ;  /* 0x00000001062e7824 */ /* 0x000fe200018e062e */
[----:B------:R-:W-:Y:S03]  /*3a610*/  STL [R1+0x9a0], R4 ;  /* 0x0009a00401007387 */ /* 0x000fe60000100800 */
[----:B-1----:R-:W-:Y:S01]  /*3a620*/  @!P1 IMAD.MOV.U32 R47, RZ, RZ, R46 ;  /* 0x000000ffff2f9224 */ /* 0x002fe200078e002e */
[----:B------:R1:W-:Y:S04]  /*3a630*/  STL [R1+0x99c], R46 ;  /* 0x00099c2e01007387 */ /* 0x0003e80000100800 */
[----:B--2---:R-:W2:Y:S01]  /*3a640*/  LDL.LU R80, [R1+0x9c4] ;  /* 0x0009c40001507983 */ /* 0x004ea20000300800 */
[----:B0-----:R-:W-:Y:S01]  /*3a650*/  PRMT R44, RZ, 0x7610, R44 ;  /* 0x00007610ff2c7816 */ /* 0x001fe2000000002c */
[----:B-1----:R-:W-:-:S02]  /*3a660*/  @!P1 IMAD.MOV.U32 R46, RZ, RZ, R4 ;  /* 0x000000ffff2e9224 */ /* 0x002fc400078e0004 */
[----:B------:R-:W4:Y:S04]  /*3a670*/  LDL.LU R4, [R1+0x9c8] ;  /* 0x0009c80001047983 */ /* 0x000f280000300800 */
[----:B------:R0:W2:Y:S01]  /*3a680*/  @!P1 LDG.E.U8 R44, desc[UR18][R46.64] ;  /* 0x000000122e2c9981 */ /* 0x0000a2000c1e1100 */
        /* <DEDUP_REMOVED lines=8> */
[----:B------:R-:W-:-:S02]  /*3a710*/  PRMT R45, RZ, 0x7610, R45 ;  /* 0x00007610ff2d7816 */ /* 0x000fc4000000002d */
[----:B------:R-:W-:-:S04]  /*3a720*/  PRMT R49, RZ, 0x7610, R49 ;  /* 0x00007610ff317816 */ /* 0x000fc80000000031 */
[----:B------:R0:W2:Y:S01]  /*3a730*/  @!P1 LDG.E.U8 R45, desc[UR18][R46.64] ;  /* 0x000000122e2d9981 */ /* 0x0000a2000c1e1100 */
[----:B------:R-:W-:Y:S02]  /*3a740*/  PRMT R51, RZ, 0x7610, R51 ;  /* 0x00007610ff337816 */ /* 0x000fe40000000033 */
[----:B---3--:R-:W-:-:S05]  /*3a750*/  IADD3 R82, P3, PT, R5, R82, RZ ;  /* 0x0000005205527210 */ /* 0x008fca0007f7e0ff */
[----:B------:R-:W-:Y:S01]  /*3a760*/  IMAD.X R84, R6, 0x1, R84, P3 ;  /* 0x0000000106547824 */ /* 0x000fe200018e0654 */
[----:B------:R-:W-:Y:S01]  /*3a770*/  STL [R1+0x9c0], R82 ;  /* 0x0009c05201007387 */ /* 0x000fe20000100800 */
[----:B0-----:R-:W-:Y:S02]  /*3a780*/  @!P1 IMAD.MOV.U32 R46, RZ, RZ, R82 ;  /* 0x000000ffff2e9224 */ /* 0x001fe400078e0052 */
[----:B------:R-:W-:Y:S01]  /*3a790*/  @!P1 IMAD.MOV.U32 R47, RZ, RZ, R84 ;  /* 0x000000ffff2f9224 */ /* 0x000fe200078e0054 */
[----:B------:R0:W-:Y:S04]  /*3a7a0*/  STL [R1+0x9bc], R84 ;  /* 0x0009bc5401007387 */ /* 0x0001e80000100800 */
[----:B------:R1:W3:Y:S04]  /*3a7b0*/  @!P1 LDG.E.U8 R49, desc[UR18][R46.64] ;  /* 0x000000122e319981 */ /* 0x0002e8000c1e1100 */
[----:B0-----:R-:W3:Y:S04]  /*3a7c0*/  LDL.LU R84, [R1+0x9d4] ;  /* 0x0009d40001547983 */ /* 0x001ee80000300800 */
[----:B------:R-:W3:Y:S01]  /*3a7d0*/  LDL.LU R82, [R1+0x9d8] ;  /* 0x0009d80001527983 */ /* 0x000ee20000300800 */
[----:B----4-:R-:W-:-:S05]  /*3a7e0*/  IADD3 R4, P3, PT, R5, R4, RZ ;  /* 0x0000000405047210 */ /* 0x010fca0007f7e0ff */
[----:B--2---:R-:W-:Y:S01]  /*3a7f0*/  IMAD.X R80, R6, 0x1, R80, P3 ;  /* 0x0000000106507824 */ /* 0x004fe200018e0650 */
[----:B------:R-:W-:Y:S01]  /*3a800*/  STL [R1+0x9c8], R4 ;  /* 0x0009c80401007387 */ /* 0x000fe20000100800 */
[----:B-1----:R-:W-:Y:S02]  /*3a810*/  @!P1 IMAD.MOV.U32 R46, RZ, RZ, R4 ;  /* 0x000000ffff2e9224 */ /* 0x002fe400078e0004 */
[----:B------:R-:W-:Y:S01]  /*3a820*/  @!P1 IMAD.MOV.U32 R47, RZ, RZ, R80 ;  /* 0x000000ffff2f9224 */ /* 0x000fe200078e0050 */
[----:B------:R0:W-:Y:S04]  /*3a830*/  STL [R1+0x9c4], R80 ;  /* 0x0009c45001007387 */ /* 0x0001e80000100800 */
[----:B------:R1:W2:Y:S04]  /*3a840*/  @!P1 LDG.E.U8 R51, desc[UR18][R46.64] ;  /* 0x000000122e339981 */ /* 0x0002a8000c1e1100 */
[----:B0-----:R-:W4:Y:S04]  /*3a850*/  LDL.LU R80, [R1+0x9dc] ;  /* 0x0009dc0001507983 */ /* 0x001f280000300800 */
[----:B------:R-:W2:Y:S01]  /*3a860*/  LDL.LU R4, [R1+0x9e0] ;  /* 0x0009e00001047983 */ /* 0x000ea20000300800 */
        /* <DEDUP_REMOVED lines=8> */
[----:B------:R-:W-:-:S02]  /*3a8f0*/  PRMT R53, RZ, 0x7610, R53 ;  /* 0x00007610ff357816 */ /* 0x000fc40000000035 */
[----:B------:R-:W-:-:S04]  /*3a900*/  PRMT R55, RZ, 0x7610, R55 ;  /* 0x00007610ff377816 */ /* 0x000fc80000000037 */
[----:B------:R0:W4:Y:S01]  /*3a910*/  @!P1 LDG.E.U8 R53, desc[UR18][R46.64] ;  /* 0x000000122e359981 */ /* 0x000122000c1e1100 */
        /* <DEDUP_REMOVED lines=10> */
[----:B--2---:R-:W-:-:S05]  /*3a9c0*/  IADD3 R4, P3, PT, R5, R4, RZ ;  /* 0x0000000405047210 */ /* 0x004fca0007f7e0ff */
[----:B----4-:R-:W-:Y:S01]  /*3a9d0*/  IMAD.X R80, R6, 0x1, R80, P3 ;  /* 0x0000000106507824 */ /* 0x010fe200018e0650 */
        /* <DEDUP_REMOVED lines=81> */
[----:B------:R-:W-:Y:S04]  /*3aef0*/  STL [R1+0xa40], R82 ;  /* 0x000a405201007387 */ /* 0x000fe80000100800 */
[----:B------:R1:W-:Y:S04]  /*3af00*/  STL [R1+0xa3c], R84 ;  /* 0x000a3c5401007387 */ /* 0x0003e80000100800 */
[----:B------:R-:W3:Y:S04]  /*3af10*/  LDL.LU R88, [R1+0xa44] ;  /* 0x000a440001587983 */ /* 0x000ee80000300800 */
[----:B------:R-:W3:Y:S01]  /*3af20*/  LDL.LU R86, [R1+0xa48] ;  /* 0x000a480001567983 */ /* 0x000ee20000300800 */
[----:B0-----:R-:W-:-:S02]  /*3af30*/  @!P1 IMAD.MOV.U32 R46, RZ, RZ, R82 ;  /* 0x000000ffff2e9224 */ /* 0x001fc400078e0052 */
[----:B------:R-:W-:-:S05]  /*3af40*/  @!P1 IMAD.MOV.U32 R47, RZ, RZ, R84 ;  /* 0x000000ffff2f9224 */ /* 0x000fca00078e0054 */
[----:B------:R0:W3:Y:S01]  /*3af50*/  @!P1 LDG.E.U8 R73, desc[UR18][R46.64] ;  /* 0x000000122e499981 */ /* 0x0000e2000c1e1100 */
[----:B--2---:R-:W-:-:S05]  /*3af60*/  IADD3 R4, P3, PT, R5, R4, RZ ;  /* 0x0000000405047210 */ /* 0x004fca0007f7e0ff */
[----:B----4-:R-:W-:Y:S01]  /*3af70*/  IMAD.X R80, R6, 0x1, R80, P3 ;  /* 0x0000000106507824 */ /* 0x010fe200018e0650 */
[----:B------:R-:W-:Y:S04]  /*3af80*/  STL [R1+0xa78], R4 ;  /* 0x000a780401007387 */ /* 0x000fe80000100800 */
[----:B------:R2:W-:Y:S04]  /*3af90*/  STL [R1+0xa74], R80 ;  /* 0x000a745001007387 */ /* 0x0005e80000100800 */
[----:B-1----:R-:W4:Y:S04]  /*3afa0*/  LDL.LU R84, [R1+0xa7c] ;  /* 0x000a7c0001547983 */ /* 0x002f280000300800 */
[----:B------:R-:W4:Y:S01]  /*3afb0*/  LDL.LU R82, [R1+0xa80] ;  /* 0x000a800001527983 */ /* 0x000f220000300800 */
[----:B0-----:R-:W-:-:S02]  /*3afc0*/  @!P1 IMAD.MOV.U32 R46, RZ, RZ, R4 ;  /* 0x000000ffff2e9224 */ /* 0x001fc400078e0004 */
[----:B------:R-:W-:Y:S02]  /*3afd0*/  @!P1 IMAD.MOV.U32 R47, RZ, RZ, R80 ;  /* 0x000000ffff2f9224 */ /* 0x000fe400078e0050 */
[----:B--2---:R-:W2:Y:S04]  /*3afe0*/  LDL.LU R80, [R1+0xa14] ;  /* 0x000a140001507983 */ /* 0x004ea80000300800 */
[----:B------:R-:W2:Y:S04]  /*3aff0*/  LDL.LU R4, [R1+0xa18] ;  /* 0x000a180001047983 */ /* 0x000ea80000300800 */
        /* <DEDUP_REMOVED lines=13> */
[----:B------:R-:W-:Y:S02]  /*3b0d0*/  PRMT R83, RZ, 0x7610, R83 ;  /* 0x00007610ff537816 */ /* 0x000fe40000000053 */
[----:B------:R-:W-:Y:S02]  /*3b0e0*/  PRMT R85, RZ, 0x7610, R85 ;  /* 0x00007610ff557816 */ /* 0x000fe40000000055 */
[----:B---3--:R-:W-:-:S05]  /*3b0f0*/  IADD3 R86, P3, PT, R5, R86, RZ ;  /* 0x0000005605567210 */ /* 0x008fca0007f7e0ff */
[----:B------:R-:W-:Y:S02]  /*3b100*/  IMAD.X R88, R6, 0x1, R88, P3 ;  /* 0x0000000106587824 */ /* 0x000fe400018e0658 */
[----:B0-----:R-:W-:Y:S02]  /*3b110*/  @!P1 IMAD.MOV.U32 R46, RZ, RZ, R86 ;  /* 0x000000ffff2e9224 */ /* 0x001fe400078e0056 */
[----:B------:R-:W-:-:S05]  /*3b120*/  @!P1 IMAD.MOV.U32 R47, RZ, RZ, R88 ;  /* 0x000000ffff2f9224 */ /* 0x000fca00078e0058 */
[----:B------:R0:W3:Y:S04]  /*3b130*/  @!P1 LDG.E.U8 R79, desc[UR18][R46.64] ;  /* 0x000000122e4f9981 */ /* 0x0000e8000c1e1100 */
[----:B------:R-:W-:Y:S04]  /*3b140*/  STL [R1+0xa48], R86 ;  /* 0x000a485601007387 */ /* 0x000fe80000100800 */
[----:B------:R-:W-:Y:S01]  /*3b150*/  STL [R1+0xa44], R88 ;  /* 0x000a445801007387 */ /* 0x000fe20000100800 */
[----:B----4-:R-:W-:-:S05]  /*3b160*/  IADD3 R82, P3, PT, R5, R82, RZ ;  /* 0x0000005205527210 */ /* 0x010fca0007f7e0ff */
[C---:B------:R-:W-:Y:S01]  /*3b170*/  IMAD.X R84, R6.reuse, 0x1, R84, P3 ;  /* 0x0000000106547824 */ /* 0x040fe200018e0654 */
[----:B--2---:R-:W-:Y:S01]  /*3b180*/  IADD3 R4, P3, PT, R5, R4, RZ ;  /* 0x0000000405047210 */ /* 0x004fe20007f7e0ff */
[----:B0-----:R-:W-:Y:S02]  /*3b190*/  @!P1 IMAD.MOV.U32 R46, RZ, RZ, R82 ;  /* 0x000000ffff2e9224 */ /* 0x001fe400078e0052 */
[----:B------:R-:W-:Y:S02]  /*3b1a0*/  @!P1 IMAD.MOV.U32 R47, RZ, RZ, R84 ;  /* 0x000000ffff2f9224 */ /* 0x000fe400078e0054 */
[----:B------:R-:W-:Y:S01]  /*3b1b0*/  IMAD.X R80, R6, 0x1, R80, P3 ;  /* 0x0000000106507824 */ /* 0x000fe200018e0650 */
[----:B------:R-:W-:Y:S04]  /*3b1c0*/  STL [R1+0xa80], R82 ;  /* 0x000a805201007387 */ /* 0x000fe80000100800 */
[----:B------:R0:W2:Y:S04]  /*3b1d0*/  @!P1 LDG.E.U8 R81, desc[UR18][R46.64] ;  /* 0x000000122e519981 */ /* 0x0000a8000c1e1100 */
[----:B------:R-:W-:Y:S01]  /*3b1e0*/  STL [R1+0xa7c], R84 ;  /* 0x000a7c5401007387 */ /* 0x000fe20000100800 */
[----:B0-----:R-:W-:-:S02]  /*3b1f0*/  @!P1 IMAD.MOV.U32 R46, RZ, RZ, R4 ;  /* 0x000000ffff2e9224 */ /* 0x001fc400078e0004 */
[----:B------:R-:W-:Y:S01]  /*3b200*/  @!P1 IMAD.MOV.U32 R47, RZ, RZ, R80 ;  /* 0x000000ffff2f9224 */ /* 0x000fe200078e0050 */
[----:B------:R-:W-:Y:S04]  /*3b210*/  STL [R1+0xa18], R4 ;  /* 0x000a180401007387 */ /* 0x000fe80000100800 */
[----:B------:R0:W-:Y:S04]  /*3b220*/  STL [R1+0xa14], R80 ;  /* 0x000a145001007387 */ /* 0x0001e80000100800 */
[----:B------:R1:W4:Y:S01]  /*3b230*/  @!P1 LDG.E.U8 R83, desc[UR18][R46.64] ;  /* 0x000000122e539981 */ /* 0x000322000c1e1100 */
[----:B0-----:R-:W-:Y:S01]  /*3b240*/  IMAD.MOV.U32 R80, RZ, RZ, R0 ;  /* 0x000000ffff507224 */ /* 0x001fe200078e0000 */
[----:B------:R-:W-:-:S05]  /*3b250*/  IADD3 R2, P3, PT, R5, R2, RZ ;  /* 0x0000000205027210 */ /* 0x000fca0007f7e0ff */
[----:B------:R-:W-:Y:S01]  /*3b260*/  IMAD.X R3, R6, 0x1, R3, P3 ;  /* 0x0000000106037824 */ /* 0x000fe200018e0603 */
[----:B------:R0:W-:Y:S01]  /*3b270*/  STL [R1+0xa50], R2 ;  /* 0x000a500201007387 */ /* 0x0001e20000100800 */
[----:B-1----:R-:W-:-:S03]  /*3b280*/  @!P1 IMAD.MOV.U32 R46, RZ, RZ, R2 ;  /* 0x000000ffff2e9224 */ /* 0x002fc600078e0002 */
[----:B------:R1:W-:Y:S01]  /*3b290*/  STL [R1+0xa4c], R3 ;  /* 0x000a4c0301007387 */ /* 0x0003e20000100800 */
[----:B------:R-:W-:-:S03]  /*3b2a0*/  @!P1 IMAD.MOV.U32 R47, RZ, RZ, R3 ;  /* 0x000000ffff2f9224 */ /* 0x000fc600078e0003 */
        /* <DEDUP_REMOVED lines=9> */
[----:B-1----:R-:W2:Y:S04]  /*3b340*/  LDL.LU R3, [R1+0x10] ;  /* 0x0000100001037983 */ /* 0x002ea80000300800 */
[----:B------:R0:W2:Y:S04]  /*3b350*/  @!P1 LDG.E.U8 R85, desc[UR18][R46.64] ;  /* 0x000000122e559981 */ /* 0x0000a8000c1e1100 */
[----:B------:R-:W2:Y:S04]  /*3b360*/  LDL.LU R46, [R1+0x31c] ;  /* 0x00031c00012e7983 */ /* 0x000ea80000300800 */
[----:B------:R-:W0:Y:S01]  /*3b370*/  LDL.LU R47, [R1+0x320] ;  /* 0x00032000012f7983 */ /* 0x000e220000300800 */
[----:B------:R-:W-:-:S02]  /*3b380*/  PRMT R87, RZ, 0x7610, R87 ;  /* 0x00007610ff577816 */ /* 0x000fc40000000057 */
[----:B0-----:R-:W-:-:S05]  /*3b390*/  IADD3 R47, P3, PT, R5, R47, RZ ;  /* 0x0000002f052f7210 */ /* 0x001fca0007f7e0ff */
[----:B--2---:R-:W-:Y:S01]  /*3b3a0*/  IMAD.X R46, R6, 0x1, R46, P3 ;  /* 0x00000001062e7824 */ /* 0x004fe200018e062e */
[----:B------:R0:W-:Y:S04]  /*3b3b0*/  STL [R1+0x320], R47 ;  /* 0x0003202f01007387 */ /* 0x0001e80000100800 */
[----:B------:R1:W-:Y:S01]  /*3b3c0*/  STL [R1+0x31c], R46 ;  /* 0x00031c2e01007387 */ /* 0x0003e20000100800 */
[----:B0-----:R-:W-:-:S04]  /*3b3d0*/  @!P1 LOP3.LUT R47, R47, R46, RZ, 0x3c, !PT ;  /* 0x0000002e2f2f9212 */ /* 0x001fc800078e3cff */
[----:B-1----:R-:W-:-:S04]  /*3b3e0*/  @!P1 LOP3.LUT R46, R47, R46, RZ, 0x3c, !PT ;  /* 0x0000002e2f2e9212 */ /* 0x002fc800078e3cff */
[----:B------:R-:W-:-:S05]  /*3b3f0*/  @!P1 LOP3.LUT R47, R47, R46, RZ, 0x3c, !PT ;  /* 0x0000002e2f2f9212 */ /* 0x000fca00078e3cff */
[----:B------:R0:W2:Y:S04]  /*3b400*/  @!P1 LDG.E.U8 R87, desc[UR18][R46.64] ;  /* 0x000000122e579981 */ /* 0x0000a8000c1e1100 */
[----:B------:R-:W2:Y:S04]  /*3b410*/  LDL.LU R46, [R1+0x304] ;  /* 0x00030400012e7983 */ /* 0x000ea80000300800 */
[----:B------:R-:W0:Y:S01]  /*3b420*/  LDL.LU R47, [R1+0x308] ;  /* 0x00030800012f7983 */ /* 0x000e220000300800 */
[----:B------:R-:W-:Y:S02]  /*3b430*/  PRMT R89, RZ, 0x7610, R89 ;  /* 0x00007610ff597816 */ /* 0x000fe40000000059 */
[----:B------:R-:W-:-:S02]  /*3b440*/  PRMT R91, RZ, 0x7610, R91 ;  /* 0x00007610ff5b7816 */ /* 0x000fc4000000005b */
[----:B0-----:R-:W-:-:S05]  /*3b450*/  IADD3 R47, P3, PT, R5, R47, RZ ;  /* 0x0000002f052f7210 */ /* 0x001fca0007f7e0ff */
[----:B--2---:R-:W-:Y:S01]  /*3b460*/  IMAD.X R46, R6, 0x1, R46, P3 ;  /* 0x00000001062e7824 */ /* 0x004fe200018e062e */
[----:B------:R0:W-:Y:S01]  /*3b470*/  STL [R1+0x308], R47 ;  /* 0x0003082f01007387 */ /* 0x0001e20000100800 */
[----:B------:R-:W-:-:S03]  /*3b480*/  IADD3 R0, P3, PT, R5, R0, RZ ;  /* 0x0000000005007210 */ /* 0x000fc60007f7e0ff */
[----:B------:R1:W-:Y:S01]  /*3b490*/  STL [R1+0x304], R46 ;  /* 0x0003042e01007387 */ /* 0x0003e20000100800 */
[----:B0-----:R-:W-:-:S04]  /*3b4a0*/  @!P1 LOP3.LUT R47, R47, R46, RZ, 0x3c, !PT ;  /* 0x0000002e2f2f9212 */ /* 0x001fc800078e3cff */
[----:B-1----:R-:W-:Y:S01]  /*3b4b0*/  @!P1 LOP3.LUT R46, R47, R46, RZ, 0x3c, !PT ;  /* 0x0000002e2f2e9212 */ /* 0x002fe200078e3cff */
[----:B------:R-:W-:-:S03]  /*3b4c0*/  IMAD.X R2, R6, 0x1, R2, P3 ;  /* 0x0000000106027824 */ /* 0x000fc600018e0602 */
[----:B------:R-:W-:-:S05]  /*3b4d0*/  @!P1 LOP3.LUT R47, R47, R46, RZ, 0x3c, !PT ;  /* 0x0000002e2f2f9212 */ /* 0x000fca00078e3cff */
[----:B------:R0:W2:Y:S04]  /*3b4e0*/  @!P1 LDG.E.U8 R89, desc[UR18][R46.64] ;  /* 0x000000122e599981 */ /* 0x0000a8000c1e1100 */
[----:B------:R1:W-:Y:S01]  /*3b4f0*/  STL [R1+0x318], R0 ;  /* 0x0003180001007387 */ /* 0x0003e20000100800 */
[----:B0-----:R-:W-:Y:S02]  /*3b500*/  @!P1 IMAD.MOV.U32 R46, RZ, RZ, R0 ;  /* 0x000000ffff2e9224 */ /* 0x001fe400078e0000 */
[----:B------:R-:W-:Y:S01]  /*3b510*/  @!P1 IMAD.MOV.U32 R47, RZ, RZ, R2 ;  /* 0x000000ffff2f9224 */ /* 0x000fe200078e0002 */
[----:B------:R0:W-:Y:S04]  /*3b520*/  STL [R1+0x314], R2 ;  /* 0x0003140201007387 */ /* 0x0001e80000100800 */
[----:B------:R0:W2:Y:S04]  /*3b530*/  @!P1 LDG.E.U8 R91, desc[UR18][R46.64] ;  /* 0x000000122e5b9981 */ /* 0x0000a8000c1e1100 */
[----:B------:R-:W2:Y:S04]  /*3b540*/  LDL.LU R46, [R1+0x30c] ;  /* 0x00030c00012e7983 */ /* 0x000ea80000300800 */
[----:B------:R-:W2:Y:S01]  /*3b550*/  LDL.LU R47, [R1+0x310] ;  /* 0x00031000012f7983 */ /* 0x000ea20000300800 */
[----:B-1----:R-:W1:Y:S01]  /*3b560*/  S2R R0, SR_TID.X ;  /* 0x0000000000007919 */ /* 0x002e620000002100 */
[----:B------:R-:W-:-:S02]  /*3b570*/  PRMT R93, RZ, 0x7610, R93 ;  /* 0x00007610ff5d7816 */ /* 0x000fc4000000005d */
[----:B-1----:R-:W-:-:S04]  /*3b580*/  LOP3.LUT R0, R0, 0x7f, RZ, 0xc0, !PT ;  /* 0x0000007f00007812 */ /* 0x002fc800078ec0ff */
[----:B0-----:R-:W-:-:S05]  /*3b590*/  LOP3.LUT R2, R0, 0x20, RZ, 0x3c, !PT ;  /* 0x0000002000027812 */ /* 0x001fca00078e3cff */
[----:B------:R-:W-:Y:S04]  /*3b5a0*/  STS.U8 [R2+UR9+0x9d00], R80 ;  /* 0x009d005002007988 */ /* 0x000fe80008000009 */
[----:B------:R-:W-:Y:S04]  /*3b5b0*/  STS.U8 [R2+UR9+0xa100], R82 ;  /* 0x00a1005202007988 */ /* 0x000fe80008000009 */
[----:B------:R-:W-:Y:S04]  /*3b5c0*/  STS.U8 [R2+UR9+0xa500], R84 ;  /* 0x00a5005402007988 */ /* 0x000fe80008000009 */
[----:B------:R-:W-:Y:S04]  /*3b5d0*/  STS.U8 [R2+UR9+0xa900], R86 ;  /* 0x00a9005602007988 */ /* 0x000fe80008000009 */
[----:B------:R-:W-:Y:S04]  /*3b5e0*/  STS.U8 [R2+UR9+0xad00], R88 ;  /* 0x00ad005802007988 */ /* 0x000fe80008000009 */
[----:B------:R-:W-:Y:S01]  /*3b5f0*/  STS.U8 [R2+UR9+0xb100], R90 ;  /* 0x00b1005a02007988 */ /* 0x000fe20008000009 */
[----:B--2---:R-:W-:-:S05]  /*3b600*/  IADD3 R47, P3, PT, R5, R47, RZ ;  /* 0x0000002f052f7210 */ /* 0x004fca0007f7e0ff */
[----:B------:R-:W-:Y:S01]  /*3b610*/  IMAD.X R46, R6, 0x1, R46, P3 ;  /* 0x00000001062e7824 */ /* 0x000fe200018e062e */
[----:B------:R0:W-:Y:S04]  /*3b620*/  STL [R1+0x310], R47 ;  /* 0x0003102f01007387 */ /* 0x0001e80000100800 */
[----:B------:R1:W-:Y:S01]  /*3b630*/  STL [R1+0x30c], R46 ;  /* 0x00030c2e01007387 */ /* 0x0003e20000100800 */
[----:B0-----:R-:W-:-:S04]  /*3b640*/  @!P1 LOP3.LUT R47, R47, R46, RZ, 0x3c, !PT ;  /* 0x0000002e2f2f9212 */ /* 0x001fc800078e3cff */
[----:B-1----:R-:W-:-:S04]  /*3b650*/  @!P1 LOP3.LUT R46, R47, R46, RZ, 0x3c, !PT ;  /* 0x0000002e2f2e9212 */ /* 0x002fc800078e3cff */
[----:B------:R-:W-:-:S05]  /*3b660*/  @!P1 LOP3.LUT R47, R47, R46, RZ, 0x3c, !PT ;  /* 0x0000002e2f2f9212 */ /* 0x000fca00078e3cff */
[----:B------:R0:W2:Y:S04]  /*3b670*/  @!P1 LDG.E.U8 R93, desc[UR18][R46.64] ;  /* 0x000000122e5d9981 */ /* 0x0000a8000c1e1100 */
[----:B------:R-:W2:Y:S04]  /*3b680*/  LDL.LU R46, [R1+0x58] ;  /* 0x00005800012e7983 */ /* 0x000ea80000300800 */
[----:B------:R-:W3:Y:S04]  /*3b690*/  LDL.LU R47, [R1+0x40] ;  /* 0x00004000012f7983 */ /* 0x000ee80000300800 */
[----:B------:R-:W4:Y:S04]  /*3b6a0*/  LDL.LU R80, [R1+0x1304] ;  /* 0x0013040001507983 */ /* 0x000f280000300800 */
[----:B------:R-:W4:Y:S04]  /*3b6b0*/  LDL.LU R82, [R1+0x1300] ;  /* 0x0013000001527983 */ /* 0x000f280000300800 */
[----:B------:R-:W4:Y:S04]  /*3b6c0*/  LDL.LU R84, [R1+0x12fc] ;  /* 0x0012fc0001547983 */ /* 0x000f280000300800 */
[----:B------:R-:W4:Y:S04]  /*3b6d0*/  LDL.LU R86, [R1+0x12f8] ;  /* 0x0012f80001567983 */ /* 0x000f280000300800 */
[----:B------:R-:W4:Y:S04]  /*3b6e0*/  LDL.LU R88, [R1+0x12f4] ;  /* 0x0012f40001587983 */ /* 0x000f280000300800 */
[----:B------:R-:W4:Y:S04]  /*3b6f0*/  LDL.LU R90, [R1+0x12f0] ;  /* 0x0012f000015a7983 */ /* 0x000f280000300800 */
[----:B------:R1:W-:Y:S04]  /*3b700*/  STS.U8 [R2+UR9+0xb500], R92 ;  /* 0x00b5005c02007988 */ /* 0x0003e80008000009 */
[----:B-1----:R-:W4:Y:S04]  /*3b710*/  LDL.LU R92, [R1+0x12ec] ;  /* 0x0012ec00015c7983 */ /* 0x002f280000300800 */
[----:B--2---:R-:W-:Y:S04]  /*3b720*/  STS.U8 [R2+UR9+0xb900], R46 ;  /* 0x00b9002e02007988 */ /* 0x004fe80008000009 */
[----:B---3--:R-:W-:Y:S04]  /*3b730*/  STS.U8 [R2+UR9+0xbd00], R47 ;  /* 0x00bd002f02007988 */ /* 0x008fe80008000009 */
[----:B------:R1:W-:Y:S04]  /*3b740*/  STS.U8 [R2+UR9+0xc100], R4 ;  /* 0x00c1000402007988 */ /* 0x0003e80008000009 */
[----:B------:R2:W-:Y:S04]  /*3b750*/  STS.U8 [R2+UR9+0xc500], R3 ;  /* 0x00c5000302007988 */ /* 0x0005e80008000009 */
[----:B-1----:R-:W3:Y:S04]  /*3b760*/  LDL.LU R4, [R1+0x18c] ;  /* 0x00018c0001047983 */ /* 0x002ee80000300800 */
[----:B--2---:R-:W2:Y:S04]  /*3b770*/  LDL.LU R3, [R1+0x178] ;  /* 0x0001780001037983 */ /* 0x004ea80000300800 */
[----:B------:R-:W2:Y:S04]  /*3b780*/  LDL.LU R46, [R1+0x24] ;  /* 0x00002400012e7983 */ /* 0x000ea80000300800 */
[----:B------:R-:W2:Y:S04]  /*3b790*/  LDL.LU R47, [R1+0xc] ;  /* 0x00000c00012f7983 */ /* 0x000ea80000300800 */
[----:B----4-:R1:W-:Y:S04]  /*3b7a0*/  STS.U8 [R2+UR9+0xc900], R90 ;  /* 0x00c9005a02007988 */ /* 0x0103e80008000009 */
[----:B------:R4:W-:Y:S04]  /*3b7b0*/  STS.U8 [R2+UR9+0xcd00], R78 ;  /* 0x00cd004e02007988 */ /* 0x0009e80008000009 */
[----:B------:R0:W-:Y:S04]  /*3b7c0*/  STS.U8 [R2+UR9+0xd100], R66 ;  /* 0x00d1004202007988 */ /* 0x0001e80008000009 */
[----:B-1----:R-:W2:Y:S04]  /*3b7d0*/  LDL.LU R90, [R1+0x3c] ;  /* 0x00003c00015a7983 */ /* 0x002ea80000300800 */
[----:B----4-:R-:W4:Y:S04]  /*3b7e0*/  LDL.LU R78, [R1+0x54] ;  /* 0x00005400014e7983 */ /* 0x010f280000300800 */
[----:B0-----:R-:W4:Y:S04]  /*3b7f0*/  LDL.LU R66, [R1+0x6c] ;  /* 0x00006c0001427983 */ /* 0x001f280000300800 */
[----:B------:R0:W-:Y:S04]  /*3b800*/  STS.U8 [R2+UR9+0xd500], R54 ;  /* 0x00d5003602007988 */ /* 0x0001e80008000009 */
[----:B------:R1:W-:Y:S04]  /*3b810*/  STS.U8 [R2+UR9+0xd900], R9 ;  /* 0x00d9000902007988 */ /* 0x0003e80008000009 */
[----:B------:R1:W-:Y:S04]  /*3b820*/  STS.U8 [R2+UR9+0xdd00], R15 ;  /* 0x00dd000f02007988 */ /* 0x0003e80008000009 */
[----:B0-----:R-:W4:Y:S04]  /*3b830*/  LDL.LU R54, [R1+0x84] ;  /* 0x0000840001367983 */ /* 0x001f280000300800 */
[----:B-1----:R-:W4:Y:S04]  /*3b840*/  LDL.LU R9, [R1+0x9c] ;  /* 0x00009c0001097983 */ /* 0x002f280000300800 */
[----:B------:R-:W4:Y:S04]  /*3b850*/  LDL.LU R15, [R1+0xb4] ;  /* 0x0000b400010f7983 */ /* 0x000f280000300800 */
        /* <DEDUP_REMOVED lines=14> */
[----:B0-----:R-:W4:Y:S04]  /*3b940*/  LDL.LU R61, [R1+0x150] ;  /* 0x00015000013d7983 */ /* 0x001f280000300800 */
[----:B-1----:R-:W4:Y:S04]  /*3b950*/  LDL.LU R2, [R1+0x12e8] ;  /* 0x0012e80001027983 */ /* 0x002f280000300800 */
[----:B------:R-:W4:Y:S01]  /*3b960*/  LDL.LU R63, [R1+0x164] ;  /* 0x00016400013f7983 */ /* 0x000f220000300800 */
[----:B------:R-:W-:-:S05]  /*3b970*/  LOP3.LUT R0, R0, 0x30, RZ, 0x3c, !PT ;  /* 0x0000003000007812 */ /* 0x000fca00078e3cff */
[----:B---3--:R0:W-:Y:S04]  /*3b980*/  STS.U8 [R0+UR9+0x8180], R4 ;  /* 0x0081800400007988 */ /* 0x0081e80008000009 */
[----:B--2---:R1:W-:Y:S04]  /*3b990*/  STS.U8 [R0+UR9+0x8580], R3 ;  /* 0x0085800300007988 */ /* 0x0043e80008000009 */
[----:B0-----:R-:W2:Y:S04]  /*3b9a0*/  LDL.LU R4, [R1+0x12e4] ;  /* 0x0012e40001047983 */ /* 0x001ea80000300800 */
[----:B-1----:R-:W3:Y:S04]  /*3b9b0*/  LDL.LU R3, [R1+0x12e0] ;  /* 0x0012e00001037983 */ /* 0x002ee80000300800 */
[----:B----4-:R0:W-:Y:S04]  /*3b9c0*/  STS.U8 [R0+UR9+0x8980], R63 ;  /* 0x0089803f00007988 */ /* 0x0101e80008000009 */
[----:B------:R1:W-:Y:S04]  /*3b9d0*/  STS.U8 [R0+UR9+0x8d80], R61 ;  /* 0x008d803d00007988 */ /* 0x0003e80008000009 */
[----:B------:R4:W-:Y:S04]  /*3b9e0*/  STS.U8 [R0+UR9+0x9180], R59 ;  /* 0x0091803b00007988 */ /* 0x0009e80008000009 */
[----:B0-----:R-:W2:Y:S04]  /*3b9f0*/  LDL.LU R63, [R1+0x174] ;  /* 0x00017400013f7983 */ /* 0x001ea80000300800 */
[----:B-1----:R-:W2:Y:S04]  /*3ba00*/  LDL.LU R61, [R1+0x160] ;  /* 0x00016000013d7983 */ /* 0x002ea80000300800 */
[----:B------:R0:W-:Y:S04]  /*3ba10*/  STS.U8 [R0+UR9+0x9580], R45 ;  /* 0x0095802d00007988 */ /* 0x0001e80008000009 */
[----:B----4-:R-:W4:Y:S04]  /*3ba20*/  LDL.LU R59, [R1+0x14c] ;  /* 0x00014c00013b7983 */ /* 0x010f280000300800 */
        /* <DEDUP_REMOVED lines=28> */
[----:B------:R0:W-:Y:S02]  /*3bbf0*/  STS.U8 [R0+UR9+0xd180], R64 ;  /* 0x00d1804000007988 */ /* 0x0001e40008000009 */
[----:B0-----:R-:W0:Y:S01]  /*3bc00*/  S2R R64, SR_TID.X ;  /* 0x0000000000407919 */ /* 0x001e220000002100 */
[----:B------:R-:W1:Y:S01]  /*3bc10*/  S2R R76, SR_TID.X ;  /* 0x00000000004c7919 */ /* 0x000e620000002100 */
[----:B------:R-:W3:Y:S01]  /*3bc20*/  LDL.LU R0, [R1+0x12dc] ;  /* 0x0012dc0001007983 */ /* 0x000ee20000300800 */
[----:B0-----:R-:W-:-:S04]  /*3bc30*/  LOP3.LUT R64, R64, 0x7f, RZ, 0xc0, !PT ;  /* 0x0000007f40407812 */ /* 0x001fc800078ec0ff */
[----:B------:R-:W-:-:S05]  /*3bc40*/  LOP3.LUT R64, R64, 0x30, RZ, 0x3c, !PT ;  /* 0x0000003040407812 */ /* 0x000fca00078e3cff */
[----:B------:R0:W-:Y:S02]  /*3bc50*/  STS.U8 [R64+UR9+0xd580], R52 ;  /* 0x00d5803440007988 */ /* 0x0001e40008000009 */
[----:B0-----:R-:W0:Y:S01]  /*3bc60*/  S2R R64, SR_TID.X ;  /* 0x0000000000407919 */ /* 0x001e220000002100 */
[----:B-1----:R-:W-:-:S04]  /*3bc70*/  LOP3.LUT R76, R76, 0x7f, RZ, 0xc0, !PT ;  /* 0x0000007f4c4c7812 */ /* 0x002fc800078ec0ff */
[----:B------:R-:W-:-:S05]  /*3bc80*/  LOP3.LUT R52, R76, 0x30, RZ, 0x3c, !PT ;  /* 0x000000304c347812 */ /* 0x000fca00078e3cff */
        /* <DEDUP_REMOVED lines=12> */
[----:B--2---:R-:W-:Y:S04]  /*3bd50*/  STS.U8 [R76+UR9+0x8200], R88 ;  /* 0x008200584c007988 */ /* 0x004fe80008000009 */
[----:B------:R-:W-:Y:S04]  /*3bd60*/  STS.U8 [R76+UR9+0x8600], R63 ;  /* 0x0086003f4c007988 */ /* 0x000fe80008000009 */
[----:B------:R-:W-:Y:S04]  /*3bd70*/  STS.U8 [R76+UR9+0x8a00], R61 ;  /* 0x008a003d4c007988 */ /* 0x000fe80008000009 */
[----:B----4-:R-:W-:Y:S04]  /*3bd80*/  STS.U8 [R76+UR9+0x8e00], R59 ;  /* 0x008e003b4c007988 */ /* 0x010fe80008000009 */
        /* <DEDUP_REMOVED lines=13> */
[----:B---3--:R0:W-:Y:S04]  /*3be60*/  STS.U8 [R76+UR9+0xc600], R3 ;  /* 0x00c600034c007988 */ /* 0x0081e80008000009 */
        /* <DEDUP_REMOVED lines=91> */
[----:B------:R0:W-:Y:S04]  /*3c420*/  STS.U8 [R61+UR9+0x9700], R33 ;  /* 0x009700213d007988 */ /* 0x0001e80008000009 */
        /* <DEDUP_REMOVED lines=8> */
[----:B------:R-:W2:Y:S04]  /*3c4b0*/  LDL.LU R21, [R1+0x118] ;  /* 0x0001180001157983 */ /* 0x000ea80000300800 */
        /* <DEDUP_REMOVED lines=10> */
[----:B------:R-:W2:Y:S04]  /*3c560*/  LDL.LU R90, [R1+0x8c] ;  /* 0x00008c00015a7983 */ /* 0x000ea80000300800 */
[----:B------:R-:W-:Y:S04]  /*3c570*/  STS.U8 [R61+UR9+0xbf00], R63 ;  /* 0x00bf003f3d007988 */ /* 0x000fe80008000009 */
[----:B0-----:R-:W2:Y:S04]  /*3c580*/  LDL.LU R46, [R1+0x74] ;  /* 0x00007400012e7983 */ /* 0x001ea80000300800 */
[----:B------:R0:W-:Y:S04]  /*3c590*/  STS.U8 [R61+UR9+0xc300], R3 ;  /* 0x00c300033d007988 */ /* 0x0001e80008000009 */
[----:B------:R1:W-:Y:S04]  /*3c5a0*/  STS.U8 [R61+UR9+0xc700], R2 ;  /* 0x00c700023d007988 */ /* 0x0003e80008000009 */
[----:B0-----:R-:W2:Y:S04]  /*3c5b0*/  LDL.LU R3, [R1+0x12d0] ;  /* 0x0012d00001037983 */ /* 0x001ea80000300800 */
[----:B-1----:R-:W2:Y:S04]  /*3c5c0*/  LDL.LU R2, [R1+0x12cc] ;  /* 0x0012cc0001027983 */ /* 0x002ea80000300800 */
        /* <DEDUP_REMOVED lines=29> */
[----:B------:R1:W-:Y:S04]  /*3c7a0*/  STS.U8 [R47+UR9+0xbb80], R3 ;  /* 0x00bb80032f007988 */ /* 0x0003e80008000009 */
[----:B------:R2:W-:Y:S04]  /*3c7b0*/  STS.U8 [R47+UR9+0xbf80], R4 ;  /* 0x00bf80042f007988 */ /* 0x0005e80008000009 */
[----:B0-----:R0:W5:Y:S04]  /*3c7c0*/  LDL.LU R2, [R1+0x12c8] ;  /* 0x0012c80001027983 */ /* 0x0011680000300800 */
[----:B-1----:R0:W5:Y:S04]  /*3c7d0*/  LDL.LU R3, [R1+0x12c4] ;  /* 0x0012c40001037983 */ /* 0x0021680000300800 */
[----:B--2---:R0:W5:Y:S04]  /*3c7e0*/  LDL.LU R4, [R1+0x12c0] ;  /* 0x0012c00001047983 */ /* 0x0041680000300800 */
[----:B------:R1:W-:Y:S04]  /*3c7f0*/  STS.U8 [R47+UR9+0xc380], R0 ;  /* 0x00c380002f007988 */ /* 0x0003e80008000009 */
[----:B-1----:R0:W5:Y:S04]  /*3c800*/  LDL.LU R0, [R1+0x12bc] ;  /* 0x0012bc0001007983 */ /* 0x0021680000300800 */
        /* <DEDUP_REMOVED lines=16> */
[----:B-1----:R-:W1:Y:S01]  /*3c910*/  FENCE.VIEW.ASYNC.S ;  /* 0x00000000000073c6 */ /* 0x002e620000000000 */
[----:B------:R-:W-:Y:S01]  /*3c920*/  ULEA UR6, UR11, UR9, 0x3 ;  /* 0x000000090b067291 */ /* 0x000fe2000f8e18ff */
[----:B------:R-:W-:-:S03]  /*3c930*/  UMOV UR4, UR5 ;  /* 0x0000000500047c82 */ /* 0x000fc60008000000 */
[----:B------:R-:W-:Y:S01]  /*3c940*/  UIADD3 UR6, UPT, UPT, UR6, 0x18000, URZ ;  /* 0x0001800006067890 */ /* 0x000fe2000fffe0ff */
[----:B-1----:R-:W-:Y:S06]  /*3c950*/  BAR.SYNC.DEFER_BLOCKING 0x0 ;  /* 0x0000000000007b1d */ /* 0x002fec0000010000 */
[----:B0-----:R-:W-:Y:S05]  /*3c960*/  @P0 BRA `(.L_x_9) ;  /* 0x0000000000480947 */ /* 0x001fea0003800000 */
[----:B------:R-:W-:Y:S01]  /*3c970*/  UMOV UR13, 0x40004040 ;  /* 0x40004040000d7882 */ /* 0x000fe20000000000 */
[----:B------:R-:W-:Y:S01]  /*3c980*/  UMOV UR15, 0x40004040 ;  /* 0x40004040000f7882 */ /* 0x000fe20000000000 */
[----:B------:R-:W-:Y:S01]  /*3c990*/  UMOV UR16, 0x0 ;  /* 0x0000000000107882 */ /* 0x000fe20000000000 */
[----:B------:R-:W-:Y:S01]  /*3c9a0*/  UMOV UR17, 0x8408490 ;  /* 0x0840849000117882 */ /* 0x000fe20000000000 */
[----:B------:R-:W-:Y:S01]  /*3c9b0*/  UMOV UR32, 0x0 ;  /* 0x0000000000207882 */ /* 0x000fe20000000000 */
[----:B------:R-:W-:Y:S01]  /*3c9c0*/  UMOV UR33, 0x8408490 ;  /* 0x0840849000217882 */ /* 0x000fe20000000000 */
[----:B------:R-:W-:Y:S01]  /*3c9d0*/  UMOV UR34, 0x0 ;  /* 0x0000000000227882 */ /* 0x000fe20000000000 */
[----:B------:R-:W-:Y:S01]  /*3c9e0*/  UMOV UR35, 0x8408490 ;  /* 0x0840849000237882 */ /* 0x000fe20000000000 */
[----:B------:R-:W-:Y:S01]  /*3c9f0*/  UMOV UR7, URZ ;  /* 0x000000ff00077c82 */ /* 0x000fe20008000000 */
[----:B------:R0:W-:Y:S01]  /*3ca00*/  UTCQMMA gdesc[UR12], gdesc[UR14], tmem[UR8], tmem[UR16], idesc[UR17], UPT ;  /* 0x00ff100e0c0075ea */ /* 0x0001e2000b800308 */
        /* <DEDUP_REMOVED lines=8> */
.L_x_9:
[----:B------:R-:W2:Y:S04]  /*3ca90*/  LDL R8, [R1+0xdd4] ;  /* 0x000dd40001087983 */ /* 0x000ea80000100800 */
[----:B------:R-:W2:Y:S01]  /*3caa0*/  LDL.LU R7, [R1+0xdcc] ;  /* 0x000dcc0001077983 */ /* 0x000ea20000300800 */
[----:B------:R-:W-:-:S04]  /*3cab0*/  UIADD3 UR11, UPT, UPT, UR11, 0x1, URZ ;  /* 0x000000010b0b7890 */ /* 0x000fc8000fffe0ff */
[----:B------:R-:W-:-:S04]  /*3cac0*/  UISETP.GT.AND UP1, UPT, UR11, 0x1, UPT ;  /* 0x000000010b00788c */ /* 0x000fc8000bf24270 */
[----:B0-----:R-:W-:Y:S02]  /*3cad0*/  USEL UR5, URZ, 0x1, !UP1 ;  /* 0x00000001ff057887 */ /* 0x001fe4000c800000 */
[----:B------:R-:W-:Y:S02]  /*3cae0*/  USEL UR11, UR11, URZ, !UP1 ;  /* 0x000000ff0b0b7287 */ /* 0x000fe4000c800000 */
[----:B------:R-:W-:Y:S01]  /*3caf0*/  ULOP3.LUT UR5, UR4, UR5, URZ, 0x3c, !UPT ;  /* 0x0000000504057292 */ /* 0x000fe2000f8e3cff */
[----:B--2---:R-:W-:Y:S02]  /*3cb00*/  ISETP.NE.U32.AND P1, PT, R7, R8, PT ;  /* 0x000000080700720c */ /* 0x004fe40003f25070 */
[----:B------:R-:W2:Y:S01]  /*3cb10*/  LDL.LU R8, [R1+0xdd0] ;  /* 0x000dd00001087983 */ /* 0x000ea20000300800 */
[----:B------:R-:W-:-:S03]  /*3cb20*/  IMAD.U32 R7, RZ, RZ, UR4 ;  /* 0x00000004ff077e24 */ /* 0x000fc6000f8e00ff */
[----:B--2---:R0:W-:Y:S07]  /*3cb30*/  STL [R1+0xdcc], R8 ;  /* 0x000dcc0801007387 */ /* 0x0041ee0000100800 */
[----:B------:R-:W-:Y:S05]  /*3cb40*/  @P1 BRA `(.L_x_10) ;  /* 0xfffffeac00081947 */ /* 0x000fea000383ffff */
.L_x_7:
[----:B------:R-:W2:Y:S01]  /*3cb50*/  LDL.LU R9, [R1+0xf04] ;  /* 0x000f040001097983 */ /* 0x000ea20000300800 */
[----:B------:R-:W1:Y:S01]  /*3cb60*/  LDCU UR5, c[0x0][0x3b8] ;  /* 0x00007700ff0577ac */ /* 0x000e620008000800 */
[----:B------:R-:W3:Y:S02]  /*3cb70*/  LDC R12, c[0x0][0x3a0] ;  /* 0x0000e800ff0c7b82 */ /* 0x000ee40000000800 */
[----:B------:R-:W4:Y:S01]  /*3cb80*/  LDL.LU R11, [R1+0xdd8] ;  /* 0x000dd800010b7983 */ /* 0x000f220000300800 */
[----:B------:R-:W2:Y:S03]  /*3cb90*/  LDCU.128 UR12, c[0x0][0x390] ;  /* 0x00007200ff0c77ac */ /* 0x000ea60008000c00 */
[----:B------:R-:W4:Y:S01]  /*3cba0*/  LDL.LU R10, [R1+0xf44] ;  /* 0x000f4400010a7983 */ /* 0x000f220000300800 */
[----:B------:R-:W4:Y:S01]  /*3cbb0*/  LDCU UR20, c[0x0][0x39c] ;  /* 0x00007380ff1477ac */ /* 0x000f220008000800 */
[----:B------:R-:W0:Y:S01]  /*3cbc0*/  LDCU UR11, c[0x0][0x39c] ;  /* 0x00007380ff0b77ac */ /* 0x000e220008000800 */
[----:B------:R-:W0:Y:S02]  /*3cbd0*/  LDCU UR7, c[0x0][0x3b4] ;  /* 0x00007680ff0777ac */ /* 0x000e240008000800 */
[----:B01---5:R-:W-:Y:S01]  /*3cbe0*/  IMAD R8, R0, UR5, RZ ;  /* 0x0000000500087c24 */ /* 0x023fe2000f8e02ff */
[----:B------:R-:W0:Y:S03]  /*3cbf0*/  LDCU UR16, c[0x0][0x39c] ;  /* 0x00007380ff1077ac */ /* 0x000e260008000800 */
[----:B------:R-:W-:Y:S01]  /*3cc00*/  VIADD R7, R8, UR5 ;  /* 0x0000000508077c36 */ /* 0x000fe20008000000 */
[----:B------:R-:W1:Y:S01]  /*3cc10*/  LDCU UR17, c[0x0][0x39c] ;  /* 0x00007380ff1177ac */ /* 0x000e620008000800 */
[----:B---3--:R-:W-:-:S02]  /*3cc20*/  VIADD R12, R12, 0x7f ;  /* 0x0000007f0c0c7836 */ /* 0x008fc40000000000 */
[----:B------:R-:W-:-:S03]  /*3cc30*/  VIADD R6, R7, UR5 ;  /* 0x0000000507067c36 */ /* 0x000fc60008000000 */
[----:B------:R-:W-:Y:S01]  /*3cc40*/  ISETP.GE.AND P4, PT, R12, 0x80, PT ;  /* 0x000000800c00780c */ /* 0x000fe20003f86270 */
[----:B------:R-:W-:-:S04]  /*3cc50*/  VIADD R5, R6, UR5 ;  /* 0x0000000506057c36 */ /* 0x000fc80008000000 */
[----:B------:R-:W-:-:S04]  /*3cc60*/  VIADD R4, R5, UR5 ;  /* 0x0000000505047c36 */ /* 0x000fc80008000000 */
[----:B------:R-:W-:-:S04]  /*3cc70*/  VIADD R79, R4, UR5 ;  /* 0x00000005044f7c36 */ /* 0x000fc80008000000 */
[----:B------:R-:W-:-:S04]  /*3cc80*/  VIADD R81, R79, UR5 ;  /* 0x000000054f517c36 */ /* 0x000fc80008000000 */
[----:B------:R-:W-:-:S04]  /*3cc90*/  VIADD R3, R81, UR5 ;  /* 0x0000000551037c36 */ /* 0x000fc80008000000 */
[----:B------:R-:W-:-:S04]  /*3cca0*/  VIADD R88, R3, UR5 ;  /* 0x0000000503587c36 */ /* 0x000fc80008000000 */
[----:B------:R-:W-:-:S04]  /*3ccb0*/  VIADD R91, R88, UR5 ;  /* 0x00000005585b7c36 */ /* 0x000fc80008000000 */
[----:B------:R-:W-:Y:S01]  /*3ccc0*/  VIADD R84, R91, UR5 ;  /* 0x000000055b547c36 */ /* 0x000fe20008000000 */
[C---:B--2---:R-:W-:Y:S01]  /*3ccd0*/  ISETP.GE.AND P1, PT, R9.reuse, UR14, PT ;  /* 0x0000000e09007c0c */ /* 0x044fe2000bf26270 */
[----:B------:R-:W-:Y:S01]  /*3cce0*/  IMAD R9, R9, UR7, RZ ;  /* 0x0000000709097c24 */ /* 0x000fe2000f8e02ff */
[----:B------:R-:W2:Y:S02]  /*3ccf0*/  LDCU UR14, c[0x0][0x39c] ;  /* 0x00007380ff0e77ac */ /* 0x000ea40008000800 */
[----:B----4-:R-:W-:Y:S02]  /*3cd00*/  ISETP.LT.AND P6, PT, R11, UR20, !P1 ;  /* 0x000000140b007c0c */ /* 0x010fe4000cfc1270 */
[----:B------:R-:W-:Y:S02]  /*3cd10*/  IADD3 R2, P0, PT, R9, UR12, RZ ;  /* 0x0000000c09027c10 */ /* 0x000fe4000ff1e0ff */
[----:B------:R-:W-:Y:S02]  /*3cd20*/  ISETP.LT.AND P5, PT, R10, UR11, !P1 ;  /* 0x0000000b0a007c0c */ /* 0x000fe4000cfa1270 */
[----:B------:R-:W-:-:S02]  /*3cd30*/  P2R R10, PR, RZ, 0x40 ;  /* 0x00000040ff0a7803 */ /* 0x000fc40000000000 */
[----:B------:R-:W-:Y:S02]  /*3cd40*/  ISETP.LT.AND P3, PT, R0, UR15, !P1 ;  /* 0x0000000f00007c0c */ /* 0x000fe4000cf61270 */
[----:B------:R-:W-:Y:S01]  /*3cd50*/  LEA.HI.X.SX32 R0, R9, UR13, 0x1, P0 ;  /* 0x0000000d09007c11 */ /* 0x000fe200080f0eff */
[----:B------:R3:W-:Y:S01]  /*3cd60*/  STL [R1+0x350], R10 ;  /* 0x0003500a01007387 */ /* 0x0007e20000100800 */
[----:B01----:R-:W-:Y:S09]  /*3cd70*/  @!P4 BRA `(.L_x_11) ;  /* 0x000000000010c947 */ /* 0x003ff20003800000 */
[----:B------:R-:W-:-:S06]  /*3cd80*/  USHF.L.U32 UR4, UR4, 0x1f, URZ ;  /* 0x0000001f04047899 */ /* 0x000fcc00080006ff */
[----:B------:R-:W-:-:S04]  /*3cd90*/  IMAD.U32 R9, RZ, RZ, UR4 ;  /* 0x00000004ff097e24 */ /* 0x000fc8000f8e00ff */
[----:B------:R-:W0:Y:S02]  /*3cda0*/  SYNCS.PHASECHK.TRANS64.TRYWAIT P0, [UR6], R9 ;  /* 0x00000009ff0075a7 */ /* 0x000e240008001106 */
[----:B0-----:R-:W-:Y:S05]  /*3cdb0*/  @!P0 BRA `(.L_x_12) ;  /* 0x000000a000c48947 */ /* 0x001fea0003800000 */
.L_x_11:
[----:B------:R-:W-:Y:S01]  /*3cdc0*/  BAR.SYNC.DEFER_BLOCKING 0x0 ;  /* 0x0000000000007b1d */ /* 0x000fe20000010000 */
[CC--:B------:R-:W-:Y:S01]  /*3cdd0*/  IADD3 R70, P0, PT, R7.reuse, R2.reuse, RZ ;  /* 0x0000000207467210 */ /* 0x0c0fe20007f1e0ff */
[----:B------:R-:W-:Y:S01]  /*3cde0*/  VIADD R90, R84, UR5 ;  /* 0x00000005545a7c36 */ /* 0x000fe20008000000 */
[----:B------:R-:W-:Y:S02]  /*3cdf0*/  IADD3 R68, P4, PT, R8, R2, RZ ;  /* 0x0000000208447210 */ /* 0x000fe40007f9e0ff */
[----:B------:R-:W-:Y:S01]  /*3ce00*/  LEA.HI.X.SX32 R71, R7, R0, 0x1, P0 ;  /* 0x0000000007477211 */ /* 0x000fe200000f0eff */
[----:B------:R-:W-:Y:S01]  /*3ce10*/  VIADD R87, R90, UR5 ;  /* 0x000000055a577c36 */ /* 0x000fe20008000000 */
[----:B------:R-:W-:Y:S01]  /*3ce20*/  IADD3 R74, P0, PT, R5, R2, RZ ;  /* 0x00000002054a7210 */ /* 0x000fe20007f1e0ff */
[----:B------:R-:W-:Y:S01]  /*3ce30*/  IMAD.MOV.U32 R93, RZ, RZ, R91 ;  /* 0x000000ffff5d7224 */ /* 0x000fe200078e005b */
[-C--:B------:R-:W-:Y:S01]  /*3ce40*/  LEA.HI.X.SX32 R69, R8, R0.reuse, 0x1, P4 ;  /* 0x0000000008457211 */ /* 0x080fe200020f0eff */
[----:B------:R-:W-:Y:S01]  /*3ce50*/  VIADD R82, R87, UR5 ;  /* 0x0000000557527c36 */ /* 0x000fe20008000000 */
[----:B------:R-:W-:Y:S01]  /*3ce60*/  LEA.HI.X.SX32 R75, R5, R0, 0x1, P0 ;  /* 0x00000000054b7211 */ /* 0x000fe200000f0eff */
[----:B------:R-:W0:Y:S01]  /*3ce70*/  LDCU UR4, c[0x0][0x39c] ;  /* 0x00007380ff0477ac */ /* 0x000e220008000800 */
[CC--:B------:R-:W-:Y:S01]  /*3ce80*/  IADD3 R78, P0, PT, R79.reuse, R2.reuse, RZ ;  /* 0x000000024f4e7210 */ /* 0x0c0fe20007f1e0ff */
[----:B------:R-:W-:Y:S01]  /*3ce90*/  STL.64 [R1+0x13a8], R68 ;  /* 0x0013a84401007387 */ /* 0x000fe20000100a00 */
[----:B------:R-:W-:Y:S01]  /*3cea0*/  VIADD R86, R82, UR5 ;  /* 0x0000000552567c36 */ /* 0x000fe20008000000 */
[----:B------:R-:W-:Y:S01]  /*3ceb0*/  IADD3 R72, P4, PT, R6, R2, RZ ;  /* 0x0000000206487210 */ /* 0x000fe20007f9e0ff */
[----:B------:R-:W1:Y:S01]  /*3cec0*/  LDCU UR6, c[0x0][0x39c] ;  /* 0x00007380ff0677ac */ /* 0x000e620008000800 */
[----:B------:R4:W-:Y:S01]  /*3ced0*/  STL.64 [R1+0x13b0], R70 ;  /* 0x0013b04601007387 */ /* 0x0009e20000100a00 */
[-C--:B------:R-:W-:Y:S01]  /*3cee0*/  LEA.HI.X.SX32 R79, R79, R0.reuse, 0x1, P0 ;  /* 0x000000004f4f7211 */ /* 0x080fe200000f0eff */
[----:B------:R-:W-:Y:S01]  /*3cef0*/  VIADD R89, R86, UR5 ;  /* 0x0000000556597c36 */ /* 0x000fe20008000000 */
[----:B------:R-:W-:Y:S01]  /*3cf00*/  LEA.HI.X.SX32 R73, R6, R0, 0x1, P4 ;  /* 0x0000000006497211 */ /* 0x000fe200020f0eff */
[----:B------:R-:W5:Y:S01]  /*3cf10*/  LDCU UR7, c[0x0][0x39c] ;  /* 0x00007380ff0777ac */ /* 0x000f620008000800 */
[C---:B------:R-:W-:Y:S01]  /*3cf20*/  IADD3 R76, P4, PT, R4.reuse, R2, RZ ;  /* 0x00000002044c7210 */ /* 0x040fe20007f9e0ff */
[----:B------:R-:W3:Y:S02]  /*3cf30*/  @!P2 SYNCS.CCTL.IV [UR9+0x18000] ;  /* 0x01800000ff00a9b1 */ /* 0x000ee40008000009 */
[----:B---3--:R-:W-:Y:S01]  /*3cf40*/  BAR.SYNC.DEFER_BLOCKING 0x0 ;  /* 0x0000000000007b1d */ /* 0x008fe20000010000 */
[----:B------:R-:W-:Y:S01]  /*3cf50*/  VIADD R83, R89, UR5 ;  /* 0x0000000559537c36 */ /* 0x000fe20008000000 */
[----:B------:R-:W-:-:S02]  /*3cf60*/  LEA.HI.X.SX32 R77, R4, R0, 0x1, P4 ;  /* 0x00000000044d7211 */ /* 0x000fc400020f0eff */
[----:B----4-:R-:W-:Y:S01]  /*3cf70*/  IADD3 R70, P0, PT, R3, R2, RZ ;  /* 0x0000000203467210 */ /* 0x010fe20007f1e0ff */
[----:B------:R-:W-:Y:S01]  /*3cf80*/  VIADD R85, R83, UR5 ;  /* 0x0000000553557c36 */ /* 0x000fe20008000000 */
[----:B------:R-:W3:Y:S02]  /*3cf90*/  LDTM.x64 R4, tmem[UR10] ;  /* 0x0000000a000479ee */ /* 0x000ee40008340000 */
[----:B------:R-:W-:Y:S01]  /*3cfa0*/  LEA.HI.X.SX32 R71, R3, R0, 0x1, P0 ;  /* 0x0000000003477211 */ /* 0x000fe200000f0eff */
[----:B------:R-:W-:-:S04]  /*3cfb0*/  VIADD R92, R85, UR5 ;  /* 0x00000005555c7c36 */ /* 0x000fc80008000000 */
[----:B------:R4:W-:Y:S01]  /*3cfc0*/  STL.64 [R1+0x200], R70 ;  /* 0x0002004601007387 */ /* 0x0009e20000100a00 */
[----:B------:R-:W-:Y:S01]  /*3cfd0*/  VIADD R3, R92, UR5 ;  /* 0x000000055c037c36 */ /* 0x000fe20008000000 */
[----:B------:R-:W2:Y:S01]  /*3cfe0*/  @!P2 SYNCS.CCTL.IV [UR9+0x18008] ;  /* 0x01800800ff00a9b1 */ /* 0x000ea20008000009 */
[-C--:B------:R-:W-:Y:S01]  /*3cff0*/  IADD3 R80, P2, PT, R81, R2.reuse, RZ ;  /* 0x0000000251507210 */ /* 0x080fe20007f5e0ff */
[----:B------:R-:W0:Y:S01]  /*3d000*/  LDCU UR9, c[0x0][0x39c] ;  /* 0x00007380ff0977ac */ /* 0x000e220008000800 */
[----:B----4-:R-:W-:Y:S02]  /*3d010*/  IADD3 R70, P0, PT, R91, R2, RZ ;  /* 0x000000025b467210 */ /* 0x010fe40007f1e0ff */
[----:B------:R-:W-:Y:S02]  /*3d020*/  LEA.HI.X.SX32 R81, R81, R0, 0x1, P2 ;  /* 0x0000000051517211 */ /* 0x000fe400010f0eff */
[----:B------:R-:W-:Y:S02]  /*3d030*/  IADD3 R68, P2, PT, R88, R2, RZ ;  /* 0x0000000258447210 */ /* 0x000fe40007f5e0ff */
[----:B------:R-:W-:-:S02]  /*3d040*/  LEA.HI.X.SX32 R71, R91, R0, 0x1, P0 ;  /* 0x000000005b477211 */ /* 0x000fc400000f0eff */
[----:B------:R-:W-:Y:S01]  /*3d050*/  LEA.HI.X.SX32 R69, R88, R0, 0x1, P2 ;  /* 0x0000000058457211 */ /* 0x000fe200010f0eff */
[----:B------:R-:W-:-:S04]  /*3d060*/  VIADD R88, R3, UR5 ;  /* 0x0000000503587c36 */ /* 0x000fc80008000000 */
[----:B------:R4:W-:Y:S04]  /*3d070*/  STL.64 [R1+0x208], R68 ;  /* 0x0002084401007387 */ /* 0x0009e80000100a00 */
[----:B------:R0:W-:Y:S01]  /*3d080*/  STL.64 [R1+0x280], R70 ;  /* 0x0002804601007387 */ /* 0x0001e20000100a00 */
[----:B----4-:R-:W-:-:S04]  /*3d090*/  IADD3 R68, P2, PT, R84, R2, RZ ;  /* 0x0000000254447210 */ /* 0x010fc80007f5e0ff */
[----:B------:R-:W-:Y:S01]  /*3d0a0*/  LEA.HI.X.SX32 R69, R84, R0, 0x1, P2 ;  /* 0x0000000054457211 */ /* 0x000fe200010f0eff */
[----:B------:R-:W-:Y:S01]  /*3d0b0*/  VIADD R84, R88, UR5 ;  /* 0x0000000558547c36 */ /* 0x000fe20008000000 */
[----:B0-----:R-:W-:-:S03]  /*3d0c0*/  IADD3 R70, P0, PT, R90, R2, RZ ;  /* 0x000000025a467210 */ /* 0x001fc60007f1e0ff */
[----:B------:R0:W-:Y:S01]  /*3d0d0*/  STL.64 [R1+0x2a0], R68 ;  /* 0x0002a04401007387 */ /* 0x0001e20000100a00 */
[----:B------:R-:W-:-:S05]  /*3d0e0*/  LEA.HI.X.SX32 R71, R90, R0, 0x1, P0 ;  /* 0x000000005a477211 */ /* 0x000fca00000f0eff */
[----:B------:R4:W-:Y:S01]  /*3d0f0*/  STL.64 [R1+0x2c0], R70 ;  /* 0x0002c04601007387 */ /* 0x0009e20000100a00 */
[----:B0-----:R-:W-:-:S04]  /*3d100*/  IADD3 R68, P2, PT, R87, R2, RZ ;  /* 0x0000000257447210 */ /* 0x001fc80007f5e0ff */
[----:B------:R-:W-:Y:S01]  /*3d110*/  LEA.HI.X.SX32 R69, R87, R0, 0x1, P2 ;  /* 0x0000000057457211 */ /* 0x000fe200010f0eff */
[----:B------:R-:W-:Y:S01]  /*3d120*/  VIADD R87, R84, UR5 ;  /* 0x0000000554577c36 */ /* 0x000fe20008000000 */
[----:B----4-:R-:W-:-:S03]  /*3d130*/  IADD3 R70, P0, PT, R82, R2, RZ ;  /* 0x0000000252467210 */ /* 0x010fc60007f1e0ff */
[----:B------:R0:W-:Y:S01]  /*3d140*/  STL.64 [R1+0x2d0], R68 ;  /* 0x0002d04401007387 */ /* 0x0001e20000100a00 */
[----:B------:R-:W-:Y:S01]  /*3d150*/  LEA.HI.X.SX32 R71, R82, R0, 0x1, P0 ;  /* 0x0000000052477211 */ /* 0x000fe200000f0eff */
[----:B------:R-:W-:-:S04]  /*3d160*/  VIADD R82, R87, UR5 ;  /* 0x0000000557527c36 */ /* 0x000fc80008000000 */
[----:B------:R4:W-:Y:S01]  /*3d170*/  STL.64 [R1+0x2f0], R70 ;  /* 0x0002f04601007387 */ /* 0x0009e20000100a00 */
[----:B0-----:R-:W-:-:S04]  /*3d180*/  IADD3 R68, P2, PT, R86, R2, RZ ;  /* 0x0000000256447210 */ /* 0x001fc80007f5e0ff */
[----:B------:R-:W-:Y:S01]  /*3d190*/  LEA.HI.X.SX32 R69, R86, R0, 0x1, P2 ;  /* 0x0000000056457211 */ /* 0x000fe200010f0eff */
[----:B------:R-:W-:Y:S01]  /*3d1a0*/  VIADD R86, R82, UR5 ;  /* 0x0000000552567c36 */ /* 0x000fe20008000000 */
[----:B----4-:R-:W-:-:S03]  /*3d1b0*/  IADD3 R70, P0, PT, R89, R2, RZ ;  /* 0x0000000259467210 */ /* 0x010fc60007f1e0ff */
[----:B------:R0:W-:Y:S01]  /*3d1c0*/  STL.64 [R1+0x310], R68 ;  /* 0x0003104401007387 */ /* 0x0001e20000100a00 */
[----:B------:R-:W-:-:S05]  /*3d1d0*/  LEA.HI.X.SX32 R71, R89, R0, 0x1, P0 ;  /* 0x0000000059477211 */ /* 0x000fca00000f0eff */
[----:B------:R4:W-:Y:S01]  /*3d1e0*/  STL.64 [R1+0x330], R70 ;  /* 0x0003304601007387 */ /* 0x0009e20000100a00 */
[----:B0-----:R-:W-:-:S04]  /*3d1f0*/  IADD3 R68, P2, PT, R83, R2, RZ ;  /* 0x0000000253447210 */ /* 0x001fc80007f5e0ff */
[----:B------:R-:W-:Y:S02]  /*3d200*/  LEA.HI.X.SX32 R69, R83, R0, 0x1, P2 ;  /* 0x0000000053457211 */ /* 0x000fe400010f0eff */
[----:B----4-:R-:W-:-:S03]  /*3d210*/  IADD3 R70, P0, PT, R85, R2, RZ ;  /* 0x0000000255467210 */ /* 0x010fc60007f1e0ff */
[----:B------:R0:W-:Y:S01]  /*3d220*/  STL.64 [R1+0x340], R68 ;  /* 0x0003404401007387 */ /* 0x0001e20000100a00 */
[----:B------:R-:W-:Y:S02]  /*3d230*/  LEA.HI.X.SX32 R71, R85, R0, 0x1, P0 ;  /* 0x0000000055477211 */ /* 0x000fe400000f0eff */
[----:B------:R-:W-:-:S03]  /*3d240*/  IADD3 R90, P0, PT, R3, R2, RZ ;  /* 0x00000002035a7210 */ /* 0x000fc60007f1e0ff */
[----:B------:R4:W-:Y:S01]  /*3d250*/  STL.64 [R1+0x348], R70 ;  /* 0x0003484601007387 */ /* 0x0009e20000100a00 */
[----:B0-----:R-:W-:-:S04]  /*3d260*/  IADD3 R68, P2, PT, R92, R2, RZ ;  /* 0x000000025c447210 */ /* 0x001fc80007f5e0ff */
[-C--:B------:R-:W-:Y:S01]  /*3d270*/  LEA.HI.X.SX32 R69, R92, R0.reuse, 0x1, P2 ;  /* 0x000000005c457211 */ /* 0x080fe200010f0eff */
[----:B----4-:R-:W4:Y:S01]  /*3d280*/  LDL.LU.64 R70, [R1+0x13b0] ;  /* 0x0013b00001467983 */ /* 0x010f220000300a00 */
[----:B------:R-:W-:Y:S02]  /*3d290*/  IMAD.MOV.U32 R92, RZ, RZ, R90 ;  /* 0x000000ffff5c7224 */ /* 0x000fe400078e005a */
[----:B------:R-:W-:Y:S01]  /*3d2a0*/  VIADD R83, R86, UR5 ;  /* 0x0000000556537c36 */ /* 0x000fe20008000000 */
[----:B------:R0:W-:Y:S01]  /*3d2b0*/  STL.64 [R1+0x338], R68 ;  /* 0x0003384401007387 */ /* 0x0001e20000100a00 */
[----:B------:R-:W-:Y:S02]  /*3d2c0*/  LEA.HI.X.SX32 R93, R3, R0, 0x1, P0 ;  /* 0x00000000035d7211 */ /* 0x000fe400000f0eff */
[----:B------:R-:W-:Y:S01]  /*3d2d0*/  IADD3 R92, P0, PT, R84, R2, RZ ;  /* 0x00000002545c7210 */ /* 0x000fe20007f1e0ff */
[----:B0-----:R-:W2:Y:S01]  /*3d2e0*/  LDL.LU.64 R68, [R1+0x13a8] ;  /* 0x0013a80001447983 */ /* 0x001ea20000300a00 */
[----:B------:R-:W-:-:S03]  /*3d2f0*/  VIADD R85, R83, UR5 ;  /* 0x0000000553557c36 */ /* 0x000fc60008000000 */
[----:B------:R0:W-:Y:S01]  /*3d300*/  STL [R1+0x328], R90 ;  /* 0x0003285a01007387 */ /* 0x0001e20000100800 */
[----:B------:R-:W-:-:S03]  /*3d310*/  VIADD R3, R85, UR5 ;  /* 0x0000000555037c36 */ /* 0x000fc60008000000 */
[----:B------:R1:W-:Y:S01]  /*3d320*/  STL [R1+0x32c], R93 ;  /* 0x00032c5d01007387 */ /* 0x0003e20000100800 */
[----:B0-----:R-:W-:-:S04]  /*3d330*/  IADD3 R90, P2, PT, R88, R2, RZ ;  /* 0x00000002585a7210 */ /* 0x001fc80007f5e0ff */
[-C--:B------:R-:W-:Y:S02]  /*3d340*/  LEA.HI.X.SX32 R91, R88, R0.reuse, 0x1, P2 ;  /* 0x00000000585b7211 */ /* 0x080fe400010f0eff */
[----:B-1----:R-:W-:Y:S01]  /*3d350*/  LEA.HI.X.SX32 R93, R84, R0, 0x1, P0 ;  /* 0x00000000545d7211 */ /* 0x002fe200000f0eff */
[----:B------:R-:W-:Y:S01]  /*3d360*/  VIADD R84, R3, UR5 ;  /* 0x0000000503547c36 */ /* 0x000fe20008000000 */
[C---:B------:R-:W-:Y:S01]  /*3d370*/  IADD3 R88, P0, PT, R82.reuse, R2, RZ ;  /* 0x0000000252587210 */ /* 0x040fe20007f1e0ff */
[----:B------:R0:W-:Y:S03]  /*3d380*/  STL.64 [R1+0x320], R90 ;  /* 0x0003205a01007387 */ /* 0x0001e60000100a00 */
[----:B------:R-:W-:Y:S01]  /*3d390*/  LEA.HI.X.SX32 R89, R82, R0, 0x1, P0 ;  /* 0x0000000052597211 */ /* 0x000fe200000f0eff */
[----:B------:R-:W-:Y:S01]  /*3d3a0*/  STL.64 [R1+0x318], R92 ;  /* 0x0003185c01007387 */ /* 0x000fe20000100a00 */
[----:B------:R-:W-:Y:S01]  /*3d3b0*/  VIADD R82, R84, UR5 ;  /* 0x0000000554527c36 */ /* 0x000fe20008000000 */
[----:B0-----:R-:W-:-:S04]  /*3d3c0*/  IADD3 R90, P2, PT, R87, R2, RZ ;  /* 0x00000002575a7210 */ /* 0x001fc80007f5e0ff */
[----:B------:R-:W-:-:S05]  /*3d3d0*/  LEA.HI.X.SX32 R91, R87, R0, 0x1, P2 ;  /* 0x00000000575b7211 */ /* 0x000fca00010f0eff */
[----:B------:R0:W-:Y:S04]  /*3d3e0*/  STL.64 [R1+0x308], R90 ;  /* 0x0003085a01007387 */ /* 0x0001e80000100a00 */
[----:B------:R1:W-:Y:S01]  /*3d3f0*/  STL.64 [R1+0x300], R88 ;  /* 0x0003005801007387 */ /* 0x0003e20000100a00 */
[CC--:B0-----:R-:W-:Y:S02]  /*3d400*/  IADD3 R90, P2, PT, R86.reuse, R2.reuse, RZ ;  /* 0x00000002565a7210 */ /* 0x0c1fe40007f5e0ff */
[C---:B-1----:R-:W-:Y:S02]  /*3d410*/  IADD3 R88, P0, PT, R83.reuse, R2, RZ ;  /* 0x0000000253587210 */ /* 0x042fe40007f1e0ff */
[-C--:B------:R-:W-:Y:S01]  /*3d420*/  LEA.HI.X.SX32 R91, R86, R0.reuse, 0x1, P2 ;  /* 0x00000000565b7211 */ /* 0x080fe200010f0eff */
[----:B------:R-:W-:Y:S01]  /*3d430*/  VIADD R86, R82, UR5 ;  /* 0x0000000552567c36 */ /* 0x000fe20008000000 */
[----:B------:R-:W-:-:S03]  /*3d440*/  LEA.HI.X.SX32 R89, R83, R0, 0x1, P0 ;  /* 0x0000000053597211 */ /* 0x000fc600000f0eff */
[----:B------:R0:W-:Y:S01]  /*3d450*/  STL.64 [R1+0x2f8], R90 ;  /* 0x0002f85a01007387 */ /* 0x0001e20000100a00 */
[----:B------:R-:W-:-:S03]  /*3d460*/  VIADD R83, R86, UR5 ;  /* 0x0000000556537c36 */ /* 0x000fc60008000000 */
[----:B------:R1:W-:Y:S01]  /*3d470*/  STL.64 [R1+0x2e8], R88 ;  /* 0x0002e85801007387 */ /* 0x0003e20000100a00 */
[-C--:B0-----:R-:W-:Y:S02]  /*3d480*/  IADD3 R90, P2, PT, R85, R2.reuse, RZ ;  /* 0x00000002555a7210 */ /* 0x081fe40007f5e0ff */
[----:B-1----:R-:W-:Y:S02]  /*3d490*/  IADD3 R88, P0, PT, R3, R2, RZ ;  /* 0x0000000203587210 */ /* 0x002fe40007f1e0ff */
[-C--:B------:R-:W-:Y:S02]  /*3d4a0*/  LEA.HI.X.SX32 R91, R85, R0.reuse, 0x1, P2 ;  /* 0x00000000555b7211 */ /* 0x080fe400010f0eff */
[----:B------:R-:W-:Y:S02]  /*3d4b0*/  LEA.HI.X.SX32 R89, R3, R0, 0x1, P0 ;  /* 0x0000000003597211 */ /* 0x000fe400000f0eff */
[-C--:B------:R-:W-:Y:S01]  /*3d4c0*/  IADD3 R92, P2, PT, R84, R2.reuse, RZ ;  /* 0x00000002545c7210 */ /* 0x080fe20007f5e0ff */
[----:B------:R-:W-:Y:S04]  /*3d4d0*/  STL.64 [R1+0x2e0], R90 ;  /* 0x0002e05a01007387 */ /* 0x000fe80000100a00 */
[----:B------:R0:W-:Y:S04]  /*3d4e0*/  STL.64 [R1+0x2d8], R88 ;  /* 0x0002d85801007387 */ /* 0x0001e80000100a00 */
[----:B0-----:R-:W2:Y:S04]  /*3d4f0*/  LDL.LU R89, [R1+0xf50] ;  /* 0x000f500001597983 */ /* 0x001ea80000300800 */
[----:B------:R-:W4:Y:S04]  /*3d500*/  LDL.LU R88, [R1+0xf4c] ;  /* 0x000f4c0001587983 */ /* 0x000f280000300800 */
[----:B------:R-:W5:Y:S01]  /*3d510*/  LDL.LU R85, [R1+0xf48] ;  /* 0x000f480001557983 */ /* 0x000f620000300800 */
[----:B------:R-:W-:Y:S01]  /*3d520*/  IADD3 R90, P0, PT, R82, R2, RZ ;  /* 0x00000002525a7210 */ /* 0x000fe20007f1e0ff */
[----:B------:R-:W-:Y:S01]  /*3d530*/  VIADD R3, R83, UR5 ;  /* 0x0000000553037c36 */ /* 0x000fe20008000000 */
[----:B------:R-:W-:-:S02]  /*3d540*/  LEA.HI.X.SX32 R93, R84, R0, 0x1, P2 ;  /* 0x00000000545d7211 */ /* 0x000fc400010f0eff */
[----:B------:R-:W-:Y:S01]  /*3d550*/  LEA.HI.X.SX32 R91, R82, R0, 0x1, P0 ;  /* 0x00000000525b7211 */ /* 0x000fe200000f0eff */
[----:B------:R-:W-:Y:S02]  /*3d560*/  VIADD R82, R3, UR5 ;  /* 0x0000000503527c36 */ /* 0x000fe40008000000 */
[----:B------:R0:W-:Y:S02]  /*3d570*/  STL.64 [R1+0x2c8], R92 ;  /* 0x0002c85c01007387 */ /* 0x0001e40000100a00 */
[----:B------:R-:W-:Y:S02]  /*3d580*/  VIADD R84, R82, UR5 ;  /* 0x0000000552547c36 */ /* 0x000fe40008000000 */
[----:B------:R1:W-:Y:S01]  /*3d590*/  STL.64 [R1+0x2b8], R90 ;  /* 0x0002b85a01007387 */ /* 0x0003e20000100a00 */
[-C--:B0-----:R-:W-:Y:S02]  /*3d5a0*/  IADD3 R92, P2, PT, R86, R2.reuse, RZ ;  /* 0x00000002565c7210 */ /* 0x081fe40007f5e0ff */
[----:B-1----:R-:W-:-:S02]  /*3d5b0*/  IADD3 R90, P0, PT, R83, R2, RZ ;  /* 0x00000002535a7210 */ /* 0x002fc40007f1e0ff */
[-C--:B------:R-:W-:Y:S02]  /*3d5c0*/  LEA.HI.X.SX32 R93, R86, R0.reuse, 0x1, P2 ;  /* 0x00000000565d7211 */ /* 0x080fe400010f0eff */
[----:B------:R-:W-:Y:S02]  /*3d5d0*/  LEA.HI.X.SX32 R91, R83, R0, 0x1, P0 ;  /* 0x00000000535b7211 */ /* 0x000fe400000f0eff */
[C---:B------:R-:W-:Y:S01]  /*3d5e0*/  IADD3 R86, P4, PT, R84.reuse, R2, RZ ;  /* 0x0000000254567210 */ /* 0x040fe20007f9e0ff */
[----:B------:R0:W-:Y:S01]  /*3d5f0*/  STL.64 [R1+0x2b0], R92 ;  /* 0x0002b05c01007387 */ /* 0x0001e20000100a00 */
[----:B---3--:R-:W-:Y:S02]  /*3d600*/  F2FP.SATFINITE.E5M2.F32.PACK_AB_MERGE_C R83, R7, R6, RZ ;  /* 0x000000060753723e */ /* 0x008fe400048060ff */
[----:B------:R-:W-:Y:S01]  /*3d610*/  LEA.HI.X.SX32 R87, R84, R0, 0x1, P4 ;  /* 0x0000000054577211 */ /* 0x000fe200020f0eff */
[----:B------:R1:W-:Y:S01]  /*3d620*/  STL.64 [R1+0x2a8], R90 ;  /* 0x0002a85a01007387 */ /* 0x0003e20000100a00 */
[----:B0-----:R-:W-:-:S02]  /*3d630*/  IADD3 R92, P2, PT, R3, R2, RZ ;  /* 0x00000002035c7210 */ /* 0x001fc40007f5e0ff */
[C---:B-1----:R-:W-:Y:S02]  /*3d640*/  IADD3 R90, P0, PT, R82.reuse, R2, RZ ;  /* 0x00000002525a7210 */ /* 0x042fe40007f1e0ff */
[-C--:B------:R-:W-:Y:S02]  /*3d650*/  LEA.HI.X.SX32 R93, R3, R0.reuse, 0x1, P2 ;  /* 0x00000000035d7211 */ /* 0x080fe400010f0eff */
[----:B------:R-:W-:Y:S02]  /*3d660*/  LEA.HI.X.SX32 R91, R82, R0, 0x1, P0 ;  /* 0x00000000525b7211 */ /* 0x000fe400000f0eff */
[----:B------:R-:W-:Y:S01]  /*3d670*/  F2FP.SATFINITE.E5M2.F32.PACK_AB_MERGE_C R3, R15, R14, RZ ;  /* 0x0000000e0f03723e */ /* 0x000fe200048060ff */
[----:B------:R-:W-:Y:S01]  /*3d680*/  STL.64 [R1+0x298], R92 ;  /* 0x0002985c01007387 */ /* 0x000fe20000100a00 */
[----:B------:R-:W-:Y:S02]  /*3d690*/  F2FP.SATFINITE.E5M2.F32.PACK_AB_MERGE_C R82, R5, R4, RZ ;  /* 0x000000040552723e */ /* 0x000fe400048060ff */
[----:B------:R-:W-:Y:S01]  /*3d6a0*/  F2FP.SATFINITE.E5M2.F32.PACK_AB_MERGE_C R5, R17, R16, RZ ;  /* 0x000000101105723e */ /* 0x000fe200048060ff */
[----:B------:R-:W-:Y:S01]  /*3d6b0*/  STL.64 [R1+0x290], R90 ;  /* 0x0002905a01007387 */ /* 0x000fe20000100a00 */
[----:B------:R-:W-:-:S03]  /*3d6c0*/  F2FP.SATFINITE.E5M2.F32.PACK_AB_MERGE_C R4, R19, R18, RZ ;  /* 0x000000121304723e */ /* 0x000fc600048060ff */
[----:B------:R0:W-:Y:S04]  /*3d6d0*/  STL.64 [R1+0x288], R86 ;  /* 0x0002885601007387 */ /* 0x0001e80000100a00 */
[----:B------:R1:W-:Y:S04]  /*3d6e0*/  STL [R1+0x354], R3 ;  /* 0x0003540301007387 */ /* 0x0003e80000100800 */
[----:B------:R3:W-:Y:S04]  /*3d6f0*/  STL [R1+0x358], R5 ;  /* 0x0003580501007387 */ /* 0x0007e80000100800 */
[----:B------:R3:W-:Y:S01]  /*3d700*/  STL [R1+0x35c], R4 ;  /* 0x00035c0401007387 */ /* 0x0007e20000100800 */
[----:B0-----:R-:W-:-:S02]  /*3d710*/  F2FP.SATFINITE.E5M2.F32.PACK_AB_MERGE_C R86, R11, R10, RZ ;  /* 0x0000000a0b56723e */ /* 0x001fc400048060ff */
[----:B-1----:R-:W-:Y:S02]  /*3d720*/  F2FP.SATFINITE.E5M2.F32.PACK_AB_MERGE_C R3, R21, R20, RZ ;  /* 0x000000141503723e */ /* 0x002fe400048060ff */
[----:B------:R-:W-:Y:S02]  /*3d730*/  F2FP.SATFINITE.E5M2.F32.PACK_AB_MERGE_C R87, R13, R12, RZ ;  /* 0x0000000c0d57723e */ /* 0x000fe400048060ff */
[----:B---3--:R-:W-:Y:S01]  /*3d740*/  F2FP.SATFINITE.E5M2.F32.PACK_AB_MERGE_C R5, R23, R22, RZ ;  /* 0x000000161705723e */ /* 0x008fe200048060ff */
[----:B------:R0:W-:Y:S01]  /*3d750*/  STL [R1+0x360], R3 ;  /* 0x0003600301007387 */ /* 0x0001e20000100800 */
[----:B------:R-:W-:-:S03]  /*3d760*/  F2FP.SATFINITE.E5M2.F32.PACK_AB_MERGE_C R4, R25, R24, RZ ;  /* 0x000000181904723e */ /* 0x000fc600048060ff */
[----:B------:R1:W-:Y:S04]  /*3d770*/  STL [R1+0x364], R5 ;  /* 0x0003640501007387 */ /* 0x0003e80000100800 */
[----:B------:R3:W-:Y:S01]  /*3d780*/  STL [R1+0x368], R4 ;  /* 0x0003680401007387 */ /* 0x0007e20000100800 */
[----:B0-----:R-:W-:Y:S02]  /*3d790*/  F2FP.SATFINITE.E5M2.F32.PACK_AB_MERGE_C R3, R27, R26, RZ ;  /* 0x0000001a1b03723e */ /* 0x001fe400048060ff */
[----:B-1----:R-:W-:-:S03]  /*3d7a0*/  F2FP.SATFINITE.E5M2.F32.PACK_AB_MERGE_C R5, R29, R28, RZ ;  /* 0x0000001c1d05723e */ /* 0x002fc600048060ff */
[----:B------:R0:W-:Y:S01]  /*3d7b0*/  STL [R1+0x36c], R3 ;  /* 0x00036c0301007387 */ /* 0x0001e20000100800 */
[----:B---3--:R-:W-:-:S03]  /*3d7c0*/  F2FP.SATFINITE.E5M2.F32.PACK_AB_MERGE_C R4, R31, R30, RZ ;  /* 0x0000001e1f04723e */ /* 0x008fc600048060ff */
        /* <DEDUP_REMOVED lines=18> */
[----:B------:R1:W-:Y:S01]  /*3d8f0*/  STL [R1+0x394], R5 ;  /* 0x0003940501007387 */ /* 0x0003e20000100800 */
[----:B0-----:R-:W-:Y:S02]  /*3d900*/  F2FP.SATFINITE.E5M2.F32.PACK_AB_MERGE_C R3, R49, R48, RZ ;  /* 0x000000303103723e */ /* 0x001fe400048060ff */
[----:B-1----:R-:W-:-:S03]  /*3d910*/  F2FP.SATFINITE.E5M2.F32.PACK_AB_MERGE_C R5, R53, R52, RZ ;  /* 0x000000343505723e */ /* 0x002fc600048060ff */
[----:B------:R0:W-:Y:S04]  /*3d920*/  STL [R1+0x398], R3 ;  /* 0x0003980301007387 */ /* 0x0001e80000100800 */
[----:B------:R1:W-:Y:S04]  /*3d930*/  STL [R1+0x39c], R4 ;  /* 0x00039c0401007387 */ /* 0x0003e80000100800 */
[----:B------:R3:W-:Y:S01]  /*3d940*/  STL [R1+0x3a0], R5 ;  /* 0x0003a00501007387 */ /* 0x0007e20000100800 */
[----:B0-----:R-:W-:Y:S02]  /*3d950*/  F2FP.SATFINITE.E5M2.F32.PACK_AB_MERGE_C R3, R55, R54, RZ ;  /* 0x000000363703723e */ /* 0x001fe400048060ff */
[----:B-1----:R-:W-:-:S03]  /*3d960*/  F2FP.SATFINITE.E5M2.F32.PACK_AB_MERGE_C R4, R57, R56, RZ ;  /* 0x000000383904723e */ /* 0x002fc600048060ff */
[----:B------:R0:W-:Y:S01]  /*3d970*/  STL [R1+0x3a4], R3 ;  /* 0x0003a40301007387 */ /* 0x0001e20000100800 */
[----:B---3--:R-:W-:-:S03]  /*3d980*/  F2FP.SATFINITE.E5M2.F32.PACK_AB_MERGE_C R5, R59, R58, RZ ;  /* 0x0000003a3b05723e */ /* 0x008fc600048060ff */
[----:B------:R1:W-:Y:S04]  /*3d990*/  STL [R1+0x3a8], R4 ;  /* 0x0003a80401007387 */ /* 0x0003e80000100800 */
[----:B------:R-:W-:Y:S01]  /*3d9a0*/  STL [R1+0x3ac], R5 ;  /* 0x0003ac0501007387 */ /* 0x000fe20000100800 */
[----:B0-----:R-:W-:Y:S02]  /*3d9b0*/  F2FP.SATFINITE.E5M2.F32.PACK_AB_MERGE_C R3, R61, R60, RZ ;  /* 0x0000003c3d03723e */ /* 0x001fe400048060ff */
[----:B-1----:R-:W-:-:S03]  /*3d9c0*/  F2FP.SATFINITE.E5M2.F32.PACK_AB_MERGE_C R4, R63, R62, RZ ;  /* 0x0000003e3f04723e */ /* 0x002fc600048060ff */
[----:B------:R0:W-:Y:S04]  /*3d9d0*/  STL [R1+0x3b0], R3 ;  /* 0x0003b00301007387 */ /* 0x0001e80000100800 */
[----:B------:R1:W-:Y:S01]  /*3d9e0*/  STL [R1+0x3b4], R4 ;  /* 0x0003b40401007387 */ /* 0x0003e20000100800 */
[----:B0-----:R-:W-:Y:S02]  /*3d9f0*/  F2FP.SATFINITE.E5M2.F32.PACK_AB_MERGE_C R3, R67, R66, RZ ;  /* 0x000000424303723e */ /* 0x001fe400048060ff */
[----:B--2---:R-:W-:Y:S02]  /*3da00*/  ISETP.LT.AND P2, PT, R89, UR16, !P1 ;  /* 0x0000001059007c0c */ /* 0x004fe4000cf41270 */
[----:B----4-:R-:W-:Y:S02]  /*3da10*/  ISETP.LT.AND P0, PT, R88, UR17, !P1 ;  /* 0x0000001158007c0c */ /* 0x010fe4000cf01270 */
[----:B------:R-:W-:-:S02]  /*3da20*/  F2FP.SATFINITE.E5M2.F32.PACK_AB_MERGE_C R88, R65, R64, RZ ;  /* 0x000000404158723e */ /* 0x000fc400048060ff */
[----:B-----5:R-:W-:Y:S02]  /*3da30*/  ISETP.LT.AND P4, PT, R85, UR14, !P1 ;  /* 0x0000000e55007c0c */ /* 0x020fe4000cf81270 */
[----:B------:R-:W-:Y:S01]  /*3da40*/  F2FP.SATFINITE.E5M2.F32.PACK_AB_MERGE_C R85, R9, R8, RZ ;  /* 0x000000080955723e */ /* 0x000fe200048060ff */
[----:B------:R-:W-:Y:S01]  /*3da50*/  STL [R1+0x3bc], R88 ;  /* 0x0003bc5801007387 */ /* 0x000fe20000100800 */
[----:B-1----:R-:W0:Y:S03]  /*3da60*/  LDTM.x64 R4, tmem[UR10+0x40] ;  /* 0x0000400a000479ee */ /* 0x002e260008340000 */
[----:B0-----:R-:W-:Y:S04]  /*3da70*/  STL.64 [R1+0x100], R4 ;  /* 0x0001000401007387 */ /* 0x001fe80000100a00 */
[----:B------:R0:W-:Y:S04]  /*3da80*/  STL [R1+0x3b8], R3 ;  /* 0x0003b80301007387 */ /* 0x0001e80000100800 */
[----:B------:R-:W-:Y:S04]  /*3da90*/  STL.64 [R1+0x108], R6 ;  /* 0x0001080601007387 */ /* 0x000fe80000100a00 */
        /* <DEDUP_REMOVED lines=29> */
[----:B------:R1:W-:Y:S04]  /*3dc70*/  STL.64 [R1+0x1f8], R66 ;  /* 0x0001f84201007387 */ /* 0x0003e80000100a00 */
[----:B0-----:R-:W2:Y:S04]  /*3dc80*/  LDL.LU R3, [R1+0xe0c] ;  /* 0x000e0c0001037983 */ /* 0x001ea80000300800 */
[----:B------:R-:W3:Y:S01]  /*3dc90*/  LDL.LU R89, [R1+0xf54] ;  /* 0x000f540001597983 */ /* 0x000ee20000300800 */
[----:B-1----:R-:W0:Y:S03]  /*3dca0*/  LDTM.x64 R4, tmem[UR10+0x80] ;  /* 0x0000800a000479ee */ /* 0x002e260008340000 */
[----:B0-----:R-:W-:Y:S04]  /*3dcb0*/  STL.64 [R1], R4 ;  /* 0x0000000401007387 */ /* 0x001fe80000100a00 */
        /* <DEDUP_REMOVED lines=31> */
[----:B------:R-:W4:Y:S01]  /*3deb0*/  LDL.LU R88, [R1+0xf58] ;  /* 0x000f580001587983 */ /* 0x000f220000300800 */
[----:B0-----:R-:W0:Y:S01]  /*3dec0*/  LDTM.x64 R4, tmem[UR10+0xc0] ;  /* 0x0000c00a000479ee */ /* 0x001e220008340000 */
[----:B------:R-:W-:Y:S01]  /*3ded0*/  NOP ;  /* 0x0000000000007918 */ /* 0x000fe20000000000 */
[----:B------:R-:W1:Y:S01]  /*3dee0*/  LDCU UR10, c[0x0][0x39c] ;  /* 0x00007380ff0a77ac */ /* 0x000e620008000800 */
[----:B0-----:R0:W-:Y:S04]  /*3def0*/  STL.64 [R1+0x13a0], R14 ;  /* 0x0013a00e01007387 */ /* 0x0011e80000100a00 */
[----:B------:R5:W-:Y:S04]  /*3df00*/  STL.64 [R1+0x1398], R16 ;  /* 0x0013981001007387 */ /* 0x000be80000100a00 */
[----:B------:R-:W-:Y:S04]  /*3df10*/  STL.64 [R1+0x1390], R18 ;  /* 0x0013901201007387 */ /* 0x000fe80000100a00 */
[----:B------:R-:W-:Y:S04]  /*3df20*/  STL.64 [R1+0x1388], R20 ;  /* 0x0013881401007387 */ /* 0x000fe80000100a00 */
[----:B------:R-:W-:Y:S04]  /*3df30*/  STL [R1+0x1380], R23 ;  /* 0x0013801701007387 */ /* 0x000fe80000100800 */
[----:B------:R-:W-:Y:S04]  /*3df40*/  STL.64 [R1+0x1378], R24 ;  /* 0x0013781801007387 */ /* 0x000fe80000100a00 */
[----:B------:R-:W-:Y:S04]  /*3df50*/  STL.64 [R1+0x1370], R26 ;  /* 0x0013701a01007387 */ /* 0x000fe80000100a00 */
[----:B------:R-:W-:Y:S04]  /*3df60*/  STL.64 [R1+0x1368], R28 ;  /* 0x0013681c01007387 */ /* 0x000fe80000100a00 */
[----:B------:R-:W-:Y:S04]  /*3df70*/  STL [R1+0x1360], R44 ;  /* 0x0013602c01007387 */ /* 0x000fe80000100800 */
[----:B------:R-:W-:Y:S04]  /*3df80*/  STL.64 [R1+0x1358], R30 ;  /* 0x0013581e01007387 */ /* 0x000fe80000100a00 */
[----:B------:R-:W-:Y:S04]  /*3df90*/  STL.64 [R1+0x1350], R32 ;  /* 0x0013502001007387 */ /* 0x000fe80000100a00 */
[----:B------:R-:W-:Y:S04]  /*3dfa0*/  STL.64 [R1+0x1348], R34 ;  /* 0x0013482201007387 */ /* 0x000fe80000100a00 */
[----:B------:R-:W-:Y:S04]  /*3dfb0*/  STL.64 [R1+0x1340], R36 ;  /* 0x0013402401007387 */ /* 0x000fe80000100a00 */
[----:B------:R-:W-:Y:S04]  /*3dfc0*/  STL.64 [R1+0x1338], R38 ;  /* 0x0013382601007387 */ /* 0x000fe80000100a00 */
[----:B------:R-:W-:Y:S04]  /*3dfd0*/  STL.64 [R1+0x1330], R40 ;  /* 0x0013302801007387 */ /* 0x000fe80000100a00 */
[----:B------:R-:W-:Y:S04]  /*3dfe0*/  STL.64 [R1+0x1328], R42 ;  /* 0x0013282a01007387 */ /* 0x000fe80000100a00 */
[----:B------:R-:W-:Y:S04]  /*3dff0*/  STL [R1+0x1320], R45 ;  /* 0x0013202d01007387 */ /* 0x000fe80000100800 */
[----:B------:R-:W-:Y:S04]  /*3e000*/  STL.64 [R1+0x1318], R46 ;  /* 0x0013182e01007387 */ /* 0x000fe80000100a00 */
[----:B------:R-:W-:Y:S04]  /*3e010*/  STL.64 [R1+0x1310], R48 ;  /* 0x0013103001007387 */ /* 0x000fe80000100a00 */
[----:B------:R-:W-:Y:S04]  /*3e020*/  STL [R1+0x1308], R54 ;  /* 0x0013083601007387 */ /* 0x000fe80000100800 */
[----:B------:R-:W-:Y:S04]  /*3e030*/  STL.64 [R1+0x1300], R50 ;  /* 0x0013003201007387 */ /* 0x000fe80000100a00 */
[----:B------:R-:W-:Y:S04]  /*3e040*/  STL.64 [R1+0x12f8], R52 ;  /* 0x0012f83401007387 */ /* 0x000fe80000100a00 */
[----:B------:R-:W-:Y:S04]  /*3e050*/  STL [R1+0x12f4], R55 ;  /* 0x0012f43701007387 */ /* 0x000fe80000100800 */
[----:B------:R-:W-:Y:S04]  /*3e060*/  STL [R1+0x12f0], R58 ;  /* 0x0012f03a01007387 */ /* 0x000fe80000100800 */
[----:B------:R-:W-:Y:S04]  /*3e070*/  STL.64 [R1+0x12e8], R56 ;  /* 0x0012e83801007387 */ /* 0x000fe80000100a00 */
[----:B------:R-:W-:Y:S04]  /*3e080*/  STL [R1+0x12e0], R59 ;  /* 0x0012e03b01007387 */ /* 0x000fe80000100800 */
[----:B------:R-:W-:Y:S04]  /*3e090*/  STL.64 [R1+0x12d8], R60 ;  /* 0x0012d83c01007387 */ /* 0x000fe80000100a00 */
[----:B------:R-:W-:Y:S04]  /*3e0a0*/  STL [R1+0x12d4], R62 ;  /* 0x0012d43e01007387 */ /* 0x000fe80000100800 */
[----:B------:R-:W-:Y:S04]  /*3e0b0*/  STL [R1+0x12d0], R63 ;  /* 0x0012d03f01007387 */ /* 0x000fe80000100800 */
[----:B------:R-:W-:Y:S04]  /*3e0c0*/  STL.64 [R1+0x12c8], R64 ;  /* 0x0012c84001007387 */ /* 0x000fe80000100a00 */
[----:B------:R-:W-:Y:S04]  /*3e0d0*/  STL [R1+0x12c0], R66 ;  /* 0x0012c04201007387 */ /* 0x000fe80000100800 */
[----:B------:R-:W-:Y:S04]  /*3e0e0*/  STL [R1+0x12bc], R67 ;  /* 0x0012bc4301007387 */ /* 0x000fe80000100800 */
[----:B0-----:R-:W4:Y:S04]  /*3e0f0*/  LDL.LU R14, [R1+0xf5c] ;  /* 0x000f5c00010e7983 */ /* 0x001f280000300800 */
[----:B------:R-:W4:Y:S04]  /*3e100*/  LDL.LU R15, [R1+0xf60] ;  /* 0x000f6000010f7983 */ /* 0x000f280000300800 */
[----:B------:R0:W-:Y:S01]  /*3e110*/  @P3 STG.E.U8 desc[UR18][R68.64], R82 ;  /* 0x0000005244003986 */ /* 0x0001e2000c101112 */
[----:B--2---:R-:W-:Y:S01]  /*3e120*/  ISETP.LT.AND P3, PT, R3, UR4, !P1 ;  /* 0x0000000403007c0c */ /* 0x004fe2000cf61270 */
[----:B------:R-:W3:Y:S02]  /*3e130*/  LDCU UR4, c[0x0][0x39c] ;  /* 0x00007380ff0477ac */ /* 0x000ee40008000800 */
[----:B-----5:R-:W2:Y:S01]  /*3e140*/  LDL.LU R16, [R1+0xf64] ;  /* 0x000f640001107983 */ /* 0x020ea20000300800 */
[----:B0-----:R-:W-:-:S04]  /*3e150*/  PRMT R68, R82, 0x9910, RZ ;  /* 0x0000991052447816 */ /* 0x001fc800000000ff */
[----:B------:R-:W-:-:S05]  /*3e160*/  SHF.R.S32.HI R68, RZ, 0x8, R68 ;  /* 0x00000008ff447819 */ /* 0x000fca0000011444 */
[----:B------:R0:W-:Y:S01]  /*3e170*/  @P5 STG.E.U8 desc[UR18][R70.64], R68 ;  /* 0x0000004446005986 */ /* 0x0001e2000c101112 */
[----:B---3--:R-:W-:Y:S01]  /*3e180*/  ISETP.LT.AND P5, PT, R89, UR4, !P1 ;  /* 0x0000000459007c0c */ /* 0x008fe2000cfa1270 */
[----:B------:R-:W4:Y:S02]  /*3e190*/  LDCU UR4, c[0x0][0x39c] ;  /* 0x00007380ff0477ac */ /* 0x000f240008000800 */
[----:B------:R-:W-:Y:S01]  /*3e1a0*/  @P2 STG.E.U8 desc[UR18][R72.64], R83 ;  /* 0x0000005348002986 */ /* 0x000fe2000c101112 */
[----:B0-----:R-:W-:-:S04]  /*3e1b0*/  PRMT R68, R83, 0x9910, RZ ;  /* 0x0000991053447816 */ /* 0x001fc800000000ff */
[----:B------:R-:W-:-:S05]  /*3e1c0*/  SHF.R.S32.HI R68, RZ, 0x8, R68 ;  /* 0x00000008ff447819 */ /* 0x000fca0000011444 */
[----:B------:R0:W-:Y:S01]  /*3e1d0*/  @P0 STG.E.U8 desc[UR18][R74.64], R68 ;  /* 0x000000444a000986 */ /* 0x0001e2000c101112 */
[----:B----4-:R-:W-:Y:S01]  /*3e1e0*/  ISETP.LT.AND P2, PT, R88, UR4, !P1 ;  /* 0x0000000458007c0c */ /* 0x010fe2000cf41270 */
[----:B------:R-:W3:Y:S02]  /*3e1f0*/  LDCU UR4, c[0x0][0x39c] ;  /* 0x00007380ff0477ac */ /* 0x000ee40008000800 */
[----:B---3--:R-:W-:Y:S01]  /*3e200*/  ISETP.LT.AND P0, PT, R14, UR4, !P1 ;  /* 0x000000040e007c0c */ /* 0x008fe2000cf01270 */
[----:B------:R-:W3:Y:S01]  /*3e210*/  LDCU UR4, c[0x0][0x39c] ;  /* 0x00007380ff0477ac */ /* 0x000ee20008000800 */
[----:B------:R-:W4:Y:S04]  /*3e220*/  LDL.LU R14, [R1+0xf68] ;  /* 0x000f6800010e7983 */ /* 0x000f280000300800 */
[----:B------:R-:W-:Y:S04]  /*3e230*/  @P4 STG.E.U8 desc[UR18][R76.64], R85 ;  /* 0x000000554c004986 */ /* 0x000fe8000c101112 */
[----:B------:R-:W5:Y:S01]  /*3e240*/  LDL.LU.64 R88, [R1+0x200] ;  /* 0x0002000001587983 */ /* 0x000f620000300a00 */
[----:B---3--:R-:W-:Y:S01]  /*3e250*/  ISETP.LT.AND P4, PT, R15, UR4, !P1 ;  /* 0x000000040f007c0c */ /* 0x008fe2000cf81270 */
[----:B------:R-:W2:Y:S02]  /*3e260*/  LDCU UR4, c[0x0][0x39c] ;  /* 0x00007380ff0477ac */ /* 0x000ea40008000800 */
[----:B------:R-:W3:Y:S01]  /*3e270*/  LDL.LU R15, [R1+0xf6c] ;  /* 0x000f6c00010f7983 */ /* 0x000ee20000300800 */
[----:B0-----:R-:W-:-:S03]  /*3e280*/  PRMT R68, R85, 0x9910, RZ ;  /* 0x0000991055447816 */ /* 0x001fc600000000ff */
[----:B------:R-:W3:Y:S01]  /*3e290*/  LDL.LU.64 R92, [R1+0x208] ;  /* 0x00020800015c7983 */ /* 0x000ee20000300a00 */
[----:B------:R-:W-:-:S03]  /*3e2a0*/  SHF.R.S32.HI R68, RZ, 0x8, R68 ;  /* 0x00000008ff447819 */ /* 0x000fc60000011444 */
[----:B------:R-:W3:Y:S04]  /*3e2b0*/  LDL.LU R17, [R1+0xf70] ;  /* 0x000f700001117983 */ /* 0x000ee80000300800 */
[----:B------:R0:W-:Y:S04]  /*3e2c0*/  @P3 STG.E.U8 desc[UR18][R78.64], R68 ;  /* 0x000000444e003986 */ /* 0x0001e8000c101112 */
[----:B------:R-:W3:Y:S01]  /*3e2d0*/  LDL.LU.64 R90, [R1+0x280] ;  /* 0x00028000015a7983 */ /* 0x000ee20000300a00 */
[----:B--2---:R-:W-:Y:S01]  /*3e2e0*/  ISETP.LT.AND P3, PT, R16, UR4, !P1 ;  /* 0x0000000410007c0c */ /* 0x004fe2000cf61270 */
[----:B------:R-:W4:Y:S02]  /*3e2f0*/  LDCU UR4, c[0x0][0x39c] ;  /* 0x00007380ff0477ac */ /* 0x000f240008000800 */
[----:B------:R-:W-:Y:S01]  /*3e300*/  @P5 STG.E.U8 desc[UR18][R80.64], R86 ;  /* 0x0000005650005986 */ /* 0x000fe2000c101112 */
[----:B0-----:R-:W-:-:S04]  /*3e310*/  PRMT R68, R86, 0x9910, RZ ;  /* 0x0000991056447816 */ /* 0x001fc800000000ff */
[----:B------:R-:W-:Y:S02]  /*3e320*/  SHF.R.S32.HI R68, RZ, 0x8, R68 ;  /* 0x00000008ff447819 */ /* 0x000fe40000011444 */
[----:B----4-:R-:W-:Y:S01]  /*3e330*/  ISETP.LT.AND P5, PT, R14, UR4, !P1 ;  /* 0x000000040e007c0c */ /* 0x010fe2000cfa1270 */
[----:B------:R-:W3:Y:S01]  /*3e340*/  LDCU UR4, c[0x0][0x39c] ;  /* 0x00007380ff0477ac */ /* 0x000ee20008000800 */
[----:B------:R-:W2:Y:S04]  /*3e350*/  LDL.LU R14, [R1+0xf74] ;  /* 0x000f7400010e7983 */ /* 0x000ea80000300800 */
[----:B-----5:R0:W-:Y:S01]  /*3e360*/  @P2 STG.E.U8 desc[UR18][R88.64], R68 ;  /* 0x0000004458002986 */ /* 0x0201e2000c101112 */
[----:B---3--:R-:W-:-:S03]  /*3e370*/  ISETP.LT.AND P2, PT, R15, UR4, !P1 ;  /* 0x000000040f007c0c */ /* 0x008fc6000cf41270 */
[----:B0-----:R-:W3:Y:S01]  /*3e380*/  LDL.LU.64 R88, [R1+0x2a0] ;  /* 0x0002a00001587983 */ /* 0x001ee20000300a00 */
[----:B------:R-:W0:Y:S03]  /*3e390*/  LDCU UR4, c[0x0][0x39c] ;  /* 0x00007380ff0477ac */ /* 0x000e260008000800 */
[----:B------:R-:W4:Y:S04]  /*3e3a0*/  LDL.LU R16, [R1+0xf78] ;  /* 0x000f780001107983 */ /* 0x000f280000300800 */
[----:B------:R-:W3:Y:S04]  /*3e3b0*/  LDL.LU R15, [R1+0x354] ;  /* 0x00035400010f7983 */ /* 0x000ee80000300800 */
[----:B------:R-:W-:Y:S04]  /*3e3c0*/  @P0 STG.E.U8 desc[UR18][R92.64], R87 ;  /* 0x000000575c000986 */ /* 0x000fe8000c101112 */
[----:B------:R-:W5:Y:S01]  /*3e3d0*/  LDL.LU.64 R18, [R1+0x2c0] ;  /* 0x0002c00001127983 */ /* 0x000f620000300a00 */
[----:B0-----:R-:W-:Y:S01]  /*3e3e0*/  ISETP.LT.AND P0, PT, R17, UR4, !P1 ;  /* 0x0000000411007c0c */ /* 0x001fe2000cf01270 */
[----:B------:R-:W2:Y:S02]  /*3e3f0*/  LDCU UR4, c[0x0][0x39c] ;  /* 0x00007380ff0477ac */ /* 0x000ea40008000800 */
[----:B------:R-:W5:Y:S01]  /*3e400*/  LDL.LU R17, [R1+0xf7c] ;  /* 0x000f7c0001117983 */ /* 0x000f620000300800 */
[----:B------:R-:W-:-:S03]  /*3e410*/  PRMT R68, R87, 0x9910, RZ ;  /* 0x0000991057447816 */ /* 0x000fc600000000ff */
[----:B------:R-:W5:Y:S01]  /*3e420*/  LDL.LU.64 R24, [R1+0x2d0] ;  /* 0x0002d00001187983 */ /* 0x000f620000300a00 */
[----:B------:R-:W-:-:S03]  /*3e430*/  SHF.R.S32.HI R68, RZ, 0x8, R68 ;  /* 0x00000008ff447819 */ /* 0x000fc60000011444 */
[----:B------:R-:W5:Y:S04]  /*3e440*/  LDL.LU R23, [R1+0xf80] ;  /* 0x000f800001177983 */ /* 0x000f680000300800 */
[----:B------:R0:W-:Y:S01]  /*3e450*/  @P4 STG.E.U8 desc[UR18][R90.64], R68 ;  /* 0x000000445a004986 */ /* 0x0001e2000c101112 */
[----:B--2---:R-:W-:Y:S01]  /*3e460*/  ISETP.LT.AND P4, PT, R14, UR4, !P1 ;  /* 0x000000040e007c0c */ /* 0x004fe2000cf81270 */
[----:B------:R-:W4:Y:S02]  /*3e470*/  LDCU UR4, c[0x0][0x39c] ;  /* 0x00007380ff0477ac */ /* 0x000f240008000800 */
[----:B------:R-:W2:Y:S04]  /*3e480*/  LDL.LU R14, [R1+0x358] ;  /* 0x00035800010e7983 */ /* 0x000ea80000300800 */
[----:B------:R-:W2:Y:S04]  /*3e490*/  LDL.LU.64 R20, [R1+0x2f0] ;  /* 0x0002f00001147983 */ /* 0x000ea80000300a00 */
[----:B---3--:R3:W-:Y:S01]  /*3e4a0*/  @P3 STG.E.U8 desc[UR18][R88.64], R15 ;  /* 0x0000000f58003986 */ /* 0x0087e2000c101112 */
[----:B----4-:R-:W-:Y:S01]  /*3e4b0*/  ISETP.LT.AND P3, PT, R16, UR4, !P1 ;  /* 0x0000000410007c0c */ /* 0x010fe2000cf61270 */
[----:B------:R-:W4:Y:S02]  /*3e4c0*/  LDCU UR4, c[0x0][0x39c] ;  /* 0x00007380ff0477ac */ /* 0x000f240008000800 */
[----:B------:R-:W2:Y:S01]  /*3e4d0*/  LDL.LU R16, [R1+0xf88] ;  /* 0x000f880001107983 */ /* 0x000ea20000300800 */
[----:B0-----:R-:W-:-:S04]  /*3e4e0*/  PRMT R68, R15, 0x9910, RZ ;  /* 0x000099100f447816 */ /* 0x001fc800000000ff */
[----:B------:R-:W-:Y:S01]  /*3e4f0*/  SHF.R.S32.HI R68, RZ, 0x8, R68 ;  /* 0x00000008ff447819 */ /* 0x000fe20000011444 */
[----:B---3--:R-:W3:Y:S04]  /*3e500*/  LDL.LU R15, [R1+0x35c] ;  /* 0x00035c00010f7983 */ /* 0x008ee80000300800 */
[----:B-----5:R0:W-:Y:S01]  /*3e510*/  @P5 STG.E.U8 desc[UR18][R18.64], R68 ;  /* 0x0000004412005986 */ /* 0x0201e2000c101112 */
[----:B----4-:R-:W-:Y:S01]  /*3e520*/  ISETP.LT.AND P5, PT, R17, UR4, !P1 ;  /* 0x0000000411007c0c */ /* 0x010fe2000cfa1270 */
[----:B------:R-:W4:Y:S02]  /*3e530*/  LDCU UR4, c[0x0][0x39c] ;  /* 0x00007380ff0477ac */ /* 0x000f240008000800 */
[----:B0-----:R-:W5:Y:S04]  /*3e540*/  LDL.LU.64 R18, [R1+0x310] ;  /* 0x0003100001127983 */ /* 0x001f680000300a00 */
[----:B------:R-:W5:Y:S04]  /*3e550*/  LDL.LU R17, [R1+0xf8c] ;  /* 0x000f8c0001117983 */ /* 0x000f680000300800 */
[----:B------:R-:W5:Y:S04]  /*3e560*/  LDL.LU.64 R26, [R1+0x330] ;  /* 0x00033000011a7983 */ /* 0x000f680000300a00 */
[----:B--2---:R0:W-:Y:S01]  /*3e570*/  @P2 STG.E.U8 desc[UR18][R24.64], R14 ;  /* 0x0000000e18002986 */ /* 0x0041e2000c101112 */
[----:B------:R-:W-:-:S03]  /*3e580*/  PRMT R68, R14, 0x9910, RZ ;  /* 0x000099100e447816 */ /* 0x000fc600000000ff */
[----:B0-----:R-:W2:Y:S01]  /*3e590*/  LDL.LU R14, [R1+0xf90] ;  /* 0x000f9000010e7983 */ /* 0x001ea20000300800 */
[----:B----4-:R-:W-:Y:S01]  /*3e5a0*/  ISETP.LT.AND P2, PT, R23, UR4, !P1 ;  /* 0x0000000417007c0c */ /* 0x010fe2000cf41270 */
[----:B------:R-:W0:Y:S01]  /*3e5b0*/  LDCU UR4, c[0x0][0x39c] ;  /* 0x00007380ff0477ac */ /* 0x000e220008000800 */
[----:B------:R-:W-:Y:S01]  /*3e5c0*/  SHF.R.S32.HI R68, RZ, 0x8, R68 ;  /* 0x00000008ff447819 */ /* 0x000fe20000011444 */
[----:B------:R-:W4:Y:S04]  /*3e5d0*/  LDL.LU.64 R24, [R1+0x340] ;  /* 0x0003400001187983 */ /* 0x000f280000300a00 */
[----:B------:R0:W-:Y:S02]  /*3e5e0*/  @P0 STG.E.U8 desc[UR18][R20.64], R68 ;  /* 0x0000004414000986 */ /* 0x0001e4000c101112 */
[----:B0-----:R-:W-:-:S02]  /*3e5f0*/  ISETP.LT.AND P0, PT, R16, UR4, !P1 ;  /* 0x0000000410007c0c */ /* 0x001fc4000cf01270 */
[----:B------:R-:W4:Y:S01]  /*3e600*/  LDL.LU R21, [R1+0x360] ;  /* 0x0003600001157983 */ /* 0x000f220000300800 */
[----:B------:R-:W0:Y:S03]  /*3e610*/  LDCU UR4, c[0x0][0x39c] ;  /* 0x00007380ff0477ac */ /* 0x000e260008000800 */
[----:B------:R-:W4:Y:S04]  /*3e620*/  LDL.LU R16, [R1+0xf94] ;  /* 0x000f940001107983 */ /* 0x000f280000300800 */
[----:B------:R-:W4:Y:S01]  /*3e630*/  LDL.LU R20, [R1+0x350] ;  /* 0x0003500001147983 */ /* 0x000f220000300800 */
[----:B------:R-:W-:Y:S01]  /*3e640*/  VIADD R3, R84, UR5 ;  /* 0x0000000554037c36 */ /* 0x000fe20008000000 */
[----:B---3--:R-:W-:-:S02]  /*3e650*/  PRMT R68, R15, 0x9910, RZ ;  /* 0x000099100f447816 */ /* 0x008fc400000000ff */
[----:B------:R-:W3:Y:S04]  /*3e660*/  LDL.LU.64 R54, [R1+0x348] ;  /* 0x0003480001367983 */ /* 0x000ee80000300a00 */
[----:B-----5:R5:W-:Y:S01]  /*3e670*/  @P4 STG.E.U8 desc[UR18][R18.64], R15 ;  /* 0x0000000f12004986 */ /* 0x020be2000c101112 */
[----:B0-----:R-:W-:Y:S01]  /*3e680*/  ISETP.LT.AND P4, PT, R17, UR4, !P1 ;  /* 0x0000000411007c0c */ /* 0x001fe2000cf81270 */
[----:B------:R-:W2:Y:S01]  /*3e690*/  LDCU UR4, c[0x0][0x39c] ;  /* 0x00007380ff0477ac */ /* 0x000ea20008000800 */
[C---:B------:R-:W-:Y:S01]  /*3e6a0*/  IADD3 R28, P6, PT, R3.reuse, R2, RZ ;  /* 0x00000002031c7210 */ /* 0x040fe20007fde0ff */
[----:B------:R-:W3:Y:S01]  /*3e6b0*/  LDL.LU R17, [R1+0x364] ;  /* 0x0003640001117983 */ /* 0x000ee20000300800 */
[----:B------:R-:W-:Y:S02]  /*3e6c0*/  SHF.R.S32.HI R68, RZ, 0x8, R68 ;  /* 0x00000008ff447819 */ /* 0x000fe40000011444 */
[C---:B------:R-:W-:Y:S01]  /*3e6d0*/  LEA.HI.X.SX32 R29, R3.reuse, R0, 0x1, P6 ;  /* 0x00000000031d7211 */ /* 0x040fe200030f0eff */
[----:B------:R-:W-:Y:S01]  /*3e6e0*/  VIADD R3, R3, UR5 ;  /* 0x0000000503037c36 */ /* 0x000fe20008000000 */
[----:B-----5:R-:W5:Y:S04]  /*3e6f0*/  LDL.LU.64 R18, [R1+0x338] ;  /* 0x0003380001127983 */ /* 0x020f680000300a00 */
[----:B------:R0:W-:Y:S01]  /*3e700*/  @P3 STG.E.U8 desc[UR18][R26.64], R68 ;  /* 0x000000441a003986 */ /* 0x0001e2000c101112 */
[----:B------:R-:W-:-:S03]  /*3e710*/  IADD3 R30, P6, PT, R3, R2, RZ ;  /* 0x00000002031e7210 */ /* 0x000fc60007fde0ff */
[----:B------:R-:W3:Y:S04]  /*3e720*/  LDL.LU.64 R44, [R1+0x328] ;  /* 0x00032800012c7983 */ /* 0x000ee80000300a00 */
[----:B------:R-:W3:Y:S01]  /*3e730*/  LDL.LU R15, [R1+0x368] ;  /* 0x00036800010f7983 */ /* 0x000ee20000300800 */
[C---:B------:R-:W-:Y:S01]  /*3e740*/  LEA.HI.X.SX32 R31, R3.reuse, R0, 0x1, P6 ;  /* 0x00000000031f7211 */ /* 0x040fe200030f0eff */
[----:B------:R-:W-:-:S05]  /*3e750*/  VIADD R3, R3, UR5 ;  /* 0x0000000503037c36 */ /* 0x000fca0008000000 */
[----:B------:R-:W-:-:S04]  /*3e760*/  IADD3 R32, P6, PT, R3, R2, RZ ;  /* 0x0000000203207210 */ /* 0x000fc80007fde0ff */
        /* <DEDUP_REMOVED lines=31> */
[----:B------:R-:W-:Y:S01]  /*3e960*/  VIADD R3, R3, UR5 ;  /* 0x0000000503037c36 */ /* 0x000fe20008000000 */
[----:B--2---:R-:W-:Y:S01]  /*3e970*/  ISETP.LT.AND P3, PT, R14, UR4, !P1 ;  /* 0x000000040e007c0c */ /* 0x004fe2000cf61270 */
[----:B------:R-:W2:Y:S01]  /*3e980*/  LDCU UR4, c[0x0][0x39c] ;  /* 0x00007380ff0477ac */ /* 0x000ea20008000800 */
[----:B------:R-:W5:Y:S02]  /*3e990*/  LDL.LU R14, [R1+0xf9c] ;  /* 0x000f9c00010e7983 */ /* 0x000f640000300800 */
[C---:B------:R-:W-:Y:S02]  /*3e9a0*/  IADD3 R56, P6, PT, R3.reuse, R2, RZ ;  /* 0x0000000203387210 */ /* 0x040fe40007fde0ff */
[----:B0-----:R-:W5:Y:S02]  /*3e9b0*/  LDL.LU.64 R26, [R1+0x320] ;  /* 0x00032000011a7983 */ /* 0x001f640000300a00 */
        /* <DEDUP_REMOVED lines=26> */
[----:B----4-:R0:W-:Y:S04]  /*3eb60*/  @P5 STG.E.U8 desc[UR18][R24.64], R21 ;  /* 0x0000001518005986 */ /* 0x0101e8000c101112 */
[C---:B------:R-:W-:Y:S02]  /*3eb70*/  IADD3 R80, P6, PT, R3.reuse, R2, RZ ;  /* 0x0000000203507210 */ /* 0x040fe40007fde0ff */
[----:B--2---:R-:W-:Y:S01]  /*3eb80*/  ISETP.LT.AND P5, PT, R16, UR4, !P1 ;  /* 0x0000000410007c0c */ /* 0x004fe2000cfa1270 */
[----:B------:R-:W5:Y:S01]  /*3eb90*/  LDCU UR4, c[0x0][0x39c] ;  /* 0x00007380ff0477ac */ /* 0x000f620008000800 */
[C---:B------:R-:W-:Y:S01]  /*3eba0*/  LEA.HI.X.SX32 R81, R3.reuse, R0, 0x1, P6 ;  /* 0x0000000003517211 */ /* 0x040fe200030f0eff */
[----:B------:R-:W-:Y:S01]  /*3ebb0*/  VIADD R3, R3, UR5 ;  /* 0x0000000503037c36 */ /* 0x000fe20008000000 */
[----:B------:R-:W2:Y:S04]  /*3ebc0*/  LDL.LU R16, [R1+0xf98] ;  /* 0x000f980001107983 */ /* 0x000ea80000300800 */
[C---:B------:R-:W-:Y:S01]  /*3ebd0*/  IADD3 R78, P6, PT, R3.reuse, R2, RZ ;  /* 0x00000002034e7210 */ /* 0x040fe20007fde0ff */
[----:B------:R-:W4:Y:S03]  /*3ebe0*/  LDL.LU.64 R58, [R1+0x318] ;  /* 0x00031800013a7983 */ /* 0x000f260000300a00 */
        /* <DEDUP_REMOVED lines=15> */
[----:B------:R-:W-:Y:S02]  /*3ece0*/  LEA.HI.X.SX32 R69, R3, R0, 0x1, P6 ;  /* 0x0000000003457211 */ /* 0x000fe400030f0eff */
[----:B------:R-:W-:Y:S02]  /*3ecf0*/  ISETP.NE.AND P6, PT, R20, RZ, PT ;  /* 0x000000ff1400720c */ /* 0x000fe40003fc5270 */
[----:B------:R-:W-:Y:S02]  /*3ed00*/  PRMT R20, R21, 0x9910, RZ ;  /* 0x0000991015147816 */ /* 0x000fe400000000ff */
[----:B0-----:R-:W4:Y:S02]  /*3ed10*/  LDL.LU R21, [R1+0x36c] ;  /* 0x00036c0001157983 */ /* 0x001f240000300800 */
[----:B------:R-:W-:Y:S02]  /*3ed20*/  SHF.R.S32.HI R23, RZ, 0x8, R20 ;  /* 0x00000008ff177819 */ /* 0x000fe40000011414 */
[----:B------:R-:W4:Y:S04]  /*3ed30*/  LDL.LU R20, [R1+0xfa4] ;  /* 0x000fa40001147983 */ /* 0x000f280000300800 */
[----:B---3--:R0:W-:Y:S04]  /*3ed40*/  @P2 STG.E.U8 desc[UR18][R54.64], R23 ;  /* 0x0000001736002986 */ /* 0x0081e8000c101112 */
[----:B------:R-:W3:Y:S01]  /*3ed50*/  LDL.LU.64 R24, [R1+0x308] ;  /* 0x0003080001187983 */ /* 0x000ee20000300a00 */
[----:B-----5:R-:W-:Y:S01]  /*3ed60*/  ISETP.LT.AND P2, PT, R14, UR4, !P1 ;  /* 0x000000040e007c0c */ /* 0x020fe2000cf41270 */
[----:B------:R-:W2:Y:S02]  /*3ed70*/  LDCU UR4, c[0x0][0x39c] ;  /* 0x00007380ff0477ac */ /* 0x000ea40008000800 */
[----:B------:R-:W5:Y:S04]  /*3ed80*/  LDL.LU R14, [R1+0xfa0] ;  /* 0x000fa000010e7983 */ /* 0x000f680000300800 */
[----:B------:R1:W-:Y:S04]  /*3ed90*/  @P0 STG.E.U8 desc[UR18][R18.64], R17 ;  /* 0x0000001112000986 */ /* 0x0003e8000c101112 */
[----:B0-----:R-:W3:Y:S01]  /*3eda0*/  LDL.LU.64 R54, [R1+0x300] ;  /* 0x0003000001367983 */ /* 0x001ee20000300a00 */
[----:B--2---:R-:W-:Y:S01]  /*3edb0*/  ISETP.LT.AND P0, PT, R16, UR4, !P1 ;  /* 0x0000000410007c0c */ /* 0x004fe2000cf01270 */
[----:B------:R-:W4:Y:S01]  /*3edc0*/  LDCU UR4, c[0x0][0x39c] ;  /* 0x00007380ff0477ac */ /* 0x000f220008000800 */
[----:B------:R-:W-:-:S02]  /*3edd0*/  PRMT R16, R17, 0x9910, RZ ;  /* 0x0000991011107816 */ /* 0x000fc400000000ff */
[----:B-1----:R-:W2:Y:S02]  /*3ede0*/  LDL.LU R17, [R1+0x370] ;  /* 0x0003700001117983 */ /* 0x002ea40000300800 */
[----:B------:R-:W-:Y:S02]  /*3edf0*/  SHF.R.S32.HI R23, RZ, 0x8, R16 ;  /* 0x00000008ff177819 */ /* 0x000fe40000011410 */
[----:B------:R-:W2:Y:S04]  /*3ee00*/  LDL.LU R16, [R1+0xfac] ;  /* 0x000fac0001107983 */ /* 0x000ea80000300800 */
[----:B------:R0:W-:Y:S04]  /*3ee10*/  @P4 STG.E.U8 desc[UR18][R44.64], R23 ;  /* 0x000000172c004986 */ /* 0x0001e8000c101112 */
[----:B------:R-:W2:Y:S04]  /*3ee20*/  LDL.LU.64 R18, [R1+0x2f8] ;  /* 0x0002f80001127983 */ /* 0x000ea80000300a00 */
[----:B0-----:R-:W2:Y:S04]  /*3ee30*/  LDL.LU R23, [R1+0xfa8] ;  /* 0x000fa80001177983 */ /* 0x001ea80000300800 */
[----:B------:R0:W-:Y:S01]  /*3ee40*/  @P3 STG.E.U8 desc[UR18][R26.64], R15 ;  /* 0x0000000f1a003986 */ /* 0x0001e2000c101112 */
[----:B----4-:R-:W-:Y:S01]  /*3ee50*/  ISETP.LT.AND P4, PT, R20, UR4, !P1 ;  /* 0x0000000414007c0c */ /* 0x010fe2000cf81270 */
[----:B------:R-:W5:Y:S01]  /*3ee60*/  LDCU UR4, c[0x0][0x39c] ;  /* 0x00007380ff0477ac */ /* 0x000f620008000800 */
[----:B------:R-:W-:-:S05]  /*3ee70*/  PRMT R20, R15, 0x9910, RZ ;  /* 0x000099100f147816 */ /* 0x000fca00000000ff */
[----:B0-----:R-:W-:Y:S01]  /*3ee80*/  IMAD.MOV.U32 R26, RZ, RZ, R20 ;  /* 0x000000ffff1a7224 */ /* 0x001fe200078e0014 */
[----:B-----5:R-:W-:Y:S01]  /*3ee90*/  ISETP.LT.AND P3, PT, R14, UR4, !P1 ;  /* 0x000000040e007c0c */ /* 0x020fe2000cf61270 */
[----:B------:R-:W2:Y:S01]  /*3eea0*/  LDCU UR4, c[0x0][0x39c] ;  /* 0x00007380ff0477ac */ /* 0x000ea20008000800 */
[----:B------:R-:W4:Y:S04]  /*3eeb0*/  LDL.LU.64 R14, [R1+0x2e8] ;  /* 0x0002e800010e7983 */ /* 0x000f280000300a00 */
[----:B------:R-:W5:Y:S04]  /*3eec0*/  LDL.LU R44, [R1+0x374] ;  /* 0x00037400012c7983 */ /* 0x000f680000300800 */
[----:B------:R-:W4:Y:S01]  /*3eed0*/  LDL.LU R20, [R1+0xfb4] ;  /* 0x000fb40001147983 */ /* 0x000f220000300800 */
[----:B------:R-:W-:-:S03]  /*3eee0*/  SHF.R.S32.HI R26, RZ, 0x8, R26 ;  /* 0x00000008ff1a7819 */ /* 0x000fc6000001141a */
[----:B------:R-:W5:Y:S04]  /*3eef0*/  LDL.LU.64 R62, [R1+0x2e0] ;  /* 0x0002e000013e7983 */ /* 0x000f680000300a00 */
[----:B------:R-:W-:Y:S04]  /*3ef00*/  @P5 STG.E.U8 desc[UR18][R58.64], R26 ;  /* 0x0000001a3a005986 */ /* 0x000fe8000c101112 */
[----:B---3--:R0:W-:Y:S02]  /*3ef10*/  @P2 STG.E.U8 desc[UR18][R24.64], R21 ;  /* 0x0000001518002986 */ /* 0x0081e4000c101112 */
[----:B0-----:R-:W-:-:S04]  /*3ef20*/  PRMT R21, R21, 0x9910, RZ ;  /* 0x0000991015157816 */ /* 0x001fc800000000ff */
[----:B------:R-:W-:Y:S02]  /*3ef30*/  SHF.R.S32.HI R26, RZ, 0x8, R21 ;  /* 0x00000008ff1a7819 */ /* 0x000fe40000011415 */
[----:B--2---:R-:W-:Y:S01]  /*3ef40*/  ISETP.LT.AND P5, PT, R16, UR4, !P1 ;  /* 0x0000000410007c0c */ /* 0x004fe2000cfa1270 */
[----:B------:R-:W0:Y:S01]  /*3ef50*/  LDCU UR4, c[0x0][0x39c] ;  /* 0x00007380ff0477ac */ /* 0x000e220008000800 */
[----:B------:R-:W2:Y:S04]  /*3ef60*/  LDL.LU R16, [R1+0xfb0] ;  /* 0x000fb00001107983 */ /* 0x000ea80000300800 */
[----:B------:R-:W3:Y:S01]  /*3ef70*/  LDL.LU.64 R58, [R1+0x2d8] ;  /* 0x0002d800013a7983 */ /* 0x000ee20000300a00 */
[----:B0-----:R-:W-:Y:S01]  /*3ef80*/  ISETP.LT.AND P2, PT, R23, UR4, !P1 ;  /* 0x0000000417007c0c */ /* 0x001fe2000cf41270 */
[----:B------:R-:W4:Y:S02]  /*3ef90*/  LDCU UR4, c[0x0][0x39c] ;  /* 0x00007380ff0477ac */ /* 0x000f240008000800 */
[----:B------:R-:W3:Y:S04]  /*3efa0*/  LDL.LU R23, [R1+0x378] ;  /* 0x0003780001177983 */ /* 0x000ee80000300800 */
[----:B------:R-:W3:Y:S04]  /*3efb0*/  LDL.LU R21, [R1+0xfbc] ;  /* 0x000fbc0001157983 */ /* 0x000ee80000300800 */
[----:B------:R-:W-:Y:S04]  /*3efc0*/  @P0 STG.E.U8 desc[UR18][R54.64], R26 ;  /* 0x0000001a36000986 */ /* 0x000fe8000c101112 */
[----:B------:R-:W3:Y:S01]  /*3efd0*/  LDL.LU.64 R24, [R1+0x2c8] ;  /* 0x0002c80001187983 */ /* 0x000ee20000300a00 */
[----:B----4-:R-:W-:Y:S01]  /*3efe0*/  ISETP.LT.AND P0, PT, R20, UR4, !P1 ;  /* 0x0000000414007c0c */ /* 0x010fe2000cf01270 */
[----:B------:R-:W2:Y:S02]  /*3eff0*/  LDCU UR4, c[0x0][0x39c] ;  /* 0x00007380ff0477ac */ /* 0x000ea40008000800 */
[----:B------:R-:W4:Y:S04]  /*3f000*/  LDL.LU R20, [R1+0xfb8] ;  /* 0x000fb80001147983 */ /* 0x000f280000300800 */
[----:B------:R0:W-:Y:S01]  /*3f010*/  @P4 STG.E.U8 desc[UR18][R18.64], R17 ;  /* 0x0000001112004986 */ /* 0x0001e2000c101112 */
[----:B--2---:R-:W-:Y:S01]  /*3f020*/  ISETP.LT.AND P4, PT, R16, UR4, !P1 ;  /* 0x0000000410007c0c */ /* 0x004fe2000cf81270 */
[----:B------:R-:W3:Y:S01]  /*3f030*/  LDCU UR4, c[0x0][0x39c] ;  /* 0x00007380ff0477ac */ /* 0x000ee20008000800 */
[----:B------:R-:W-:-:S05]  /*3f040*/  PRMT R16, R17, 0x9910, RZ ;  /* 0x0000991011107816 */ /* 0x000fca00000000ff */
[----:B0-----:R-:W-:Y:S02]  /*3f050*/  IMAD.MOV.U32 R18, RZ, RZ, R16 ;  /* 0x000000ffff127224 */ /* 0x001fe400078e0010 */
[----:B------:R-:W2:Y:S04]  /*3f060*/  LDL.LU.64 R16, [R1+0x2b8] ;  /* 0x0002b80001107983 */ /* 0x000ea80000300a00 */
[----:B------:R-:W2:Y:S04]  /*3f070*/  LDL.LU R54, [R1+0x37c] ;  /* 0x00037c0001367983 */ /* 0x000ea80000300800 */
[----:B------:R-:W2:Y:S01]  /*3f080*/  LDL.LU R27, [R1+0xfd4] ;  /* 0x000fd400011b7983 */ /* 0x000ea20000300800 */
[----:B------:R-:W-:-:S03]  /*3f090*/  SHF.R.S32.HI R26, RZ, 0x8, R18 ;  /* 0x00000008ff1a7819 */ /* 0x000fc60000011412 */
[----:B------:R-:W2:Y:S04]  /*3f0a0*/  LDL.LU.64 R18, [R1+0x2b0] ;  /* 0x0002b00001127983 */ /* 0x000ea80000300a00 */
[----:B------:R0:W-:Y:S04]  /*3f0b0*/  @P3 STG.E.U8 desc[UR18][R14.64], R26 ;  /* 0x0000001a0e003986 */ /* 0x0001e8000c101112 */
[----:B0-----:R-:W2:Y:S04]  /*3f0c0*/  LDL.LU.64 R14, [R1+0x13a0] ;  /* 0x0013a000010e7983 */ /* 0x001ea80000300a00 */
[----:B------:R-:W2:Y:S01]  /*3f0d0*/  LDL.LU R26, [R1+0xfd0] ;  /* 0x000fd000011a7983 */ /* 0x000ea20000300800 */
[----:B---3--:R-:W-:Y:S01]  /*3f0e0*/  ISETP.LT.AND P3, PT, R21, UR4, !P1 ;  /* 0x0000000415007c0c */ /* 0x008fe2000cf61270 */
[----:B------:R-:W4:Y:S02]  /*3f0f0*/  LDCU UR4, c[0x0][0x39c] ;  /* 0x00007380ff0477ac */ /* 0x000f240008000800 */
[----:B-----5:R0:W-:Y:S02]  /*3f100*/  @P5 STG.E.U8 desc[UR18][R62.64], R44 ;  /* 0x0000002c3e005986 */ /* 0x0201e4000c101112 */
[----:B0-----:R-:W-:-:S04]  /*3f110*/  PRMT R44, R44, 0x9910, RZ ;  /* 0x000099102c2c7816 */ /* 0x001fc800000000ff */
[----:B------:R-:W-:-:S05]  /*3f120*/  SHF.R.S32.HI R44, RZ, 0x8, R44 ;  /* 0x00000008ff2c7819 */ /* 0x000fca000001142c */
[----:B------:R0:W-:Y:S01]  /*3f130*/  @P2 STG.E.U8 desc[UR18][R58.64], R44 ;  /* 0x0000002c3a002986 */ /* 0x0001e2000c101112 */
[----:B----4-:R-:W-:Y:S01]  /*3f140*/  ISETP.LT.AND P5, PT, R20, UR4, !P1 ;  /* 0x0000000414007c0c */ /* 0x010fe2000cfa1270 */
[----:B------:R-:W2:Y:S02]  /*3f150*/  LDCU UR4, c[0x0][0x39c] ;  /* 0x00007380ff0477ac */ /* 0x000ea40008000800 */
[----:B------:R-:W3:Y:S04]  /*3f160*/  LDL.LU.64 R20, [R1+0x2a8] ;  /* 0x0002a80001147983 */ /* 0x000ee80000300a00 */
[----:B------:R-:W4:Y:S04]  /*3f170*/  LDL.LU R45, [R1+0x380] ;  /* 0x00038000012d7983 */ /* 0x000f280000300800 */
[----:B------:R-:W4:Y:S04]  /*3f180*/  LDL.LU.64 R62, [R1+0x298] ;  /* 0x00029800013e7983 */ /* 0x000f280000300a00 */
[----:B------:R-:W5:Y:S04]  /*3f190*/  LDL.LU R55, [R1+0x1024] ;  /* 0x0010240001377983 */ /* 0x000f680000300800 */
[----:B0-----:R-:W3:Y:S01]  /*3f1a0*/  LDL.LU R58, [R1+0xfe4] ;  /* 0x000fe400013a7983 */ /* 0x001ee20000300800 */
[----:B------:R-:W-:-:S03]  /*3f1b0*/  PRMT R59, R23, 0x9910, RZ ;  /* 0x00009910173b7816 */ /* 0x000fc600000000ff */
[----:B------:R0:W-:Y:S04]  /*3f1c0*/  @P0 STG.E.U8 desc[UR18][R24.64], R23 ;  /* 0x0000001718000986 */ /* 0x0001e8000c101112 */
[----:B0-----:R-:W4:Y:S04]  /*3f1d0*/  LDL.LU.64 R24, [R1+0x290] ;  /* 0x0002900001187983 */ /* 0x001f280000300a00 */
[----:B------:R-:W4:Y:S01]  /*3f1e0*/  LDL.LU R44, [R1+0x384] ;  /* 0x00038400012c7983 */ /* 0x000f220000300800 */
[----:B------:R-:W-:Y:S02]  /*3f1f0*/  SHF.R.S32.HI R59, RZ, 0x8, R59 ;  /* 0x00000008ff3b7819 */ /* 0x000fe4000001143b */
[----:B--2---:R-:W-:Y:S01]  /*3f200*/  ISETP.LT.AND P2, PT, R27, UR4, !P1 ;  /* 0x000000041b007c0c */ /* 0x004fe2000cf41270 */
[----:B------:R-:W0:Y:S02]  /*3f210*/  LDCU UR4, c[0x0][0x39c] ;  /* 0x00007380ff0477ac */ /* 0x000e240008000800 */
[----:B------:R1:W-:Y:S01]  /*3f220*/  @P4 STG.E.U8 desc[UR18][R16.64], R59 ;  /* 0x0000003b10004986 */ /* 0x0003e2000c101112 */
[----:B0-----:R-:W-:Y:S01]  /*3f230*/  ISETP.LT.AND P0, PT, R26, UR4, !P1 ;  /* 0x000000041a007c0c */ /* 0x001fe2000cf01270 */
[----:B------:R-:W5:Y:S02]  /*3f240*/  LDCU UR4, c[0x0][0x39c] ;  /* 0x00007380ff0477ac */ /* 0x000f640008000800 */
[----:B------:R-:W2:Y:S04]  /*3f250*/  LDL.LU.64 R26, [R1+0x288] ;  /* 0x00028800011a7983 */ /* 0x000ea80000300a00 */
[----:B------:R-:W2:Y:S04]  /*3f260*/  LDL.LU R23, [R1+0x1074] ;  /* 0x0010740001177983 */ /* 0x000ea80000300800 */
[----:B-1----:R-:W2:Y:S04]  /*3f270*/  LDL.LU.64 R16, [R1+0x1398] ;  /* 0x0013980001107983 */ /* 0x002ea80000300a00 */
[----:B------:R-:W2:Y:S04]  /*3f280*/  LDL.LU R59, [R1+0x1048] ;  /* 0x00104800013b7983 */ /* 0x000ea80000300800 */
[----:B------:R0:W-:Y:S04]  /*3f290*/  @P3 STG.E.U8 desc[UR18][R18.64], R54 ;  /* 0x0000003612003986 */ /* 0x0001e8000c101112 */
[----:B0-----:R-:W2:Y:S01]  /*3f2a0*/  LDL.LU.64 R18, [R1+0x1390] ;  /* 0x0013900001127983 */ /* 0x001ea20000300a00 */
[----:B------:R-:W-:-:S04]  /*3f2b0*/  PRMT R54, R54, 0x9910, RZ ;  /* 0x0000991036367816 */ /* 0x000fc800000000ff */
[----:B------:R-:W-:Y:S02]  /*3f2c0*/  SHF.R.S32.HI R54, RZ, 0x8, R54 ;  /* 0x00000008ff367819 */ /* 0x000fe40000011436 */
[----:B-----5:R-:W-:Y:S01]  /*3f2d0*/  ISETP.LT.AND P4, PT, R55, UR4, !P1 ;  /* 0x0000000437007c0c */ /* 0x020fe2000cf81270 */
[----:B------:R-:W3:Y:S01]  /*3f2e0*/  LDCU UR4, c[0x0][0x39c] ;  /* 0x00007380ff0477ac */ /* 0x000ee20008000800 */
[----:B------:R-:W5:Y:S01]  /*3f2f0*/  LDL.LU R55, [R1+0x388] ;  /* 0x0003880001377983 */ /* 0x000f620000300800 */
[----:B---3--:R-:W-:-:S03]  /*3f300*/  ISETP.LT.AND P3, PT, R58, UR4, !P1 ;  /* 0x000000043a007c0c */ /* 0x008fc6000cf61270 */
[----:B------:R0:W-:Y:S01]  /*3f310*/  @P5 STG.E.U8 desc[UR18][R20.64], R54 ;  /* 0x0000003614005986 */ /* 0x0001e2000c101112 */
[----:B------:R-:W2:Y:S03]  /*3f320*/  LDCU UR4, c[0x0][0x39c] ;  /* 0x00007380ff0477ac */ /* 0x000ea60008000800 */
[----:B------:R-:W3:Y:S04]  /*3f330*/  LDL.LU R58, [R1+0x108c] ;  /* 0x00108c00013a7983 */ /* 0x000ee80000300800 */
[----:B0-----:R-:W5:Y:S04]  /*3f340*/  LDL.LU.64 R20, [R1+0x1388] ;  /* 0x0013880001147983 */ /* 0x001f680000300a00 */
[----:B------:R-:W5:Y:S04]  /*3f350*/  LDL.LU R54, [R1+0x1084] ;  /* 0x0010840001367983 */ /* 0x000f680000300800 */
[----:B----4-:R0:W-:Y:S02]  /*3f360*/  @P2 STG.E.U8 desc[UR18][R62.64], R45 ;  /* 0x0000002d3e002986 */ /* 0x0101e4000c101112 */
[----:B0-----:R-:W-:-:S04]  /*3f370*/  PRMT R45, R45, 0x9910, RZ ;  /* 0x000099102d2d7816 */ /* 0x001fc800000000ff */
[----:B------:R-:W-:Y:S02]  /*3f380*/  SHF.R.S32.HI R63, RZ, 0x8, R45 ;  /* 0x00000008ff3f7819 */ /* 0x000fe4000001142d */
[----:B--2---:R-:W-:Y:S01]  /*3f390*/  ISETP.LT.AND P5, PT, R23, UR4, !P1 ;  /* 0x0000000417007c0c */ /* 0x004fe2000cfa1270 */
[----:B------:R-:W0:Y:S01]  /*3f3a0*/  LDCU UR4, c[0x0][0x39c] ;  /* 0x00007380ff0477ac */ /* 0x000e220008000800 */
[----:B------:R-:W2:Y:S04]  /*3f3b0*/  LDL.LU R23, [R1+0x1380] ;  /* 0x0013800001177983 */ /* 0x000ea80000300800 */
[----:B------:R-:W4:Y:S01]  /*3f3c0*/  LDL.LU R62, [R1+0x38c] ;  /* 0x00038c00013e7983 */ /* 0x000f220000300800 */
[----:B0-----:R-:W-:Y:S01]  /*3f3d0*/  ISETP.LT.AND P2, PT, R59, UR4, !P1 ;  /* 0x000000043b007c0c */ /* 0x001fe2000cf41270 */
[----:B------:R-:W3:Y:S02]  /*3f3e0*/  LDCU UR4, c[0x0][0x39c] ;  /* 0x00007380ff0477ac */ /* 0x000ee40008000800 */
[----:B------:R-:W2:Y:S04]  /*3f3f0*/  LDL.LU R59, [R1+0x10e0] ;  /* 0x0010e000013b7983 */ /* 0x000ea80000300800 */
[----:B------:R-:W4:Y:S04]  /*3f400*/  LDL.LU R45, [R1+0x10d8] ;  /* 0x0010d800012d7983 */ /* 0x000f280000300800 */
[----:B------:R0:W-:Y:S04]  /*3f410*/  @P0 STG.E.U8 desc[UR18][R24.64], R63 ;  /* 0x0000003f18000986 */ /* 0x0001e8000c101112 */
[----:B------:R1:W-:Y:S04]  /*3f420*/  @P4 STG.E.U8 desc[UR18][R26.64], R44 ;  /* 0x0000002c1a004986 */ /* 0x0003e8000c101112 */
[----:B0-----:R-:W4:Y:S04]  /*3f430*/  LDL.LU.64 R24, [R1+0x1378] ;  /* 0x0013780001187983 */ /* 0x001f280000300a00 */
[----:B-1----:R-:W4:Y:S01]  /*3f440*/  LDL.LU.64 R26, [R1+0x1370] ;  /* 0x00137000011a7983 */ /* 0x002f220000300a00 */
[----:B---3--:R-:W-:Y:S01]  /*3f450*/  ISETP.LT.AND P0, PT, R58, UR4, !P1 ;  /* 0x000000043a007c0c */ /* 0x008fe2000cf01270 */
[----:B------:R-:W5:Y:S02]  /*3f460*/  LDCU UR4, c[0x0][0x39c] ;  /* 0x00007380ff0477ac */ /* 0x000f640008000800 */
[----:B------:R-:W3:Y:S04]  /*3f470*/  LDL.LU R58, [R1+0x390] ;  /* 0x00039000013a7983 */ /* 0x000ee80000300800 */
[----:B------:R-:W3:Y:S01]  /*3f480*/  LDL.LU R63, [R1+0x1128] ;  /* 0x00112800013f7983 */ /* 0x000ee20000300800 */
[----:B-----5:R-:W-:Y:S01]  /*3f490*/  ISETP.LT.AND P4, PT, R54, UR4, !P1 ;  /* 0x0000000436007c0c */ /* 0x020fe2000cf81270 */
[----:B------:R-:W2:Y:S02]  /*3f4a0*/  LDCU UR4, c[0x0][0x39c] ;  /* 0x00007380ff0477ac */ /* 0x000ea40008000800 */
[----:B------:R-:W5:Y:S01]  /*3f4b0*/  LDL.LU R54, [R1+0x1124] ;  /* 0x0011240001367983 */ /* 0x000f620000300800 */
[----:B------:R-:W-:-:S04]  /*3f4c0*/  PRMT R44, R44, 0x9910, RZ ;  /* 0x000099102c2c7816 */ /* 0x000fc800000000ff */
[----:B------:R-:W-:-:S05]  /*3f4d0*/  SHF.R.S32.HI R44, RZ, 0x8, R44 ;  /* 0x00000008ff2c7819 */ /* 0x000fca000001142c */
[----:B------:R0:W-:Y:S04]  /*3f4e0*/  @P3 STG.E.U8 desc[UR18][R28.64], R44 ;  /* 0x0000002c1c003986 */ /* 0x0001e8000c101112 */
[----:B------:R1:W-:Y:S04]  /*3f4f0*/  @P5 STG.E.U8 desc[UR18][R30.64], R55 ;  /* 0x000000371e005986 */ /* 0x0003e8000c101112 */
[----:B0-----:R-:W5:Y:S04]  /*3f500*/  LDL.LU.64 R28, [R1+0x1368] ;  /* 0x00136800011c7983 */ /* 0x001f680000300a00 */
[----:B------:R-:W5:Y:S04]  /*3f510*/  LDL.LU R44, [R1+0x1360] ;  /* 0x00136000012c7983 */ /* 0x000f680000300800 */
[----:B-1----:R-:W5:Y:S01]  /*3f520*/  LDL.LU.64 R30, [R1+0x1358] ;  /* 0x00135800011e7983 */ /* 0x002f620000300a00 */
[----:B--2---:R-:W-:Y:S01]  /*3f530*/  ISETP.LT.AND P3, PT, R59, UR4, !P1 ;  /* 0x000000043b007c0c */ /* 0x004fe2000cf61270 */
[----:B------:R-:W4:Y:S01]  /*3f540*/  LDCU UR4, c[0x0][0x39c] ;  /* 0x00007380ff0477ac */ /* 0x000f220008000800 */
[----:B------:R-:W-:-:S02]  /*3f550*/  PRMT R59, R55, 0x9910, RZ ;  /* 0x00009910373b7816 */ /* 0x000fc400000000ff */
[----:B----4-:R-:W-:Y:S01]  /*3f560*/  ISETP.LT.AND P5, PT, R45, UR4, !P1 ;  /* 0x000000042d007c0c */ /* 0x010fe2000cfa1270 */
[----:B------:R-:W3:Y:S01]  /*3f570*/  LDCU UR4, c[0x0][0x39c] ;  /* 0x00007380ff0477ac */ /* 0x000ee20008000800 */
[----:B------:R-:W2:Y:S04]  /*3f580*/  LDL.LU R45, [R1+0x394] ;  /* 0x00039400012d7983 */ /* 0x000ea80000300800 */
[----:B------:R-:W4:Y:S01]  /*3f590*/  LDL.LU R55, [R1+0x1104] ;  /* 0x0011040001377983 */ /* 0x000f220000300800 */
[----:B------:R-:W-:-:S05]  /*3f5a0*/  SHF.R.S32.HI R59, RZ, 0x8, R59 ;  /* 0x00000008ff3b7819 */ /* 0x000fca000001143b */
[----:B------:R0:W-:Y:S04]  /*3f5b0*/  @P2 STG.E.U8 desc[UR18][R32.64], R59 ;  /* 0x0000003b20002986 */ /* 0x0001e8000c101112 */
[----:B0-----:R-:W2:Y:S04]  /*3f5c0*/  LDL.LU.64 R32, [R1+0x1350] ;  /* 0x0013500001207983 */ /* 0x001ea80000300a00 */
[----:B------:R-:W2:Y:S04]  /*3f5d0*/  LDL.LU R59, [R1+0x1100] ;  /* 0x00110000013b7983 */ /* 0x000ea80000300800 */
[----:B------:R0:W-:Y:S04]  /*3f5e0*/  @P0 STG.E.U8 desc[UR18][R34.64], R62 ;  /* 0x0000003e22000986 */ /* 0x0001e8000c101112 */
[----:B0-----:R-:W2:Y:S01]  /*3f5f0*/  LDL.LU.64 R34, [R1+0x1348] ;  /* 0x0013480001227983 */ /* 0x001ea20000300a00 */
[----:B---3--:R-:W-:Y:S01]  /*3f600*/  ISETP.LT.AND P2, PT, R63, UR4, !P1 ;  /* 0x000000043f007c0c */ /* 0x008fe2000cf41270 */
[----:B------:R-:W5:Y:S01]  /*3f610*/  LDCU UR4, c[0x0][0x39c] ;  /* 0x00007380ff0477ac */ /* 0x000f620008000800 */
[----:B------:R-:W-:-:S02]  /*3f620*/  PRMT R63, R62, 0x9910, RZ ;  /* 0x000099103e3f7816 */ /* 0x000fc400000000ff */
[----:B-----5:R-:W-:Y:S01]  /*3f630*/  ISETP.LT.AND P0, PT, R54, UR4, !P1 ;  /* 0x0000000436007c0c */ /* 0x020fe2000cf01270 */
[----:B------:R-:W4:Y:S01]  /*3f640*/  LDCU UR4, c[0x0][0x39c] ;  /* 0x00007380ff0477ac */ /* 0x000f220008000800 */
[----:B------:R-:W3:Y:S04]  /*3f650*/  LDL.LU R54, [R1+0x398] ;  /* 0x0003980001367983 */ /* 0x000ee80000300800 */
[----:B------:R-:W5:Y:S01]  /*3f660*/  LDL.LU R62, [R1+0x10d4] ;  /* 0x0010d400013e7983 */ /* 0x000f620000300800 */
[----:B------:R-:W-:-:S05]  /*3f670*/  SHF.R.S32.HI R63, RZ, 0x8, R63 ;  /* 0x00000008ff3f7819 */ /* 0x000fca000001143f */
[----:B------:R0:W-:Y:S04]  /*3f680*/  @P4 STG.E.U8 desc[UR18][R36.64], R63 ;  /* 0x0000003f24004986 */ /* 0x0001e8000c101112 */
[----:B0-----:R-:W3:Y:S04]  /*3f690*/  LDL.LU.64 R36, [R1+0x1340] ;  /* 0x0013400001247983 */ /* 0x001ee80000300a00 */
[----:B------:R-:W3:Y:S04]  /*3f6a0*/  LDL.LU R63, [R1+0x10d0] ;  /* 0x0010d000013f7983 */ /* 0x000ee80000300800 */
[----:B------:R0:W-:Y:S04]  /*3f6b0*/  @P3 STG.E.U8 desc[UR18][R38.64], R58 ;  /* 0x0000003a26003986 */ /* 0x0001e8000c101112 */
[----:B0-----:R-:W3:Y:S01]  /*3f6c0*/  LDL.LU.64 R38, [R1+0x1338] ;  /* 0x0013380001267983 */ /* 0x001ee20000300a00 */
[----:B------:R-:W-:-:S04]  /*3f6d0*/  PRMT R58, R58, 0x9910, RZ ;  /* 0x000099103a3a7816 */ /* 0x000fc800000000ff */
[----:B------:R-:W-:-:S05]  /*3f6e0*/  SHF.R.S32.HI R58, RZ, 0x8, R58 ;  /* 0x00000008ff3a7819 */ /* 0x000fca000001143a */
[----:B------:R0:W-:Y:S01]  /*3f6f0*/  @P5 STG.E.U8 desc[UR18][R40.64], R58 ;  /* 0x0000003a28005986 */ /* 0x0001e2000c101112 */
[----:B----4-:R-:W-:Y:S01]  /*3f700*/  ISETP.LT.AND P4, PT, R55, UR4, !P1 ;  /* 0x0000000437007c0c */ /* 0x010fe2000cf81270 */
[----:B------:R-:W2:Y:S02]  /*3f710*/  LDCU UR4, c[0x0][0x39c] ;  /* 0x00007380ff0477ac */ /* 0x000ea40008000800 */
[----:B------:R-:W4:Y:S01]  /*3f720*/  LDL.LU R55, [R1+0x39c] ;  /* 0x00039c0001377983 */ /* 0x000f220000300800 */
[----:B--2---:R-:W-:Y:S01]  /*3f730*/  ISETP.LT.AND P3, PT, R59, UR4, !P1 ;  /* 0x000000043b007c0c */ /* 0x004fe2000cf61270 */
[----:B------:R-:W5:Y:S02]  /*3f740*/  LDCU UR4, c[0x0][0x39c] ;  /* 0x00007380ff0477ac */ /* 0x000f640008000800 */
[----:B------:R-:W2:Y:S04]  /*3f750*/  LDL.LU R59, [R1+0x10f0] ;  /* 0x0010f000013b7983 */ /* 0x000ea80000300800 */
[----:B0-----:R-:W4:Y:S04]  /*3f760*/  LDL.LU.64 R40, [R1+0x1330] ;  /* 0x0013300001287983 */ /* 0x001f280000300a00 */
[----:B------:R-:W4:Y:S04]  /*3f770*/  LDL.LU R58, [R1+0x10b8] ;  /* 0x0010b800013a7983 */ /* 0x000f280000300800 */
[----:B------:R0:W-:Y:S01]  /*3f780*/  @P2 STG.E.U8 desc[UR18][R66.64], R45 ;  /* 0x0000002d42002986 */ /* 0x0001e2000c101112 */
[----:B-----5:R-:W-:Y:S01]  /*3f790*/  ISETP.LT.AND P5, PT, R62, UR4, !P1 ;  /* 0x000000043e007c0c */ /* 0x020fe2000cfa1270 */
[----:B------:R-:W3:Y:S02]  /*3f7a0*/  LDCU UR4, c[0x0][0x39c] ;  /* 0x00007380ff0477ac */ /* 0x000ee40008000800 */
[----:B------:R-:W5:Y:S01]  /*3f7b0*/  LDL.LU R62, [R1+0x3a0] ;  /* 0x0003a000013e7983 */ /* 0x000f620000300800 */
[----:B---3--:R-:W-:Y:S01]  /*3f7c0*/  ISETP.LT.AND P2, PT, R63, UR4, !P1 ;  /* 0x000000043f007c0c */ /* 0x008fe2000cf41270 */
[----:B------:R-:W2:Y:S02]  /*3f7d0*/  LDCU UR4, c[0x0][0x39c] ;  /* 0x00007380ff0477ac */ /* 0x000ea40008000800 */
[----:B------:R-:W3:Y:S04]  /*3f7e0*/  LDL.LU R63, [R1+0x10c0] ;  /* 0x0010c000013f7983 */ /* 0x000ee80000300800 */
[----:B0-----:R-:W5:Y:S01]  /*3f7f0*/  LDL.LU R67, [R1+0x1080] ;  /* 0x0010800001437983 */ /* 0x001f620000300800 */
[----:B------:R-:W-:-:S03]  /*3f800*/  PRMT R45, R45, 0x9910, RZ ;  /* 0x000099102d2d7816 */ /* 0x000fc600000000ff */
[----:B------:R-:W5:Y:S01]  /*3f810*/  LDL.LU R66, [R1+0x3a4] ;  /* 0x0003a40001427983 */ /* 0x000f620000300800 */
[----:B------:R-:W-:-:S05]  /*3f820*/  SHF.R.S32.HI R45, RZ, 0x8, R45 ;  /* 0x00000008ff2d7819 */ /* 0x000fca000001142d */
[----:B------:R0:W-:Y:S04]  /*3f830*/  @P0 STG.E.U8 desc[UR18][R42.64], R45 ;  /* 0x0000002d2a000986 */ /* 0x0001e8000c101112 */
[----:B------:R1:W-:Y:S04]  /*3f840*/  @P4 STG.E.U8 desc[UR18][R46.64], R54 ;  /* 0x000000362e004986 */ /* 0x0003e8000c101112 */
[----:B0-----:R-:W5:Y:S04]  /*3f850*/  LDL.LU.64 R42, [R1+0x1328] ;  /* 0x00132800012a7983 */ /* 0x001f680000300a00 */
[----:B------:R-:W5:Y:S04]  /*3f860*/  LDL.LU R45, [R1+0x1320] ;  /* 0x00132000012d7983 */ /* 0x000f680000300800 */
[----:B-1----:R-:W5:Y:S01]  /*3f870*/  LDL.LU.64 R46, [R1+0x1318] ;  /* 0x00131800012e7983 */ /* 0x002f620000300a00 */
[----:B------:R-:W-:-:S04]  /*3f880*/  PRMT R54, R54, 0x9910, RZ ;  /* 0x0000991036367816 */ /* 0x000fc800000000ff */
[----:B------:R-:W-:-:S05]  /*3f890*/  SHF.R.S32.HI R54, RZ, 0x8, R54 ;  /* 0x00000008ff367819 */ /* 0x000fca0000011436 */
[----:B------:R0:W-:Y:S01]  /*3f8a0*/  @P3 STG.E.U8 desc[UR18][R48.64], R54 ;  /* 0x0000003630003986 */ /* 0x0001e2000c101112 */
[----:B--2---:R-:W-:Y:S01]  /*3f8b0*/  ISETP.LT.AND P0, PT, R59, UR4, !P1 ;  /* 0x000000043b007c0c */ /* 0x004fe2000cf01270 */
[----:B------:R-:W4:Y:S02]  /*3f8c0*/  LDCU UR4, c[0x0][0x39c] ;  /* 0x00007380ff0477ac */ /* 0x000f240008000800 */
[----:B----4-:R-:W-:Y:S01]  /*3f8d0*/  ISETP.LT.AND P4, PT, R58, UR4, !P1 ;  /* 0x000000043a007c0c */ /* 0x010fe2000cf81270 */
[----:B------:R-:W3:Y:S01]  /*3f8e0*/  LDCU UR4, c[0x0][0x39c] ;  /* 0x00007380ff0477ac */ /* 0x000ee20008000800 */
[----:B------:R-:W2:Y:S04]  /*3f8f0*/  LDL.LU R58, [R1+0x1098] ;  /* 0x00109800013a7983 */ /* 0x000ea80000300800 */
[----:B------:R-:W4:Y:S04]  /*3f900*/  LDL.LU R59, [R1+0x1094] ;  /* 0x00109400013b7983 */ /* 0x000f280000300800 */
[----:B0-----:R-:W4:Y:S04]  /*3f910*/  LDL.LU.64 R48, [R1+0x1310] ;  /* 0x0013100001307983 */ /* 0x001f280000300a00 */
[----:B------:R-:W4:Y:S04]  /*3f920*/  LDL.LU R54, [R1+0x1308] ;  /* 0x0013080001367983 */ /* 0x000f280000300800 */
[----:B------:R0:W-:Y:S04]  /*3f930*/  @P5 STG.E.U8 desc[UR18][R50.64], R55 ;  /* 0x0000003732005986 */ /* 0x0001e8000c101112 */
[----:B0-----:R-:W4:Y:S01]  /*3f940*/  LDL.LU.64 R50, [R1+0x1300] ;  /* 0x0013000001327983 */ /* 0x001f220000300a00 */
[----:B---3--:R-:W-:Y:S01]  /*3f950*/  ISETP.LT.AND P3, PT, R63, UR4, !P1 ;  /* 0x000000043f007c0c */ /* 0x008fe2000cf61270 */
[----:B------:R-:W5:Y:S02]  /*3f960*/  LDCU UR4, c[0x0][0x39c] ;  /* 0x00007380ff0477ac */ /* 0x000f640008000800 */
        /* <DEDUP_REMOVED lines=8> */
[----:B0-----:R-:W5:Y:S01]  /*3f9f0*/  LDL.LU.64 R52, [R1+0x12f8] ;  /* 0x0012f80001347983 */ /* 0x001f620000300a00 */
[----:B-1----:R-:W-:-:S03]  /*3fa00*/  PRMT R62, R62, 0x9910, RZ ;  /* 0x000099103e3e7816 */ /* 0x002fc600000000ff */
[----:B------:R-:W5:Y:S01]  /*3fa10*/  LDL.LU R55, [R1+0x12f4] ;  /* 0x0012f40001377983 */ /* 0x000f620000300800 */
[----:B------:R-:W-:-:S05]  /*3fa20*/  SHF.R.S32.HI R62, RZ, 0x8, R62 ;  /* 0x00000008ff3e7819 */ /* 0x000fca000001143e */
[----:B------:R-:W-:Y:S04]  /*3fa30*/  @P4 STG.E.U8 desc[UR18][R60.64], R62 ;  /* 0x0000003e3c004986 */ /* 0x000fe8000c101112 */
[----:B------:R0:W-:Y:S02]  /*3fa40*/  @P3 STG.E.U8 desc[UR18][R64.64], R66 ;  /* 0x0000004240003986 */ /* 0x0001e4000c101112 */
[----:B0-----:R-:W-:-:S04]  /*3fa50*/  PRMT R66, R66, 0x9910, RZ ;  /* 0x0000991042427816 */ /* 0x001fc800000000ff */
[----:B------:R-:W-:Y:S02]  /*3fa60*/  SHF.R.S32.HI R66, RZ, 0x8, R66 ;  /* 0x00000008ff427819 */ /* 0x000fe40000011442 */
[----:B--2---:R-:W-:Y:S01]  /*3fa70*/  ISETP.LT.AND P2, PT, R58, UR4, !P1 ;  /* 0x000000043a007c0c */ /* 0x004fe2000cf41270 */
[----:B------:R-:W4:Y:S01]  /*3fa80*/  LDCU UR4, c[0x0][0x39c] ;  /* 0x00007380ff0477ac */ /* 0x000f220008000800 */
[----:B------:R-:W2:Y:S04]  /*3fa90*/  LDL.LU R58, [R1+0x12f0] ;  /* 0x0012f000013a7983 */ /* 0x000ea80000300800 */
[----:B------:R-:W2:Y:S01]  /*3faa0*/  LDL.LU.64 R56, [R1+0x12e8] ;  /* 0x0012e80001387983 */ /* 0x000ea20000300a00 */
[----:B----4-:R-:W-:Y:S01]  /*3fab0*/  ISETP.LT.AND P0, PT, R59, UR4, !P1 ;  /* 0x000000043b007c0c */ /* 0x010fe2000cf01270 */
[----:B------:R-:W3:Y:S02]  /*3fac0*/  LDCU UR4, c[0x0][0x39c] ;  /* 0x00007380ff0477ac */ /* 0x000ee40008000800 */
[----:B------:R-:W4:Y:S04]  /*3fad0*/  LDL.LU R59, [R1+0x12e0] ;  /* 0x0012e000013b7983 */ /* 0x000f280000300800 */
[----:B------:R-:W2:Y:S04]  /*3fae0*/  LDL.LU.64 R60, [R1+0x12d8] ;  /* 0x0012d800013c7983 */ /* 0x000ea80000300a00 */
[----:B------:R-:W2:Y:S04]  /*3faf0*/  LDL.LU R62, [R1+0x12d4] ;  /* 0x0012d400013e7983 */ /* 0x000ea80000300800 */
[----:B------:R0:W-:Y:S01]  /*3fb00*/  @P5 STG.E.U8 desc[UR18][R92.64], R66 ;  /* 0x000000425c005986 */ /* 0x0001e2000c101112 */
[----:B---3--:R-:W-:Y:S01]  /*3fb10*/  ISETP.LT.AND P4, PT, R63, UR4, !P1 ;  /* 0x000000043f007c0c */ /* 0x008fe2000cf81270 */
[----:B------:R-:W5:Y:S02]  /*3fb20*/  LDCU UR4, c[0x0][0x39c] ;  /* 0x00007380ff0477ac */ /* 0x000f640008000800 */
[----:B------:R-:W3:Y:S04]  /*3fb30*/  LDL.LU R63, [R1+0x12d0] ;  /* 0x0012d000013f7983 */ /* 0x000ee80000300800 */
[----:B------:R-:W2:Y:S01]  /*3fb40*/  LDL.LU.64 R64, [R1+0x12c8] ;  /* 0x0012c80001407983 */ /* 0x000ea20000300a00 */
[----:B-----5:R-:W-:Y:S01]  /*3fb50*/  ISETP.LT.AND P3, PT, R67, UR4, !P1 ;  /* 0x0000000443007c0c */ /* 0x020fe2000cf61270 */
[----:B------:R-:W1:Y:S02]  /*3fb60*/  LDCU UR4, c[0x0][0x39c] ;  /* 0x00007380ff0477ac */ /* 0x000e640008000800 */
[----:B------:R-:W5:Y:S04]  /*3fb70*/  LDL.LU R67, [R1+0x1054] ;  /* 0x0010540001437983 */ /* 0x000f680000300800 */
[----:B0-----:R-:W2:Y:S04]  /*3fb80*/  LDL.LU R66, [R1+0x12c0] ;  /* 0x0012c00001427983 */ /* 0x001ea80000300800 */
[----:B------:R-:W1:Y:S04]  /*3fb90*/  LDL.LU R92, [R1+0x1044] ;  /* 0x00104400015c7983 */ /* 0x000e680000300800 */
[----:B------:R-:W2:Y:S01]  /*3fba0*/  LDL.LU R93, [R1+0x3a8] ;  /* 0x0003a800015d7983 */ /* 0x000ea20000300800 */
[----:B-1----:R-:W-:Y:S01]  /*3fbb0*/  ISETP.LT.AND P5, PT, R92, UR4, !P1 ;  /* 0x000000045c007c0c */ /* 0x002fe2000cfa1270 */
[----:B------:R-:W0:Y:S02]  /*3fbc0*/  LDCU UR4, c[0x0][0x39c] ;  /* 0x00007380ff0477ac */ /* 0x000e240008000800 */
[----:B------:R-:W3:Y:S04]  /*3fbd0*/  LDL.LU R92, [R1+0x100c] ;  /* 0x00100c00015c7983 */ /* 0x000ee80000300800 */
[----:B--2---:R1:W-:Y:S04]  /*3fbe0*/  @P2 STG.E.U8 desc[UR18][R90.64], R93 ;  /* 0x0000005d5a002986 */ /* 0x0043e8000c101112 */
[----:B-1----:R-:W0:Y:S01]  /*3fbf0*/  LDL.LU R91, [R1+0x103c] ;  /* 0x00103c00015b7983 */ /* 0x002e220000300800 */
[----:B------:R-:W-:-:S04]  /*3fc00*/  PRMT R90, R93, 0x9910, RZ ;  /* 0x000099105d5a7816 */ /* 0x000fc800000000ff */
[----:B------:R-:W-:-:S05]  /*3fc10*/  SHF.R.S32.HI R90, RZ, 0x8, R90 ;  /* 0x00000008ff5a7819 */ /* 0x000fca000001145a */
[----:B------:R1:W-:Y:S01]  /*3fc20*/  @P0 STG.E.U8 desc[UR18][R88.64], R90 ;  /* 0x0000005a58000986 */ /* 0x0003e2000c101112 */
[----:B0-----:R-:W-:Y:S01]  /*3fc30*/  ISETP.LT.AND P2, PT, R91, UR4, !P1 ;  /* 0x000000045b007c0c */ /* 0x001fe2000cf41270 */
[----:B------:R-:W5:Y:S02]  /*3fc40*/  LDCU UR4, c[0x0][0x39c] ;  /* 0x00007380ff0477ac */ /* 0x000f640008000800 */
[----:B------:R-:W2:Y:S04]  /*3fc50*/  LDL.LU R91, [R1+0x3b4] ;  /* 0x0003b400015b7983 */ /* 0x000ea80000300800 */
[----:B------:R-:W2:Y:S04]  /*3fc60*/  LDL.LU R93, [R1+0x1014] ;  /* 0x00101400015d7983 */ /* 0x000ea80000300800 */
[----:B-1----:R-:W2:Y:S04]  /*3fc70*/  LDL.LU R90, [R1+0x3ac] ;  /* 0x0003ac00015a7983 */ /* 0x002ea80000300800 */
[----:B------:R-:W4:Y:S04]  /*3fc80*/  LDL.LU R88, [R1+0xfe0] ;  /* 0x000fe00001587983 */ /* 0x000f280000300800 */
[----:B------:R-:W4:Y:S01]  /*3fc90*/  LDL.LU R89, [R1+0x3b0] ;  /* 0x0003b00001597983 */ /* 0x000f220000300800 */
[----:B-----5:R-:W-:Y:S01]  /*3fca0*/  ISETP.LT.AND P0, PT, R67, UR4, !P1 ;  /* 0x0000000443007c0c */ /* 0x020fe2000cf01270 */
[----:B------:R-:W3:Y:S02]  /*3fcb0*/  LDCU UR4, c[0x0][0x39c] ;  /* 0x00007380ff0477ac */ /* 0x000ee40008000800 */
[----:B------:R-:W5:Y:S04]  /*3fcc0*/  LDL.LU R67, [R1+0x12bc] ;  /* 0x0012bc0001437983 */ /* 0x000f680000300800 */
[----:B--2---:R0:W-:Y:S01]  /*3fcd0*/  @P4 STG.E.U8 desc[UR18][R86.64], R90 ;  /* 0x0000005a56004986 */ /* 0x0041e2000c101112 */
[----:B---3--:R-:W-:Y:S01]  /*3fce0*/  ISETP.LT.AND P4, PT, R92, UR4, !P1 ;  /* 0x000000045c007c0c */ /* 0x008fe2000cf81270 */
[----:B------:R-:W1:Y:S02]  /*3fcf0*/  LDCU UR4, c[0x0][0x39c] ;  /* 0x00007380ff0477ac */ /* 0x000e640008000800 */
[----:B------:R-:W2:Y:S04]  /*3fd00*/  LDL.LU R92, [R1+0x3bc] ;  /* 0x0003bc00015c7983 */ /* 0x000ea80000300800 */
[----:B0-----:R-:W3:Y:S01]  /*3fd10*/  LDL.LU R87, [R1+0xffc] ;  /* 0x000ffc0001577983 */ /* 0x001ee20000300800 */
[----:B------:R-:W-:-:S04]  /*3fd20*/  PRMT R86, R90, 0x9910, RZ ;  /* 0x000099105a567816 */ /* 0x000fc800000000ff */
[----:B------:R-:W-:-:S05]  /*3fd30*/  SHF.R.S32.HI R86, RZ, 0x8, R86 ;  /* 0x00000008ff567819 */ /* 0x000fca0000011456 */
[----:B------:R0:W-:Y:S04]  /*3fd40*/  @P3 STG.E.U8 desc[UR18][R84.64], R86 ;  /* 0x0000005654003986 */ /* 0x0001e8000c101112 */
[----:B0-----:R-:W5:Y:S01]  /*3fd50*/  LDL.LU R85, [R1+0xff8] ;  /* 0x000ff80001557983 */ /* 0x001f620000300800 */
[----:B-1----:R-:W-:Y:S01]  /*3fd60*/  ISETP.LT.AND P3, PT, R93, UR4, !P1 ;  /* 0x000000045d007c0c */ /* 0x002fe2000cf61270 */
[----:B------:R-:W0:Y:S02]  /*3fd70*/  LDCU UR4, c[0x0][0x39c] ;  /* 0x00007380ff0477ac */ /* 0x000e240008000800 */
[----:B----4-:R1:W-:Y:S04]  /*3fd80*/  @P5 STG.E.U8 desc[UR18][R82.64], R89 ;  /* 0x0000005952005986 */ /* 0x0103e8000c101112 */
[----:B------:R-:W4:Y:S01]  /*3fd90*/  LDL.LU R93, [R1+0x3b8] ;  /* 0x0003b800015d7983 */ /* 0x000f220000300800 */
[----:B0-----:R-:W-:Y:S01]  /*3fda0*/  ISETP.LT.AND P5, PT, R88, UR4, !P1 ;  /* 0x0000000458007c0c */ /* 0x001fe2000cfa1270 */
[----:B------:R-:W3:Y:S01]  /*3fdb0*/  LDCU UR4, c[0x0][0x39c] ;  /* 0x00007380ff0477ac */ /* 0x000ee20008000800 */
[----:B-1----:R-:W-:-:S02]  /*3fdc0*/  PRMT R82, R89, 0x9910, RZ ;  /* 0x0000991059527816 */ /* 0x002fc400000000ff */
[----:B------:R-:W4:Y:S02]  /*3fdd0*/  LDL.LU R89, [R1+0xfd8] ;  /* 0x000fd80001597983 */ /* 0x000f240000300800 */
[----:B------:R-:W-:Y:S02]  /*3fde0*/  SHF.R.S32.HI R82, RZ, 0x8, R82 ;  /* 0x00000008ff527819 */ /* 0x000fe40000011452 */
[----:B------:R-:W4:Y:S04]  /*3fdf0*/  LDL.LU R86, [R1+0xfdc] ;  /* 0x000fdc0001567983 */ /* 0x000f280000300800 */
[----:B------:R-:W-:Y:S04]  /*3fe00*/  @P2 STG.E.U8 desc[UR18][R80.64], R82 ;  /* 0x0000005250002986 */ /* 0x000fe8000c101112 */
[----:B------:R-:W4:Y:S04]  /*3fe10*/  LDL.LU R84, [R1+0xfc4] ;  /* 0x000fc40001547983 */ /* 0x000f280000300800 */
[----:B------:R0:W-:Y:S04]  /*3fe20*/  @P0 STG.E.U8 desc[UR18][R78.64], R91 ;  /* 0x0000005b4e000986 */ /* 0x0001e8000c101112 */
[----:B------:R-:W4:Y:S01]  /*3fe30*/  LDL.LU R83, [R1+0xfc0] ;  /* 0x000fc00001537983 */ /* 0x000f220000300800 */
[----:B0-----:R-:W-:-:S04]  /*3fe40*/  PRMT R78, R91, 0x9910, RZ ;  /* 0x000099105b4e7816 */ /* 0x001fc800000000ff */
[----:B------:R-:W-:-:S05]  /*3fe50*/  SHF.R.S32.HI R78, RZ, 0x8, R78 ;  /* 0x00000008ff4e7819 */ /* 0x000fca000001144e */
[----:B------:R0:W-:Y:S01]  /*3fe60*/  @P4 STG.E.U8 desc[UR18][R76.64], R78 ;  /* 0x0000004e4c004986 */ /* 0x0001e2000c101112 */
[----:B---3--:R-:W-:Y:S01]  /*3fe70*/  ISETP.LT.AND P2, PT, R87, UR4, !P1 ;  /* 0x0000000457007c0c */ /* 0x008fe2000cf41270 */
[----:B------:R-:W5:Y:S01]  /*3fe80*/  LDCU UR4, c[0x0][0x39c] ;  /* 0x00007380ff0477ac */ /* 0x000f620008000800 */
[----:B--2---:R-:W-:-:S04]  /*3fe90*/  PRMT R79, R92, 0x9910, RZ ;  /* 0x000099105c4f7816 */ /* 0x004fc800000000ff */
[----:B0-----:R-:W-:Y:S02]  /*3fea0*/  SHF.R.S32.HI R76, RZ, 0x8, R79 ;  /* 0x00000008ff4c7819 */ /* 0x001fe4000001144f */
[----:B-----5:R-:W-:Y:S01]  /*3feb0*/  ISETP.LT.AND P0, PT, R85, UR4, !P1 ;  /* 0x0000000455007c0c */ /* 0x020fe2000cf01270 */
[----:B------:R-:W-:Y:S01]  /*3fec0*/  @P3 STG.E.U8 desc[UR18][R74.64], R92 ;  /* 0x0000005c4a003986 */ /* 0x000fe2000c101112 */
[----:B------:R-:W0:Y:S03]  /*3fed0*/  LDCU UR4, c[0x0][0x39c] ;  /* 0x00007380ff0477ac */ /* 0x000e260008000800 */
[----:B------:R-:W2:Y:S04]  /*3fee0*/  LDL.LU R85, [R1+0x100] ;  /* 0x0001000001557983 */ /* 0x000ea80000300800 */
[----:B------:R-:W2:Y:S04]  /*3fef0*/  LDL.LU R87, [R1+0x104] ;  /* 0x0001040001577983 */ /* 0x000ea80000300800 */
[----:B------:R-:W3:Y:S04]  /*3ff00*/  LDL.LU R90, [R1+0x108] ;  /* 0x00010800015a7983 */ /* 0x000ee80000300800 */
[----:B------:R-:W3:Y:S04]  /*3ff10*/  LDL.LU R88, [R1+0x10c] ;  /* 0x00010c0001587983 */ /* 0x000ee80000300800 */
[----:B------:R-:W5:Y:S04]  /*3ff20*/  LDL.LU R79, [R1+0x1020] ;  /* 0x00102000014f7983 */ /* 0x000f680000300800 */
[----:B------:R1:W-:Y:S04]  /*3ff30*/  @P5 STG.E.U8 desc[UR18][R72.64], R76 ;  /* 0x0000004c48005986 */ /* 0x0003e8000c101112 */
[----:B------:R-:W3:Y:S04]  /*3ff40*/  LDL.LU R77, [R1+0xff0] ;  /* 0x000ff000014d7983 */ /* 0x000ee80000300800 */
[----:B-1----:R-:W5:Y:S04]  /*3ff50*/  LDL.LU R76, [R1+0xff4] ;  /* 0x000ff400014c7983 */ /* 0x002f680000300800 */
[----:B------:R-:W5:Y:S01]  /*3ff60*/  LDL.LU R75, [R1+0xfcc] ;  /* 0x000fcc00014b7983 */ /* 0x000f620000300800 */
[----:B----4-:R-:W-:-:S05]  /*3ff70*/  PRMT R74, R93, 0x9910, RZ ;  /* 0x000099105d4a7816 */ /* 0x010fca00000000ff */
[----:B------:R-:W-:Y:S01]  /*3ff80*/  IMAD.MOV.U32 R72, RZ, RZ, R74 ;  /* 0x000000ffff487224 */ /* 0x000fe200078e004a */
[----:B------:R1:W-:Y:S01]  /*3ff90*/  @P2 STG.E.U8 desc[UR18][R70.64], R93 ;  /* 0x0000005d46002986 */ /* 0x0003e2000c101112 */
[----:B0-----:R-:W-:Y:S01]  /*3ffa0*/  ISETP.LT.AND P4, PT, R89, UR4, !P1 ;  /* 0x0000000459007c0c */ /* 0x001fe2000cf81270 */
[----:B------:R-:W0:Y:S01]  /*3ffb0*/  LDCU UR4, c[0x0][0x39c] ;  /* 0x00007380ff0477ac */ /* 0x000e220008000800 */
[----:B------:R-:W-:Y:S01]  /*3ffc0*/  ISETP.LT.AND P3, PT, R86, UR6, !P1 ;  /* 0x0000000656007c0c */ /* 0x000fe2000cf61270 */
[----:B------:R-:W4:Y:S01]  /*3ffd0*/  LDL.LU R89, [R1+0x110] ;  /* 0x0001100001597983 */ /* 0x000f220000300800 */
[----:B------:R-:W-:Y:S01]  /*3ffe0*/  ISETP.LT.AND P5, PT, R84, UR7, !P1 ;  /* 0x0000000754007c0c */ /* 0x000fe2000cfa1270 */
[----:B------:R-:W3:Y:S02]  /*3fff0*/  LDCU UR6, c[0x0][0x39c] ;  /* 0x00007380ff0677ac */ /* 0x000ee40008000800 */
[----:B------:R-:W4:Y:S01]  /*40000*/  LDL.LU R91, [R1+0x114] ;  /* 0x00011400015b7983 */ /* 0x000f220000300800 */
[----:B------:R-:W5:Y:S01]  /*40010*/  LDCU UR7, c[0x0][0x39c] ;  /* 0x00007380ff0777ac */ /* 0x000f620008000800 */
[----:B-1----:R-:W-:Y:S01]  /*40020*/  SHF.R.S32.HI R70, RZ, 0x8, R72 ;  /* 0x00000008ff467819 */ /* 0x002fe20000011448 */
[----:B------:R-:W-:Y:S01]  /*40030*/  VIADD R71, R3, UR5 ;  /* 0x0000000503477c36 */ /* 0x000fe20008000000 */
[----:B------:R-:W4:Y:S04]  /*40040*/  LDL.LU R78, [R1+0xfc8] ;  /* 0x000fc800014e7983 */ /* 0x000f280000300800 */
[----:B------:R1:W-:Y:S01]  /*40050*/  @P0 STG.E.U8 desc[UR18][R68.64], R70 ;  /* 0x0000004644000986 */ /* 0x0003e2000c101112 */
[----:B------:R-:W-:Y:S01]  /*40060*/  VIADD R3, R71, UR5 ;  /* 0x0000000547037c36 */ /* 0x000fe20008000000 */
[----:B------:R-:W-:Y:S01]  /*40070*/  ISETP.LT.AND P2, PT, R83, UR9, !P1 ;  /* 0x0000000953007c0c */ /* 0x000fe2000cf41270 */
[----:B------:R-:W0:Y:S01]  /*40080*/  LDCU UR9, c[0x0][0x39c] ;  /* 0x00007380ff0977ac */ /* 0x000e220008000800 */
[----:B------:R-:W4:Y:S04]  /*40090*/  LDL.LU R92, [R1+0x118] ;  /* 0x00011800015c7983 */ /* 0x000f280000300800 */
[----:B------:R-:W4:Y:S01]  /*400a0*/  LDL.LU R93, [R1+0x11c] ;  /* 0x00011c00015d7983 */ /* 0x000f220000300800 */
[----:B-1----:R-:W-:-:S04]  /*400b0*/  IADD3 R70, P0, PT, R71, R2, RZ ;  /* 0x0000000247467210 */ /* 0x002fc80007f1e0ff */
[----:B------:R-:W-:Y:S02]  /*400c0*/  LEA.HI.X.SX32 R71, R71, R0, 0x1, P0 ;  /* 0x0000000047477211 */ /* 0x000fe400000f0eff */
[----:B------:R-:W-:-:S04]  /*400d0*/  IADD3 R68, P0, PT, R3, R2, RZ ;  /* 0x0000000203447210 */ /* 0x000fc80007f1e0ff */
[----:B------:R-:W-:Y:S02]  /*400e0*/  LEA.HI.X.SX32 R69, R3, R0, 0x1, P0 ;  /* 0x0000000003457211 */ /* 0x000fe400000f0eff */
[----:B--2---:R-:W-:-:S04]  /*400f0*/  F2FP.SATFINITE.E5M2.F32.PACK_AB_MERGE_C R74, R87, R85, RZ ;  /* 0x00000055574a723e */ /* 0x004fc800048060ff */
[----:B------:R-:W-:Y:S01]  /*40100*/  PRMT R72, R74, 0x9910, RZ ;  /* 0x000099104a487816 */ /* 0x000fe200000000ff */
[----:B------:R1:W-:Y:S03]  /*40110*/  @P4 STG.E.U8 desc[UR18][R70.64], R74 ;  /* 0x0000004a46004986 */ /* 0x0003e6000c101112 */
[----:B------:R-:W-:Y:S01]  /*40120*/  SHF.R.S32.HI R72, RZ, 0x8, R72 ;  /* 0x00000008ff487819 */ /* 0x000fe20000011448 */
[----:B-1----:R-:W-:-:S04]  /*40130*/  VIADD R71, R3, UR5 ;  /* 0x0000000503477c36 */ /* 0x002fc80008000000 */
[----:B------:R-:W-:Y:S01]  /*40140*/  VIADD R3, R71, UR5 ;  /* 0x0000000547037c36 */ /* 0x000fe20008000000 */
[----:B------:R1:W-:Y:S01]  /*40150*/  @P3 STG.E.U8 desc[UR18][R68.64], R72 ;  /* 0x0000004844003986 */ /* 0x0003e2000c101112 */
[----:B---3--:R-:W-:Y:S01]  /*40160*/  ISETP.LT.AND P3, PT, R77, UR6, !P1 ;  /* 0x000000064d007c0c */ /* 0x008fe2000cf61270 */
[----:B------:R-:W2:Y:S01]  /*40170*/  LDCU UR6, c[0x0][0x39c] ;  /* 0x00007380ff0677ac */ /* 0x000ea20008000800 */
[----:B------:R-:W-:Y:S01]  /*40180*/  F2FP.SATFINITE.E5M2.F32.PACK_AB_MERGE_C R73, R88, R90, RZ ;  /* 0x0000005a5849723e */ /* 0x000fe200048060ff */
[----:B------:R-:W3:Y:S01]  /*40190*/  LDL.LU R77, [R1+0x1008] ;  /* 0x00100800014d7983 */ /* 0x000ee20000300800 */
[----:B-1----:R-:W-:-:S04]  /*401a0*/  IADD3 R68, P4, PT, R3, R2, RZ ;  /* 0x0000000203447210 */ /* 0x002fc80007f9e0ff */
[----:B------:R-:W-:Y:S02]  /*401b0*/  LEA.HI.X.SX32 R69, R3, R0, 0x1, P4 ;  /* 0x0000000003457211 */ /* 0x000fe400020f0eff */
[----:B-----5:R-:W-:Y:S02]  /*401c0*/  ISETP.LT.AND P4, PT, R76, UR7, !P1 ;  /* 0x000000074c007c0c */ /* 0x020fe4000cf81270 */
[----:B------:R-:W-:Y:S01]  /*401d0*/  IADD3 R70, P0, PT, R71, R2, RZ ;  /* 0x0000000247467210 */ /* 0x000fe20007f1e0ff */
[----:B------:R-:W2:Y:S01]  /*401e0*/  LDL.LU R76, [R1+0xfec] ;  /* 0x000fec00014c7983 */ /* 0x000ea20000300800 */
[----:B------:R-:W-:Y:S01]  /*401f0*/  PRMT R72, R73, 0x9910, RZ ;  /* 0x0000991049487816 */ /* 0x000fe200000000ff */
[----:B------:R-:W-:Y:S01]  /*40200*/  VIADD R3, R3, UR5 ;  /* 0x0000000503037c36 */ /* 0x000fe20008000000 */
[----:B------:R-:W-:Y:S01]  /*40210*/  LEA.HI.X.SX32 R71, R71, R0, 0x1, P0 ;  /* 0x0000000047477211 */ /* 0x000fe200000f0eff */
[----:B------:R-:W1:Y:S01]  /*40220*/  LDCU UR7, c[0x0][0x39c] ;  /* 0x00007380ff0777ac */ /* 0x000e620008000800 */
[----:B------:R-:W-:-:S03]  /*40230*/  SHF.R.S32.HI R72, RZ, 0x8, R72 ;  /* 0x00000008ff487819 */ /* 0x000fc60000011448 */
[----:B------:R-:W-:Y:S04]  /*40240*/  @P5 STG.E.U8 desc[UR18][R70.64], R73 ;  /* 0x0000004946005986 */ /* 0x000fe8000c101112 */
[----:B------:R5:W-:Y:S01]  /*40250*/  @P2 STG.E.U8 desc[UR18][R68.64], R72 ;  /* 0x0000004844002986 */ /* 0x000be2000c101112 */
[----:B0-----:R-:W-:Y:S01]  /*40260*/  ISETP.LT.AND P2, PT, R75, UR9, !P1 ;  /* 0x000000094b007c0c */ /* 0x001fe2000cf41270 */
[----:B------:R-:W0:Y:S02]  /*40270*/  LDCU UR9, c[0x0][0x39c] ;  /* 0x00007380ff0977ac */ /* 0x000e240008000800 */
[----:B------:R-:W1:Y:S01]  /*40280*/  LDL.LU R75, [R1+0xfe8] ;  /* 0x000fe800014b7983 */ /* 0x000e620000300800 */
[----:B------:R-:W-:Y:S01]  /*40290*/  ISETP.LT.AND P0, PT, R79, UR4, !P1 ;  /* 0x000000044f007c0c */ /* 0x000fe2000cf01270 */
[----:B------:R-:W3:Y:S02]  /*402a0*/  LDCU UR4, c[0x0][0x39c] ;  /* 0x00007380ff0477ac */ /* 0x000ee40008000800 */
[----:B------:R-:W2:Y:S01]  /*402b0*/  LDL.LU R85, [R1+0x120] ;  /* 0x0001200001557983 */ /* 0x000ea20000300800 */
[----:B-----5:R-:W-:-:S03]  /*402c0*/  IADD3 R68, P5, PT, R3, R2, RZ ;  /* 0x0000000203447210 */ /* 0x020fc60007fbe0ff */
[----:B------:R-:W5:Y:S01]  /*402d0*/  LDL.LU R87, [R1+0x124] ;  /* 0x0001240001577983 */ /* 0x000f620000300800 */
[----:B----4-:R-:W-:Y:S02]  /*402e0*/  F2FP.SATFINITE.E5M2.F32.PACK_AB_MERGE_C R70, R91, R89, RZ ;  /* 0x000000595b46723e */ /* 0x010fe400048060ff */
[C---:B------:R-:W-:Y:S01]  /*402f0*/  LEA.HI.X.SX32 R69, R3.reuse, R0, 0x1, P5 ;  /* 0x0000000003457211 */ /* 0x040fe200028f0eff */
[----:B------:R-:W-:Y:S01]  /*40300*/  VIADD R3, R3, UR5 ;  /* 0x0000000503037c36 */ /* 0x000fe20008000000 */
[----:B------:R-:W4:Y:S03]  /*40310*/  LDL.LU R90, [R1+0x128] ;  /* 0x00012800015a7983 */ /* 0x000f260000300800 */
[----:B------:R-:W-:Y:S01]  /*40320*/  VIADD R71, R3, UR5 ;  /* 0x0000000503477c36 */ /* 0x000fe20008000000 */
[----:B------:R0:W-:Y:S01]  /*40330*/  @P0 STG.E.U8 desc[UR18][R68.64], R70 ;  /* 0x0000004644000986 */ /* 0x0001e2000c101112 */
[----:B------:R-:W-:-:S02]  /*40340*/  PRMT R72, R70, 0x9910, RZ ;  /* 0x0000991046487816 */ /* 0x000fc400000000ff */
[----:B------:R-:W-:Y:S01]  /*40350*/  F2FP.SATFINITE.E5M2.F32.PACK_AB_MERGE_C R73, R93, R92, RZ ;  /* 0x0000005c5d49723e */ /* 0x000fe200048060ff */
[----:B------:R-:W4:Y:S01]  /*40360*/  LDL.LU R88, [R1+0x12c] ;  /* 0x00012c0001587983 */ /* 0x000f220000300800 */
[----:B0-----:R-:W-:-:S03]  /*40370*/  IADD3 R68, P0, PT, R3, R2, RZ ;  /* 0x0000000203447210 */ /* 0x001fc60007f1e0ff */
[----:B------:R-:W4:Y:S01]  /*40380*/  LDL.LU R79, [R1+0x102c] ;  /* 0x00102c00014f7983 */ /* 0x000f220000300800 */
[----:B------:R-:W-:Y:S02]  /*40390*/  LEA.HI.X.SX32 R69, R3, R0, 0x1, P0 ;  /* 0x0000000003457211 */ /* 0x000fe400000f0eff */
[C---:B------:R-:W-:Y:S01]  /*403a0*/  IADD3 R70, P0, PT, R71.reuse, R2, RZ ;  /* 0x0000000247467210 */ /* 0x040fe20007f1e0ff */
[C---:B------:R-:W-:Y:S01]  /*403b0*/  VIADD R3, R71.reuse, UR5 ;  /* 0x0000000547037c36 */ /* 0x040fe20008000000 */
[----:B------:R-:W-:Y:S02]  /*403c0*/  SHF.R.S32.HI R72, RZ, 0x8, R72 ;  /* 0x00000008ff487819 */ /* 0x000fe40000011448 */
[----:B------:R-:W-:-:S03]  /*403d0*/  LEA.HI.X.SX32 R71, R71, R0, 0x1, P0 ;  /* 0x0000000047477211 */ /* 0x000fc600000f0eff */
[----:B------:R0:W-:Y:S04]  /*403e0*/  @P3 STG.E.U8 desc[UR18][R68.64], R72 ;  /* 0x0000004844003986 */ /* 0x0001e8000c101112 */
[----:B------:R3:W-:Y:S01]  /*403f0*/  @P4 STG.E.U8 desc[UR18][R70.64], R73 ;  /* 0x0000004946004986 */ /* 0x0007e2000c101112 */
[----:B0-----:R-:W-:-:S04]  /*40400*/  IADD3 R68, P3, PT, R3, R2, RZ ;  /* 0x0000000203447210 */ /* 0x001fc80007f7e0ff */
[----:B------:R-:W-:Y:S02]  /*40410*/  LEA.HI.X.SX32 R69, R3, R0, 0x1, P3 ;  /* 0x0000000003457211 */ /* 0x000fe400018f0eff */
[----:B---3--:R-:W-:Y:S02]  /*40420*/  ISETP.LT.AND P0, PT, R77, UR4, !P1 ;  /* 0x000000044d007c0c */ /* 0x008fe4000cf01270 */
[----:B------:R-:W-:Y:S01]  /*40430*/  PRMT R74, R73, 0x9910, RZ ;  /* 0x00009910494a7816 */ /* 0x000fe200000000ff */
[----:B------:R-:W3:Y:S01]  /*40440*/  LDL.LU R77, [R1+0x101c] ;  /* 0x00101c00014d7983 */ /* 0x000ee20000300800 */
[----:B------:R-:W-:Y:S01]  /*40450*/  VIADD R71, R3, UR5 ;  /* 0x0000000503477c36 */ /* 0x000fe20008000000 */
[----:B------:R-:W-:Y:S01]  /*40460*/  ISETP.LT.AND P5, PT, R78, UR10, !P1 ;  /* 0x0000000a4e007c0c */ /* 0x000fe2000cfa1270 */
[----:B------:R-:W0:Y:S01]  /*40470*/  LDCU UR4, c[0x0][0x39c] ;  /* 0x00007380ff0477ac */ /* 0x000e220008000800 */
[----:B--2---:R-:W-:Y:S02]  /*40480*/  ISETP.LT.AND P4, PT, R76, UR6, !P1 ;  /* 0x000000064c007c0c */ /* 0x004fe4000cf81270 */
[----:B-1----:R-:W-:Y:S01]  /*40490*/  ISETP.LT.AND P3, PT, R75, UR7, !P1 ;  /* 0x000000074b007c0c */ /* 0x002fe2000cf61270 */
[----:B------:R-:W2:Y:S01]  /*404a0*/  LDL.LU R76, [R1+0x1034] ;  /* 0x00103400014c7983 */ /* 0x000ea20000300800 */
[----:B------:R-:W-:Y:S01]  /*404b0*/  IMAD.MOV.U32 R72, RZ, RZ, R74 ;  /* 0x000000ffff487224 */ /* 0x000fe200078e004a */
[----:B------:R-:W3:Y:S02]  /*404c0*/  LDCU UR6, c[0x0][0x39c] ;  /* 0x00007380ff0677ac */ /* 0x000ee40008000800 */
[----:B------:R-:W2:Y:S02]  /*404d0*/  LDL.LU R75, [R1+0x1004] ;  /* 0x00100400014b7983 */ /* 0x000ea40000300800 */
[----:B------:R-:W-:Y:S01]  /*404e0*/  SHF.R.S32.HI R70, RZ, 0x8, R72 ;  /* 0x00000008ff467819 */ /* 0x000fe20000011448 */
[----:B------:R-:W-:Y:S01]  /*404f0*/  VIADD R3, R71, UR5 ;  /* 0x0000000547037c36 */ /* 0x000fe20008000000 */
[----:B-----5:R-:W-:Y:S01]  /*40500*/  F2FP.SATFINITE.E5M2.F32.PACK_AB_MERGE_C R74, R87, R85, RZ ;  /* 0x00000055574a723e */ /* 0x020fe200048060ff */
[----:B------:R-:W5:Y:S01]  /*40510*/  LDL.LU R89, [R1+0x130] ;  /* 0x0001300001597983 */ /* 0x000f620000300800 */
[----:B------:R-:W2:Y:S03]  /*40520*/  LDCU UR7, c[0x0][0x39c] ;  /* 0x00007380ff0777ac */ /* 0x000ea60008000800 */
[----:B------:R1:W-:Y:S01]  /*40530*/  @P2 STG.E.U8 desc[UR18][R68.64], R70 ;  /* 0x0000004644002986 */ /* 0x0003e2000c101112 */
[----:B------:R-:W-:Y:S01]  /*40540*/  PRMT R72, R74, 0x9910, RZ ;  /* 0x000099104a487816 */ /* 0x000fe200000000ff */
[----:B------:R-:W0:Y:S02]  /*40550*/  LDCU UR10, c[0x0][0x39c] ;  /* 0x00007380ff0a77ac */ /* 0x000e240008000800 */
[----:B------:R-:W5:Y:S01]  /*40560*/  LDL.LU R91, [R1+0x134] ;  /* 0x00013400015b7983 */ /* 0x000f620000300800 */
[----:B-1----:R-:W-:-:S03]  /*40570*/  IADD3 R70, P2, PT, R71, R2, RZ ;  /* 0x0000000247467210 */ /* 0x002fc60007f5e0ff */
[----:B------:R-:W5:Y:S01]  /*40580*/  LDL.LU R78, [R1+0x1000] ;  /* 0x00100000014e7983 */ /* 0x000f620000300800 */
[----:B------:R-:W-:-:S03]  /*40590*/  LEA.HI.X.SX32 R71, R71, R0, 0x1, P2 ;  /* 0x0000000047477211 */ /* 0x000fc600010f0eff */
[----:B------:R-:W5:Y:S01]  /*405a0*/  LDL.LU R92, [R1+0x138] ;  /* 0x00013800015c7983 */ /* 0x000f620000300800 */
[C---:B------:R-:W-:Y:S02]  /*405b0*/  IADD3 R68, P2, PT, R3.reuse, R2, RZ ;  /* 0x0000000203447210 */ /* 0x040fe40007f5e0ff */
[----:B------:R-:W-:Y:S01]  /*405c0*/  SHF.R.S32.HI R72, RZ, 0x8, R72 ;  /* 0x00000008ff487819 */ /* 0x000fe20000011448 */
[----:B------:R1:W-:Y:S01]  /*405d0*/  @P5 STG.E.U8 desc[UR18][R70.64], R74 ;  /* 0x0000004a46005986 */ /* 0x0003e2000c101112 */
[C---:B------:R-:W-:Y:S02]  /*405e0*/  LEA.HI.X.SX32 R69, R3.reuse, R0, 0x1, P2 ;  /* 0x0000000003457211 */ /* 0x040fe400010f0eff */
[----:B----4-:R-:W-:Y:S01]  /*405f0*/  F2FP.SATFINITE.E5M2.F32.PACK_AB_MERGE_C R73, R88, R90, RZ ;  /* 0x0000005a5849723e */ /* 0x010fe200048060ff */
[----:B------:R-:W4:Y:S04]  /*40600*/  LDL.LU R93, [R1+0x13c] ;  /* 0x00013c00015d7983 */ /* 0x000f280000300800 */
[----:B------:R0:W-:Y:S01]  /*40610*/  @P0 STG.E.U8 desc[UR18][R68.64], R72 ;  /* 0x0000004844000986 */ /* 0x0001e2000c101112 */
[----:B-1----:R-:W-:-:S05]  /*40620*/  VIADD R71, R3, UR5 ;  /* 0x0000000503477c36 */ /* 0x002fca0008000000 */
[C---:B------:R-:W-:Y:S01]  /*40630*/  IADD3 R70, P0, PT, R71.reuse, R2, RZ ;  /* 0x0000000247467210 */ /* 0x040fe20007f1e0ff */
[----:B------:R-:W-:-:S03]  /*40640*/  VIADD R3, R71, UR5 ;  /* 0x0000000547037c36 */ /* 0x000fc60008000000 */
[----:B------:R-:W-:-:S05]  /*40650*/  LEA.HI.X.SX32 R71, R71, R0, 0x1, P0 ;  /* 0x0000000047477211 */ /* 0x000fca00000f0eff */
[----:B------:R-:W-:Y:S01]  /*40660*/  @P4 STG.E.U8 desc[UR18][R70.64], R73 ;  /* 0x0000004946004986 */ /* 0x000fe2000c101112 */
[----:B0-----:R-:W-:Y:S02]  /*40670*/  PRMT R72, R73, 0x9910, RZ ;  /* 0x0000991049487816 */ /* 0x001fe400000000ff */
[C---:B------:R-:W-:Y:S02]  /*40680*/  IADD3 R68, P5, PT, R3.reuse, R2, RZ ;  /* 0x0000000203447210 */ /* 0x040fe40007fbe0ff */
[----:B------:R-:W-:Y:S02]  /*40690*/  SHF.R.S32.HI R72, RZ, 0x8, R72 ;  /* 0x00000008ff487819 */ /* 0x000fe40000011448 */
[----:B------:R-:W-:-:S05]  /*406a0*/  LEA.HI.X.SX32 R69, R3, R0, 0x1, P5 ;  /* 0x0000000003457211 */ /* 0x000fca00028f0eff */
[----:B------:R0:W-:Y:S01]  /*406b0*/  @P3 STG.E.U8 desc[UR18][R68.64], R72 ;  /* 0x0000004844003986 */ /* 0x0001e2000c101112 */
[----:B---3--:R-:W-:Y:S02]  /*406c0*/  ISETP.LT.AND P2, PT, R77, UR6, !P1 ;  /* 0x000000064d007c0c */ /* 0x008fe4000cf41270 */
[----:B--2---:R-:W-:Y:S01]  /*406d0*/  ISETP.LT.AND P4, PT, R76, UR7, !P1 ;  /* 0x000000074c007c0c */ /* 0x004fe2000cf81270 */
[----:B------:R-:W2:Y:S01]  /*406e0*/  LDL.LU R77, [R1+0x1010] ;  /* 0x00101000014d7983 */ /* 0x000ea20000300800 */
[----:B------:R-:W-:Y:S01]  /*406f0*/  VIADD R3, R3, UR5 ;  /* 0x0000000503037c36 */ /* 0x000fe20008000000 */
[----:B------:R-:W-:Y:S01]  /*40700*/  ISETP.LT.AND P0, PT, R79, UR4, !P1 ;  /* 0x000000044f007c0c */ /* 0x000fe2000cf01270 */
[----:B------:R-:W2:Y:S01]  /*40710*/  LDCU UR4, c[0x0][0x39c] ;  /* 0x00007380ff0477ac */ /* 0x000ea20008000800 */
[----:B------:R-:W3:Y:S01]  /*40720*/  LDL.LU R76, [R1+0x1018] ;  /* 0x00101800014c7983 */ /* 0x000ee20000300800 */
[----:B------:R-:W-:Y:S02]  /*40730*/  ISETP.LT.AND P3, PT, R75, UR9, !P1 ;  /* 0x000000094b007c0c */ /* 0x000fe4000cf61270 */
[C---:B0-----:R-:W-:Y:S01]  /*40740*/  IADD3 R68, P5, PT, R3.reuse, R2, RZ ;  /* 0x0000000203447210 */ /* 0x041fe20007fbe0ff */
[----:B------:R-:W3:Y:S01]  /*40750*/  LDL.LU R75, [R1+0x1028] ;  /* 0x00102800014b7983 */ /* 0x000ee20000300800 */
[----:B------:R-:W3:Y:S03]  /*40760*/  LDCU UR6, c[0x0][0x39c] ;  /* 0x00007380ff0677ac */ /* 0x000ee60008000800 */
[----:B------:R-:W3:Y:S01]  /*40770*/  LDL.LU R85, [R1+0x140] ;  /* 0x0001400001557983 */ /* 0x000ee20000300800 */
[----:B------:R-:W-:Y:S01]  /*40780*/  LEA.HI.X.SX32 R69, R3, R0, 0x1, P5 ;  /* 0x0000000003457211 */ /* 0x000fe200028f0eff */
[----:B------:R-:W0:Y:S02]  /*40790*/  LDCU UR7, c[0x0][0x39c] ;  /* 0x00007380ff0777ac */ /* 0x000e240008000800 */
[----:B------:R-:W3:Y:S01]  /*407a0*/  LDL.LU R87, [R1+0x144] ;  /* 0x0001440001577983 */ /* 0x000ee20000300800 */
[----:B-----5:R-:W-:Y:S01]  /*407b0*/  F2FP.SATFINITE.E5M2.F32.PACK_AB_MERGE_C R70, R91, R89, RZ ;  /* 0x000000595b46723e */ /* 0x020fe200048060ff */
[----:B------:R-:W-:Y:S01]  /*407c0*/  VIADD R3, R3, UR5 ;  /* 0x0000000503037c36 */ /* 0x000fe20008000000 */
[----:B------:R-:W1:Y:S01]  /*407d0*/  LDCU UR9, c[0x0][0x39c] ;  /* 0x00007380ff0977ac */ /* 0x000e620008000800 */
[----:B------:R-:W5:Y:S02]  /*407e0*/  LDL.LU R90, [R1+0x148] ;  /* 0x00014800015a7983 */ /* 0x000f640000300800 */
[----:B------:R-:W-:-:S02]  /*407f0*/  VIADD R71, R3, UR5 ;  /* 0x0000000503477c36 */ /* 0x000fc40008000000 */
[----:B------:R0:W-:Y:S01]  /*40800*/  @P0 STG.E.U8 desc[UR18][R68.64], R70 ;  /* 0x0000004644000986 */ /* 0x0001e2000c101112 */
[----:B------:R-:W-:-:S03]  /*40810*/  PRMT R72, R70, 0x9910, RZ ;  /* 0x0000991046487816 */ /* 0x000fc600000000ff */
[----:B------:R-:W5:Y:S01]  /*40820*/  LDL.LU R88, [R1+0x14c] ;  /* 0x00014c0001587983 */ /* 0x000f620000300800 */
[----:B0-----:R-:W-:-:S03]  /*40830*/  IADD3 R68, P0, PT, R3, R2, RZ ;  /* 0x0000000203447210 */ /* 0x001fc60007f1e0ff */
[----:B------:R-:W5:Y:S01]  /*40840*/  LDL.LU R79, [R1+0x1068] ;  /* 0x00106800014f7983 */ /* 0x000f620000300800 */
[----:B------:R-:W-:Y:S02]  /*40850*/  LEA.HI.X.SX32 R69, R3, R0, 0x1, P0 ;  /* 0x0000000003457211 */ /* 0x000fe400000f0eff */
[C---:B------:R-:W-:Y:S01]  /*40860*/  IADD3 R70, P0, PT, R71.reuse, R2, RZ ;  /* 0x0000000247467210 */ /* 0x040fe20007f1e0ff */
[----:B------:R-:W-:Y:S01]  /*40870*/  VIADD R3, R71, UR5 ;  /* 0x0000000547037c36 */ /* 0x000fe20008000000 */
[----:B------:R-:W-:Y:S02]  /*40880*/  SHF.R.S32.HI R72, RZ, 0x8, R72 ;  /* 0x00000008ff487819 */ /* 0x000fe40000011448 */
[----:B----4-:R-:W-:Y:S02]  /*40890*/  F2FP.SATFINITE.E5M2.F32.PACK_AB_MERGE_C R73, R93, R92, RZ ;  /* 0x0000005c5d49723e */ /* 0x010fe400048060ff */
[----:B------:R-:W-:Y:S01]  /*408a0*/  LEA.HI.X.SX32 R71, R71, R0, 0x1, P0 ;  /* 0x0000000047477211 */ /* 0x000fe200000f0eff */
[----:B------:R0:W-:Y:S04]  /*408b0*/  @P2 STG.E.U8 desc[UR18][R68.64], R72 ;  /* 0x0000004844002986 */ /* 0x0001e8000c101112 */
[----:B------:R4:W-:Y:S01]  /*408c0*/  @P4 STG.E.U8 desc[UR18][R70.64], R73 ;  /* 0x0000004946004986 */ /* 0x0009e2000c101112 */
[----:B0-----:R-:W-:-:S04]  /*408d0*/  IADD3 R68, P2, PT, R3, R2, RZ ;  /* 0x0000000203447210 */ /* 0x001fc80007f5e0ff */
[----:B------:R-:W-:Y:S02]  /*408e0*/  LEA.HI.X.SX32 R69, R3, R0, 0x1, P2 ;  /* 0x0000000003457211 */ /* 0x000fe400010f0eff */
[----:B--2---:R-:W-:Y:S02]  /*408f0*/  ISETP.LT.AND P0, PT, R77, UR4, !P1 ;  /* 0x000000044d007c0c */ /* 0x004fe4000cf01270 */
[----:B------:R-:W-:Y:S01]  /*40900*/  PRMT R74, R73, 0x9910, RZ ;  /* 0x00009910494a7816 */ /* 0x000fe200000000ff */
[----:B------:R-:W2:Y:S01]  /*40910*/  LDL.LU R77, [R1+0x1060] ;  /* 0x00106000014d7983 */ /* 0x000ea20000300800 */
[----:B---3--:R-:W-:Y:S01]  /*40920*/  ISETP.LT.AND P4, PT, R76, UR6, !P1 ;  /* 0x000000064c007c0c */ /* 0x008fe2000cf81270 */
[----:B----4-:R-:W-:Y:S01]  /*40930*/  VIADD R71, R3, UR5 ;  /* 0x0000000503477c36 */ /* 0x010fe20008000000 */
[----:B------:R-:W-:Y:S01]  /*40940*/  ISETP.LT.AND P5, PT, R78, UR10, !P1 ;  /* 0x0000000a4e007c0c */ /* 0x000fe2000cfa1270 */
[----:B------:R-:W3:Y:S01]  /*40950*/  LDL.LU R76, [R1+0x1038] ;  /* 0x00103800014c7983 */ /* 0x000ee20000300800 */
[----:B------:R-:W-:Y:S01]  /*40960*/  ISETP.LT.AND P2, PT, R75, UR7, !P1 ;  /* 0x000000074b007c0c */ /* 0x000fe2000cf41270 */
[----:B------:R-:W-:Y:S01]  /*40970*/  IMAD.MOV.U32 R72, RZ, RZ, R74 ;  /* 0x000000ffff487224 */ /* 0x000fe200078e004a */
[----:B------:R-:W2:Y:S01]  /*40980*/  LDCU UR6, c[0x0][0x39c] ;  /* 0x00007380ff0677ac */ /* 0x000ea20008000800 */
[----:B------:R-:W1:Y:S03]  /*40990*/  LDL.LU R75, [R1+0x1040] ;  /* 0x00104000014b7983 */ /* 0x000e660000300800 */
[----:B------:R-:W-:Y:S01]  /*409a0*/  SHF.R.S32.HI R70, RZ, 0x8, R72 ;  /* 0x00000008ff467819 */ /* 0x000fe20000011448 */
[----:B------:R-:W-:Y:S01]  /*409b0*/  VIADD R3, R71, UR5 ;  /* 0x0000000547037c36 */ /* 0x000fe20008000000 */
[----:B------:R-:W-:Y:S01]  /*409c0*/  F2FP.SATFINITE.E5M2.F32.PACK_AB_MERGE_C R74, R87, R85, RZ ;  /* 0x00000055574a723e */ /* 0x000fe200048060ff */
[----:B------:R-:W4:Y:S01]  /*409d0*/  LDL.LU R89, [R1+0x150] ;  /* 0x0001500001597983 */ /* 0x000f220000300800 */
[----:B------:R-:W3:Y:S03]  /*409e0*/  LDCU UR7, c[0x0][0x39c] ;  /* 0x00007380ff0777ac */ /* 0x000ee60008000800 */
[----:B------:R0:W-:Y:S01]  /*409f0*/  @P3 STG.E.U8 desc[UR18][R68.64], R70 ;  /* 0x0000004644003986 */ /* 0x0001e2000c101112 */
[----:B------:R-:W-:Y:S01]  /*40a00*/  PRMT R72, R74, 0x9910, RZ ;  /* 0x000099104a487816 */ /* 0x000fe200000000ff */
[----:B------:R-:W2:Y:S02]  /*40a10*/  LDCU UR4, c[0x0][0x39c] ;  /* 0x00007380ff0477ac */ /* 0x000ea40008000800 */
[----:B------:R-:W4:Y:S01]  /*40a20*/  LDL.LU R91, [R1+0x154] ;  /* 0x00015400015b7983 */ /* 0x000f220000300800 */
[----:B------:R-:W1:Y:S01]  /*40a30*/  LDCU UR10, c[0x0][0x39c] ;  /* 0x00007380ff0a77ac */ /* 0x000e620008000800 */
[----:B0-----:R-:W-:-:S02]  /*40a40*/  IADD3 R70, P3, PT, R71, R2, RZ ;  /* 0x0000000247467210 */ /* 0x001fc40007f7e0ff */
[----:B------:R-:W4:Y:S02]  /*40a50*/  LDL.LU R78, [R1+0x104c] ;  /* 0x00104c00014e7983 */ /* 0x000f240000300800 */
[----:B------:R-:W-:Y:S02]  /*40a60*/  LEA.HI.X.SX32 R71, R71, R0, 0x1, P3 ;  /* 0x0000000047477211 */ /* 0x000fe400018f0eff */
[----:B------:R-:W4:Y:S01]  /*40a70*/  LDL.LU R92, [R1+0x158] ;  /* 0x00015800015c7983 */ /* 0x000f220000300800 */
[C---:B------:R-:W-:Y:S02]  /*40a80*/  IADD3 R68, P3, PT, R3.reuse, R2, RZ ;  /* 0x0000000203447210 */ /* 0x040fe40007f7e0ff */
[----:B------:R-:W-:Y:S01]  /*40a90*/  SHF.R.S32.HI R72, RZ, 0x8, R72 ;  /* 0x00000008ff487819 */ /* 0x000fe20000011448 */
[----:B------:R0:W-:Y:S01]  /*40aa0*/  @P5 STG.E.U8 desc[UR18][R70.64], R74 ;  /* 0x0000004a46005986 */ /* 0x0001e2000c101112 */
[C---:B------:R-:W-:Y:S02]  /*40ab0*/  LEA.HI.X.SX32 R69, R3.reuse, R0, 0x1, P3 ;  /* 0x0000000003457211 */ /* 0x040fe400018f0eff */
[----:B-----5:R-:W-:Y:S01]  /*40ac0*/  F2FP.SATFINITE.E5M2.F32.PACK_AB_MERGE_C R73, R88, R90, RZ ;  /* 0x0000005a5849723e */ /* 0x020fe200048060ff */
[----:B------:R-:W5:Y:S04]  /*40ad0*/  LDL.LU R93, [R1+0x15c] ;  /* 0x00015c00015d7983 */ /* 0x000f680000300800 */
[----:B------:R0:W-:Y:S02]  /*40ae0*/  @P0 STG.E.U8 desc[UR18][R68.64], R72 ;  /* 0x0000004844000986 */ /* 0x0001e4000c101112 */
[----:B0-----:R-:W-:-:S05]  /*40af0*/  VIADD R71, R3, UR5 ;  /* 0x0000000503477c36 */ /* 0x001fca0008000000 */
[C---:B------:R-:W-:Y:S01]  /*40b00*/  IADD3 R70, P0, PT, R71.reuse, R2, RZ ;  /* 0x0000000247467210 */ /* 0x040fe20007f1e0ff */
[----:B------:R-:W-:-:S03]  /*40b10*/  VIADD R3, R71, UR5 ;  /* 0x0000000547037c36 */ /* 0x000fc60008000000 */
[----:B------:R-:W-:-:S05]  /*40b20*/  LEA.HI.X.SX32 R71, R71, R0, 0x1, P0 ;  /* 0x0000000047477211 */ /* 0x000fca00000f0eff */
[----:B------:R-:W-:Y:S01]  /*40b30*/  @P4 STG.E.U8 desc[UR18][R70.64], R73 ;  /* 0x0000004946004986 */ /* 0x000fe2000c101112 */
[----:B------:R-:W-:Y:S02]  /*40b40*/  PRMT R72, R73, 0x9910, RZ ;  /* 0x0000991049487816 */ /* 0x000fe400000000ff */
[C---:B------:R-:W-:Y:S02]  /*40b50*/  IADD3 R68, P5, PT, R3.reuse, R2, RZ ;  /* 0x0000000203447210 */ /* 0x040fe40007fbe0ff */
[----:B------:R-:W-:Y:S02]  /*40b60*/  SHF.R.S32.HI R72, RZ, 0x8, R72 ;  /* 0x00000008ff487819 */ /* 0x000fe40000011448 */
[----:B------:R-:W-:-:S05]  /*40b70*/  LEA.HI.X.SX32 R69, R3, R0, 0x1, P5 ;  /* 0x0000000003457211 */ /* 0x000fca00028f0eff */
[----:B------:R0:W-:Y:S01]  /*40b80*/  @P2 STG.E.U8 desc[UR18][R68.64], R72 ;  /* 0x0000004844002986 */ /* 0x0001e2000c101112 */
[----:B--2---:R-:W-:Y:S02]  /*40b90*/  ISETP.LT.AND P3, PT, R77, UR6, !P1 ;  /* 0x000000064d007c0c */ /* 0x004fe4000cf61270 */
[----:B---3--:R-:W-:Y:S01]  /*40ba0*/  ISETP.LT.AND P4, PT, R76, UR7, !P1 ;  /* 0x000000074c007c0c */ /* 0x008fe2000cf81270 */
[----:B------:R-:W2:Y:S01]  /*40bb0*/  LDL.LU R77, [R1+0x1058] ;  /* 0x00105800014d7983 */ /* 0x000ea20000300800 */
[----:B------:R-:W-:Y:S01]  /*40bc0*/  VIADD R3, R3, UR5 ;  /* 0x0000000503037c36 */ /* 0x000fe20008000000 */
[----:B------:R-:W-:Y:S01]  /*40bd0*/  ISETP.LT.AND P0, PT, R79, UR4, !P1 ;  /* 0x000000044f007c0c */ /* 0x000fe2000cf01270 */
[----:B------:R-:W2:Y:S01]  /*40be0*/  LDCU UR4, c[0x0][0x39c] ;  /* 0x00007380ff0477ac */ /* 0x000ea20008000800 */
[----:B------:R-:W3:Y:S01]  /*40bf0*/  LDL.LU R76, [R1+0x105c] ;  /* 0x00105c00014c7983 */ /* 0x000ee20000300800 */
[----:B-1----:R-:W-:Y:S02]  /*40c00*/  ISETP.LT.AND P2, PT, R75, UR9, !P1 ;  /* 0x000000094b007c0c */ /* 0x002fe4000cf41270 */
[C---:B0-----:R-:W-:Y:S01]  /*40c10*/  IADD3 R68, P5, PT, R3.reuse, R2, RZ ;  /* 0x0000000203447210 */ /* 0x041fe20007fbe0ff */
[----:B------:R-:W3:Y:S01]  /*40c20*/  LDL.LU R75, [R1+0x1030] ;  /* 0x00103000014b7983 */ /* 0x000ee20000300800 */
[----:B------:R-:W3:Y:S03]  /*40c30*/  LDCU UR6, c[0x0][0x39c] ;  /* 0x00007380ff0677ac */ /* 0x000ee60008000800 */
[----:B------:R-:W3:Y:S01]  /*40c40*/  LDL.LU R85, [R1+0x160] ;  /* 0x0001600001557983 */ /* 0x000ee20000300800 */
[----:B------:R-:W-:Y:S01]  /*40c50*/  LEA.HI.X.SX32 R69, R3, R0, 0x1, P5 ;  /* 0x0000000003457211 */ /* 0x000fe200028f0eff */
[----:B------:R-:W0:Y:S02]  /*40c60*/  LDCU UR7, c[0x0][0x39c] ;  /* 0x00007380ff0777ac */ /* 0x000e240008000800 */
[----:B------:R-:W3:Y:S01]  /*40c70*/  LDL.LU R87, [R1+0x164] ;  /* 0x0001640001577983 */ /* 0x000ee20000300800 */
[----:B----4-:R-:W-:Y:S01]  /*40c80*/  F2FP.SATFINITE.E5M2.F32.PACK_AB_MERGE_C R70, R91, R89, RZ ;  /* 0x000000595b46723e */ /* 0x010fe200048060ff */
[----:B------:R-:W-:Y:S01]  /*40c90*/  VIADD R3, R3, UR5 ;  /* 0x0000000503037c36 */ /* 0x000fe20008000000 */
[----:B------:R-:W1:Y:S01]  /*40ca0*/  LDCU UR9, c[0x0][0x39c] ;  /* 0x00007380ff0977ac */ /* 0x000e620008000800 */
[----:B------:R-:W4:Y:S02]  /*40cb0*/  LDL.LU R90, [R1+0x168] ;  /* 0x00016800015a7983 */ /* 0x000f240000300800 */
[----:B------:R-:W-:-:S02]  /*40cc0*/  VIADD R71, R3, UR5 ;  /* 0x0000000503477c36 */ /* 0x000fc40008000000 */
[----:B------:R0:W-:Y:S01]  /*40cd0*/  @P0 STG.E.U8 desc[UR18][R68.64], R70 ;  /* 0x0000004644000986 */ /* 0x0001e2000c101112 */
[----:B------:R-:W-:-:S03]  /*40ce0*/  PRMT R72, R70, 0x9910, RZ ;  /* 0x0000991046487816 */ /* 0x000fc600000000ff */
[----:B------:R-:W4:Y:S01]  /*40cf0*/  LDL.LU R88, [R1+0x16c] ;  /* 0x00016c0001587983 */ /* 0x000f220000300800 */
[----:B0-----:R-:W-:-:S03]  /*40d00*/  IADD3 R68, P0, PT, R3, R2, RZ ;  /* 0x0000000203447210 */ /* 0x001fc60007f1e0ff */
[----:B------:R-:W4:Y:S01]  /*40d10*/  LDL.LU R79, [R1+0x10a4] ;  /* 0x0010a400014f7983 */ /* 0x000f220000300800 */
[----:B------:R-:W-:Y:S02]  /*40d20*/  LEA.HI.X.SX32 R69, R3, R0, 0x1, P0 ;  /* 0x0000000003457211 */ /* 0x000fe400000f0eff */
[C---:B------:R-:W-:Y:S01]  /*40d30*/  IADD3 R70, P0, PT, R71.reuse, R2, RZ ;  /* 0x0000000247467210 */ /* 0x040fe20007f1e0ff */
[----:B------:R-:W-:Y:S01]  /*40d40*/  VIADD R3, R71, UR5 ;  /* 0x0000000547037c36 */ /* 0x000fe20008000000 */
[----:B------:R-:W-:Y:S02]  /*40d50*/  SHF.R.S32.HI R72, RZ, 0x8, R72 ;  /* 0x00000008ff487819 */ /* 0x000fe40000011448 */
[----:B-----5:R-:W-:Y:S02]  /*40d60*/  F2FP.SATFINITE.E5M2.F32.PACK_AB_MERGE_C R73, R93, R92, RZ ;  /* 0x0000005c5d49723e */ /* 0x020fe400048060ff */
        /* <DEDUP_REMOVED lines=9> */
[----:B-----5:R-:W-:Y:S01]  /*40e00*/  VIADD R71, R3, UR5 ;  /* 0x0000000503477c36 */ /* 0x020fe20008000000 */
        /* <DEDUP_REMOVED lines=9> */
[----:B------:R-:W5:Y:S01]  /*40ea0*/  LDL.LU R89, [R1+0x170] ;  /* 0x0001700001597983 */ /* 0x000f620000300800 */
[----:B------:R-:W3:Y:S03]  /*40eb0*/  LDCU UR7, c[0x0][0x39c] ;  /* 0x00007380ff0777ac */ /* 0x000ee60008000800 */
[----:B------:R0:W-:Y:S01]  /*40ec0*/  @P2 STG.E.U8 desc[UR18][R68.64], R70 ;  /* 0x0000004644002986 */ /* 0x0001e2000c101112 */
[----:B------:R-:W-:Y:S01]  /*40ed0*/  PRMT R72, R74, 0x9910, RZ ;  /* 0x000099104a487816 */ /* 0x000fe200000000ff */
[----:B------:R-:W2:Y:S02]  /*40ee0*/  LDCU UR4, c[0x0][0x39c] ;  /* 0x00007380ff0477ac */ /* 0x000ea40008000800 */
[----:B------:R-:W5:Y:S01]  /*40ef0*/  LDL.LU R91, [R1+0x174] ;  /* 0x00017400015b7983 */ /* 0x000f620000300800 */
[----:B------:R-:W1:Y:S01]  /*40f00*/  LDCU UR10, c[0x0][0x39c] ;  /* 0x00007380ff0a77ac */ /* 0x000e620008000800 */
[----:B0-----:R-:W-:-:S02]  /*40f10*/  IADD3 R70, P2, PT, R71, R2, RZ ;  /* 0x0000000247467210 */ /* 0x001fc40007f5e0ff */
[----:B------:R-:W5:Y:S02]  /*40f20*/  LDL.LU R78, [R1+0x1050] ;  /* 0x00105000014e7983 */ /* 0x000f640000300800 */
[----:B------:R-:W-:Y:S02]  /*40f30*/  LEA.HI.X.SX32 R71, R71, R0, 0x1, P2 ;  /* 0x0000000047477211 */ /* 0x000fe400010f0eff */
[----:B------:R-:W5:Y:S01]  /*40f40*/  LDL.LU R92, [R1+0x178] ;  /* 0x00017800015c7983 */ /* 0x000f620000300800 */
[C---:B------:R-:W-:Y:S02]  /*40f50*/  IADD3 R68, P2, PT, R3.reuse, R2, RZ ;  /* 0x0000000203447210 */ /* 0x040fe40007f5e0ff */
[----:B------:R-:W-:Y:S01]  /*40f60*/  SHF.R.S32.HI R72, RZ, 0x8, R72 ;  /* 0x00000008ff487819 */ /* 0x000fe20000011448 */
[----:B------:R0:W-:Y:S01]  /*40f70*/  @P5 STG.E.U8 desc[UR18][R70.64], R74 ;  /* 0x0000004a46005986 */ /* 0x0001e2000c101112 */
[C---:B------:R-:W-:Y:S02]  /*40f80*/  LEA.HI.X.SX32 R69, R3.reuse, R0, 0x1, P2 ;  /* 0x0000000003457211 */ /* 0x040fe400010f0eff */
[----:B----4-:R-:W-:Y:S01]  /*40f90*/  F2FP.SATFINITE.E5M2.F32.PACK_AB_MERGE_C R73, R88, R90, RZ ;  /* 0x0000005a5849723e */ /* 0x010fe200048060ff */
[----:B------:R-:W4:Y:S04]  /*40fa0*/  LDL.LU R93, [R1+0x17c] ;  /* 0x00017c00015d7983 */ /* 0x000f280000300800 */
        /* <DEDUP_REMOVED lines=330> */
[----:B------:R-:W3:Y:S01]  /*42450*/  LDL.LU R85, [R1] ;  /* 0x0000000001557983 */ /* 0x000ee20000300800 */
        /* <DEDUP_REMOVED lines=435> */
[----:B------:R-:W-:Y:S01]  /*43f90*/  @P5 STG.E.U8 desc[UR18][R70.64], R74 ;  /* 0x0000004a46005986 */ /* 0x000fe2000c101112 */
[C---:B------:R-:W-:Y:S01]  /*43fa0*/  LEA.HI.X.SX32 R69, R3.reuse, R0, 0x1, P2 ;  /* 0x0000000003457211 */ /* 0x040fe200010f0eff */
[----:B------:R-:W-:Y:S01]  /*43fb0*/  VIADD R3, R3, UR5 ;  /* 0x0000000503037c36 */ /* 0x000fe20008000000 */
[----:B----4-:R-:W-:Y:S01]  /*43fc0*/  F2FP.SATFINITE.E5M2.F32.PACK_AB_MERGE_C R73, R88, R90, RZ ;  /* 0x0000005a5849723e */ /* 0x010fe200048060ff */
[----:B------:R-:W4:Y:S04]  /*43fd0*/  LDL.LU R93, [R1+0xbc] ;  /* 0x0000bc00015d7983 */ /* 0x000f280000300800 */
[----:B------:R0:W-:Y:S02]  /*43fe0*/  @P0 STG.E.U8 desc[UR18][R68.64], R72 ;  /* 0x0000004844000986 */ /* 0x0001e4000c101112 */
[----:B0-----:R-:W-:-:S04]  /*43ff0*/  IADD3 R68, P0, PT, R3, R2, RZ ;  /* 0x0000000203447210 */ /* 0x001fc80007f1e0ff */
[C---:B------:R-:W-:Y:S01]  /*44000*/  LEA.HI.X.SX32 R69, R3.reuse, R0, 0x1, P0 ;  /* 0x0000000003457211 */ /* 0x040fe200000f0eff */
[----:B------:R-:W-:-:S04]  /*44010*/  VIADD R72, R3, UR5 ;  /* 0x0000000503487c36 */ /* 0x000fc80008000000 */
[----:B------:R0:W-:Y:S01]  /*44020*/  @P4 STG.E.U8 desc[UR18][R68.64], R73 ;  /* 0x0000004944004986 */ /* 0x0001e2000c101112 */
        /* <DEDUP_REMOVED lines=17> */
[C---:B------:R-:W-:Y:S01]  /*44140*/  LEA.HI.X.SX32 R69, R72.reuse, R0, 0x1, P5 ;  /* 0x0000000048457211 */ /* 0x040fe200028f0eff */
[----:B------:R-:W0:Y:S02]  /*44150*/  LDCU UR7, c[0x0][0x39c] ;  /* 0x00007380ff0777ac */ /* 0x000e240008000800 */
[----:B------:R-:W3:Y:S01]  /*44160*/  LDL.LU R87, [R1+0xc4] ;  /* 0x0000c40001577983 */ /* 0x000ee20000300800 */
[----:B-----5:R-:W-:Y:S01]  /*44170*/  F2FP.SATFINITE.E5M2.F32.PACK_AB_MERGE_C R70, R91, R89, RZ ;  /* 0x000000595b46723e */ /* 0x020fe200048060ff */
[----:B------:R-:W-:Y:S01]  /*44180*/  VIADD R72, R72, UR5 ;  /* 0x0000000548487c36 */ /* 0x000fe20008000000 */
[----:B------:R-:W1:Y:S01]  /*44190*/  LDCU UR9, c[0x0][0x39c] ;  /* 0x00007380ff0977ac */ /* 0x000e620008000800 */
[----:B------:R-:W5:Y:S01]  /*441a0*/  LDL.LU R90, [R1+0xc8] ;  /* 0x0000c800015a7983 */ /* 0x000f620000300800 */
[----:B------:R-:W-:Y:S01]  /*441b0*/  PRMT R3, R70, 0x9910, RZ ;  /* 0x0000991046037816 */ /* 0x000fe200000000ff */
[----:B------:R-:W-:-:S02]  /*441c0*/  VIADD R71, R72, UR5 ;  /* 0x0000000548477c36 */ /* 0x000fc40008000000 */
[----:B------:R0:W-:Y:S02]  /*441d0*/  @P0 STG.E.U8 desc[UR18][R68.64], R70 ;  /* 0x0000004644000986 */ /* 0x0001e4000c101112 */
[----:B------:R-:W-:Y:S02]  /*441e0*/  IMAD.MOV.U32 R73, RZ, RZ, R3 ;  /* 0x000000ffff497224 */ /* 0x000fe400078e0003 */
        /* <DEDUP_REMOVED lines=14> */
[----:B---3--:R-:W-:Y:S01]  /*442d0*/  ISETP.LT.AND P4, PT, R76, UR6, !P1 ;  /* 0x000000064c007c0c */ /* 0x008fe2000cf81270 */
[----:B------:R-:W2:Y:S01]  /*442e0*/  LDL.LU R77, [R1+0x1224] ;  /* 0x00122400014d7983 */ /* 0x000ea20000300800 */
[----:B------:R-:W-:Y:S01]  /*442f0*/  PRMT R74, R3, 0x9910, RZ ;  /* 0x00009910034a7816 */ /* 0x000fe200000000ff */
[----:B------:R-:W-:Y:S01]  /*44300*/  VIADD R72, R72, UR5 ;  /* 0x0000000548487c36 */ /* 0x000fe20008000000 */
[----:B------:R-:W-:Y:S01]  /*44310*/  ISETP.LT.AND P2, PT, R75, UR7, !P1 ;  /* 0x000000074b007c0c */ /* 0x000fe2000cf41270 */
[----:B------:R-:W3:Y:S01]  /*44320*/  LDL.LU R76, [R1+0x122c] ;  /* 0x00122c00014c7983 */ /* 0x000ee20000300800 */
[----:B------:R-:W-:Y:S01]  /*44330*/  SHF.R.S32.HI R74, RZ, 0x8, R74 ;  /* 0x00000008ff4a7819 */ /* 0x000fe2000001144a */
[----:B------:R-:W-:Y:S01]  /*44340*/  VIADD R73, R72, UR5 ;  /* 0x0000000548497c36 */ /* 0x000fe20008000000 */
[----:B------:R-:W-:Y:S01]  /*44350*/  ISETP.LT.AND P5, PT, R78, UR10, !P1 ;  /* 0x0000000a4e007c0c */ /* 0x000fe2000cfa1270 */
[----:B------:R-:W1:Y:S01]  /*44360*/  LDL.LU R75, [R1+0x1230] ;  /* 0x00123000014b7983 */ /* 0x000e620000300800 */
[----:B------:R-:W2:Y:S01]  /*44370*/  LDCU UR6, c[0x0][0x39c] ;  /* 0x00007380ff0677ac */ /* 0x000ea20008000800 */
[----:B----4-:R-:W-:-:S02]  /*44380*/  F2FP.SATFINITE.E5M2.F32.PACK_AB_MERGE_C R3, R87, R85, RZ ;  /* 0x000000555703723e */ /* 0x010fc400048060ff */
[----:B------:R0:W-:Y:S01]  /*44390*/  @P3 STG.E.U8 desc[UR18][R68.64], R74 ;  /* 0x0000004a44003986 */ /* 0x0001e2000c101112 */
[----:B------:R-:W3:Y:S03]  /*443a0*/  LDCU UR7, c[0x0][0x39c] ;  /* 0x00007380ff0777ac */ /* 0x000ee60008000800 */
[----:B------:R-:W4:Y:S01]  /*443b0*/  LDL.LU R89, [R1+0xd0] ;  /* 0x0000d00001597983 */ /* 0x000f220000300800 */
        /* <DEDUP_REMOVED lines=11> */
[C---:B------:R-:W-:Y:S01]  /*44470*/  LEA.HI.X.SX32 R71, R73.reuse, R0, 0x1, P3 ;  /* 0x0000000049477211 */ /* 0x040fe200018f0eff */
[----:B------:R-:W-:Y:S01]  /*44480*/  VIADD R73, R73, UR5 ;  /* 0x0000000549497c36 */ /* 0x000fe20008000000 */
[----:B-----5:R-:W-:Y:S01]  /*44490*/  F2FP.SATFINITE.E5M2.F32.PACK_AB_MERGE_C R72, R88, R90, RZ ;  /* 0x0000005a5848723e */ /* 0x020fe200048060ff */
[----:B------:R-:W5:Y:S04]  /*444a0*/  LDL.LU R93, [R1+0xdc] ;  /* 0x0000dc00015d7983 */ /* 0x000f680000300800 */
        /* <DEDUP_REMOVED lines=20> */
[C---:B------:R-:W-:Y:S01]  /*445f0*/  VIADD R70, R3.reuse, UR5 ;  /* 0x0000000503467c36 */ /* 0x040fe20008000000 */
[----:B------:R-:W3:Y:S01]  /*44600*/  LDCU UR6, c[0x0][0x39c] ;  /* 0x00007380ff0677ac */ /* 0x000ee20008000800 */
[----:B------:R-:W-:Y:S01]  /*44610*/  LEA.HI.X.SX32 R69, R3, R0, 0x1, P5 ;  /* 0x0000000003457211 */ /* 0x000fe200028f0eff */
[----:B------:R-:W3:Y:S01]  /*44620*/  LDL.LU R85, [R1+0xe0] ;  /* 0x0000e00001557983 */ /* 0x000ee20000300800 */
[----:B------:R-:W0:Y:S01]  /*44630*/  LDCU UR7, c[0x0][0x39c] ;  /* 0x00007380ff0777ac */ /* 0x000e220008000800 */
[----:B----4-:R-:W-:-:S02]  /*44640*/  F2FP.SATFINITE.E5M2.F32.PACK_AB_MERGE_C R72, R91, R89, RZ ;  /* 0x000000595b48723e */ /* 0x010fc400048060ff */
[----:B------:R-:W4:Y:S01]  /*44650*/  LDL.LU R87, [R1+0xe4] ;  /* 0x0000e40001577983 */ /* 0x000f220000300800 */
[----:B------:R-:W1:Y:S01]  /*44660*/  LDCU UR9, c[0x0][0x39c] ;  /* 0x00007380ff0977ac */ /* 0x000e620008000800 */
[----:B------:R-:W-:Y:S02]  /*44670*/  PRMT R71, R72, 0x9910, RZ ;  /* 0x0000991048477816 */ /* 0x000fe400000000ff */
[----:B------:R0:W-:Y:S03]  /*44680*/  @P0 STG.E.U8 desc[UR18][R68.64], R72 ;  /* 0x0000004844000986 */ /* 0x0001e6000c101112 */
[----:B------:R-:W-:Y:S01]  /*44690*/  IMAD.MOV.U32 R73, RZ, RZ, R71 ;  /* 0x000000ffff497224 */ /* 0x000fe200078e0047 */
[----:B------:R-:W4:Y:S01]  /*446a0*/  LDL.LU R90, [R1+0xe8] ;  /* 0x0000e800015a7983 */ /* 0x000f220000300800 */
[C---:B------:R-:W-:Y:S01]  /*446b0*/  VIADD R71, R70.reuse, UR5 ;  /* 0x0000000546477c36 */ /* 0x040fe20008000000 */
[----:B0-----:R-:W-:-:S02]  /*446c0*/  IADD3 R68, P0, PT, R70, R2, RZ ;  /* 0x0000000246447210 */ /* 0x001fc40007f1e0ff */
[----:B------:R-:W4:Y:S02]  /*446d0*/  LDL.LU R88, [R1+0xec] ;  /* 0x0000ec0001587983 */ /* 0x000f240000300800 */
        /* <DEDUP_REMOVED lines=20> */
[----:B------:R-:W5:Y:S01]  /*44820*/  LDL.LU R75, [R1+0x1250] ;  /* 0x00125000014b7983 */ /* 0x000f620000300800 */
[----:B------:R-:W2:Y:S03]  /*44830*/  LDCU UR4, c[0x0][0x39c] ;  /* 0x00007380ff0477ac */ /* 0x000ea60008000800 */
[----:B------:R-:W1:Y:S01]  /*44840*/  LDL.LU R79, [R1+0x1238] ;  /* 0x00123800014f7983 */ /* 0x000e620000300800 */
[----:B----4-:R-:W-:Y:S01]  /*44850*/  F2FP.SATFINITE.E5M2.F32.PACK_AB_MERGE_C R3, R87, R85, RZ ;  /* 0x000000555703723e */ /* 0x010fe200048060ff */
[----:B------:R-:W3:Y:S02]  /*44860*/  LDCU UR6, c[0x0][0x39c] ;  /* 0x00007380ff0677ac */ /* 0x000ee40008000800 */
[----:B------:R-:W4:Y:S01]  /*44870*/  LDL.LU R89, [R1+0xf0] ;  /* 0x0000f00001597983 */ /* 0x000f220000300800 */
[----:B------:R-:W5:Y:S03]  /*44880*/  LDCU UR7, c[0x0][0x39c] ;  /* 0x00007380ff0777ac */ /* 0x000f660008000800 */
[----:B------:R-:W4:Y:S04]  /*44890*/  LDL.LU R91, [R1+0xf4] ;  /* 0x0000f400015b7983 */ /* 0x000f280000300800 */
[----:B------:R0:W-:Y:S01]  /*448a0*/  @P2 STG.E.U8 desc[UR18][R68.64], R74 ;  /* 0x0000004a44002986 */ /* 0x0001e2000c101112 */
[----:B------:R-:W-:Y:S01]  /*448b0*/  PRMT R71, R3, 0x9910, RZ ;  /* 0x0000991003477816 */ /* 0x000fe200000000ff */
[----:B------:R-:W1:Y:S02]  /*448c0*/  LDCU UR10, c[0x0][0x39c] ;  /* 0x00007380ff0a77ac */ /* 0x000e640008000800 */
[----:B------:R-:W4:Y:S04]  /*448d0*/  LDL.LU R78, [R1+0x1234] ;  /* 0x00123400014e7983 */ /* 0x000f280000300800 */
[----:B------:R-:W4:Y:S01]  /*448e0*/  LDL.LU R92, [R1+0xf8] ;  /* 0x0000f800015c7983 */ /* 0x000f220000300800 */
[----:B0-----:R-:W-:-:S03]  /*448f0*/  IADD3 R68, P2, PT, R72, R2, RZ ;  /* 0x0000000248447210 */ /* 0x001fc60007f5e0ff */
[----:B------:R-:W4:Y:S01]  /*44900*/  LDL.LU R93, [R1+0xfc] ;  /* 0x0000fc00015d7983 */ /* 0x000f220000300800 */
[----:B------:R-:W-:Y:S02]  /*44910*/  LEA.HI.X.SX32 R69, R72, R0, 0x1, P2 ;  /* 0x0000000048457211 */ /* 0x000fe400010f0eff */
[C---:B------:R-:W-:Y:S02]  /*44920*/  IADD3 R70, P2, PT, R73.reuse, R2, RZ ;  /* 0x0000000249467210 */ /* 0x040fe40007f5e0ff */
[----:B------:R-:W-:Y:S02]  /*44930*/  SHF.R.S32.HI R74, RZ, 0x8, R71 ;  /* 0x00000008ff4a7819 */ /* 0x000fe40000011447 */
[C---:B------:R-:W-:Y:S01]  /*44940*/  LEA.HI.X.SX32 R71, R73.reuse, R0, 0x1, P2 ;  /* 0x0000000049477211 */ /* 0x040fe200010f0eff */
[----:B------:R-:W-:Y:S01]  /*44950*/  VIADD R73, R73, UR5 ;  /* 0x0000000549497c36 */ /* 0x000fe20008000000 */
[----:B------:R0:W-:Y:S04]  /*44960*/  @P5 STG.E.U8 desc[UR18][R68.64], R3 ;  /* 0x0000000344005986 */ /* 0x0001e8000c101112 */
[----:B------:R2:W-:Y:S01]  /*44970*/  @P0 STG.E.U8 desc[UR18][R70.64], R74 ;  /* 0x0000004a46000986 */ /* 0x0005e2000c101112 */
[----:B0-----:R-:W-:-:S04]  /*44980*/  IADD3 R68, P0, PT, R73, R2, RZ ;  /* 0x0000000249447210 */ /* 0x001fc80007f1e0ff */
[----:B------:R-:W-:Y:S02]  /*44990*/  LEA.HI.X.SX32 R69, R73, R0, 0x1, P0 ;  /* 0x0000000049457211 */ /* 0x000fe400000f0eff */
[----:B------:R-:W-:-:S05]  /*449a0*/  F2FP.SATFINITE.E5M2.F32.PACK_AB_MERGE_C R72, R88, R90, RZ ;  /* 0x0000005a5848723e */ /* 0x000fca00048060ff */
[----:B------:R4:W-:Y:S01]  /*449b0*/  @P4 STG.E.U8 desc[UR18][R68.64], R72 ;  /* 0x0000004844004986 */ /* 0x0009e2000c101112 */
[----:B--2---:R-:W-:Y:S02]  /*449c0*/  ISETP.LT.AND P0, PT, R77, UR4, !P1 ;  /* 0x000000044d007c0c */ /* 0x004fe4000cf01270 */
[----:B---3--:R-:W-:Y:S01]  /*449d0*/  ISETP.LT.AND P2, PT, R76, UR6, !P1 ;  /* 0x000000064c007c0c */ /* 0x008fe2000cf41270 */
[----:B------:R-:W2:Y:S01]  /*449e0*/  LDL.LU R77, [R1+0x125c] ;  /* 0x00125c00014d7983 */ /* 0x000ea20000300800 */
[----:B------:R-:W-:Y:S01]  /*449f0*/  VIADD R3, R73, UR5 ;  /* 0x0000000549037c36 */ /* 0x000fe20008000000 */
[----:B------:R-:W-:Y:S01]  /*44a00*/  PRMT R71, R72, 0x9910, RZ ;  /* 0x0000991048477816 */ /* 0x000fe200000000ff */
[----:B------:R-:W2:Y:S01]  /*44a10*/  LDCU UR4, c[0x0][0x39c] ;  /* 0x00007380ff0477ac */ /* 0x000ea20008000800 */
[----:B------:R-:W3:Y:S01]  /*44a20*/  LDL.LU R76, [R1+0x1248] ;  /* 0x00124800014c7983 */ /* 0x000ee20000300800 */
[----:B-----5:R-:W-:Y:S02]  /*44a30*/  ISETP.LT.AND P4, PT, R75, UR7, !P1 ;  /* 0x000000074b007c0c */ /* 0x020fe4000cf81270 */
[C---:B------:R-:W-:Y:S01]  /*44a40*/  IADD3 R70, P5, PT, R3.reuse, R2, RZ ;  /* 0x0000000203467210 */ /* 0x040fe20007fbe0ff */
[----:B------:R-:W5:Y:S01]  /*44a50*/  LDL.LU R75, [R1+0x1244] ;  /* 0x00124400014b7983 */ /* 0x000f620000300800 */
[----:B------:R-:W-:Y:S01]  /*44a60*/  SHF.R.S32.HI R73, RZ, 0x8, R71 ;  /* 0x00000008ff497819 */ /* 0x000fe20000011447 */
[----:B------:R-:W3:Y:S01]  /*44a70*/  LDCU UR6, c[0x0][0x39c] ;  /* 0x00007380ff0677ac */ /* 0x000ee20008000800 */
[C---:B------:R-:W-:Y:S01]  /*44a80*/  LEA.HI.X.SX32 R71, R3.reuse, R0, 0x1, P5 ;  /* 0x0000000003477211 */ /* 0x040fe200028f0eff */
[----:B------:R-:W-:Y:S01]  /*44a90*/  VIADD R3, R3, UR5 ;  /* 0x0000000503037c36 */ /* 0x000fe20008000000 */
[----:B------:R-:W5:Y:S01]  /*44aa0*/  LDCU UR7, c[0x0][0x39c] ;  /* 0x00007380ff0777ac */ /* 0x000f620008000800 */
[----:B----4-:R-:W-:-:S03]  /*44ab0*/  F2FP.SATFINITE.E5M2.F32.PACK_AB_MERGE_C R72, R91, R89, RZ ;  /* 0x000000595b48723e */ /* 0x010fc600048060ff */
[C---:B------:R-:W-:Y:S01]  /*44ac0*/  IADD3 R68, P5, PT, R3.reuse, R2, RZ ;  /* 0x0000000203447210 */ /* 0x040fe20007fbe0ff */
[----:B------:R0:W-:Y:S03]  /*44ad0*/  @P3 STG.E.U8 desc[UR18][R70.64], R73 ;  /* 0x0000004946003986 */ /* 0x0001e6000c101112 */
[C---:B------:R-:W-:Y:S02]  /*44ae0*/  LEA.HI.X.SX32 R69, R3.reuse, R0, 0x1, P5 ;  /* 0x0000000003457211 */ /* 0x040fe400028f0eff */
[----:B0-----:R-:W-:Y:S01]  /*44af0*/  PRMT R71, R72, 0x9910, RZ ;  /* 0x0000991048477816 */ /* 0x001fe200000000ff */
[----:B------:R-:W-:Y:S02]  /*44b00*/  VIADD R70, R3, UR5 ;  /* 0x0000000503467c36 */ /* 0x000fe40008000000 */
[----:B------:R0:W-:Y:S02]  /*44b10*/  @P0 STG.E.U8 desc[UR18][R68.64], R72 ;  /* 0x0000004844000986 */ /* 0x0001e4000c101112 */
[----:B------:R-:W-:-:S02]  /*44b20*/  IMAD.MOV.U32 R73, RZ, RZ, R71 ;  /* 0x000000ffff497224 */ /* 0x000fc400078e0047 */
[C---:B------:R-:W-:Y:S01]  /*44b30*/  VIADD R71, R70.reuse, UR5 ;  /* 0x0000000546477c36 */ /* 0x040fe20008000000 */
[----:B-1----:R-:W-:Y:S01]  /*44b40*/  ISETP.LT.AND P3, PT, R79, UR9, !P1 ;  /* 0x000000094f007c0c */ /* 0x002fe2000cf61270 */
[----:B------:R-:W1:Y:S01]  /*44b50*/  LDCU UR9, c[0x0][0x39c] ;  /* 0x00007380ff0977ac */ /* 0x000e620008000800 */
[----:B------:R-:W-:Y:S02]  /*44b60*/  SHF.R.S32.HI R73, RZ, 0x8, R73 ;  /* 0x00000008ff497819 */ /* 0x000fe40000011449 */
[C---:B0-----:R-:W-:Y:S01]  /*44b70*/  IADD3 R68, P0, PT, R70.reuse, R2, RZ ;  /* 0x0000000246447210 */ /* 0x041fe20007f1e0ff */
[----:B------:R-:W-:Y:S01]  /*44b80*/  VIADD R72, R71, UR5 ;  /* 0x0000000547487c36 */ /* 0x000fe20008000000 */
[----:B------:R-:W-:Y:S02]  /*44b90*/  F2FP.SATFINITE.E5M2.F32.PACK_AB_MERGE_C R3, R93, R92, RZ ;  /* 0x0000005c5d03723e */ /* 0x000fe400048060ff */
[----:B------:R-:W-:Y:S02]  /*44ba0*/  LEA.HI.X.SX32 R69, R70, R0, 0x1, P0 ;  /* 0x0000000046457211 */ /* 0x000fe400000f0eff */
[----:B------:R-:W-:-:S02]  /*44bb0*/  IADD3 R70, P0, PT, R71, R2, RZ ;  /* 0x0000000247467210 */ /* 0x000fc40007f1e0ff */
[----:B------:R-:W-:Y:S01]  /*44bc0*/  PRMT R74, R3, 0x9910, RZ ;  /* 0x00009910034a7816 */ /* 0x000fe200000000ff */
[----:B------:R0:W-:Y:S01]  /*44bd0*/  @P2 STG.E.U8 desc[UR18][R68.64], R73 ;  /* 0x0000004944002986 */ /* 0x0001e2000c101112 */
[----:B------:R-:W-:Y:S01]  /*44be0*/  ISETP.LT.AND P5, PT, R78, UR10, !P1 ;  /* 0x0000000a4e007c0c */ /* 0x000fe2000cfa1270 */
[----:B------:R-:W4:Y:S01]  /*44bf0*/  LDCU UR10, c[0x0][0x39c] ;  /* 0x00007380ff0a77ac */ /* 0x000f220008000800 */
[----:B------:R-:W-:Y:S01]  /*44c00*/  LEA.HI.X.SX32 R71, R71, R0, 0x1, P0 ;  /* 0x0000000047477211 */ /* 0x000fe200000f0eff */
[----:B------:R-:W4:Y:S01]  /*44c10*/  LDL.LU R78, [R1+0x127c] ;  /* 0x00127c00014e7983 */ /* 0x000f220000300800 */
[----:B------:R-:W-:Y:S02]  /*44c20*/  SHF.R.S32.HI R74, RZ, 0x8, R74 ;  /* 0x00000008ff4a7819 */ /* 0x000fe4000001144a */
[----:B0-----:R-:W-:-:S04]  /*44c30*/  IADD3 R68, P2, PT, R72, R2, RZ ;  /* 0x0000000248447210 */ /* 0x001fc80007f5e0ff */
[C---:B------:R-:W-:Y:S01]  /*44c40*/  LEA.HI.X.SX32 R69, R72.reuse, R0, 0x1, P2 ;  /* 0x0000000048457211 */ /* 0x040fe200010f0eff */
[----:B------:R-:W-:Y:S01]  /*44c50*/  VIADD R72, R72, UR5 ;  /* 0x0000000548487c36 */ /* 0x000fe20008000000 */
[----:B------:R0:W-:Y:S04]  /*44c60*/  @P4 STG.E.U8 desc[UR18][R70.64], R3 ;  /* 0x0000000346004986 */ /* 0x0001e8000c101112 */
[----:B------:R1:W-:Y:S01]  /*44c70*/  @P3 STG.E.U8 desc[UR18][R68.64], R74 ;  /* 0x0000004a44003986 */ /* 0x0003e2000c101112 */
[----:B0-----:R-:W-:Y:S01]  /*44c80*/  F2FP.SATFINITE.E5M2.F32.PACK_AB_MERGE_C R3, R5, R4, RZ ;  /* 0x000000040503723e */ /* 0x001fe200048060ff */
[C---:B------:R-:W-:Y:S01]  /*44c90*/  VIADD R71, R72.reuse, UR5 ;  /* 0x0000000548477c36 */ /* 0x040fe20008000000 */
[----:B------:R-:W-:Y:S02]  /*44ca0*/  IADD3 R4, P3, PT, R72, R2, RZ ;  /* 0x0000000248047210 */ /* 0x000fe40007f7e0ff */
[----:B-1----:R-:W-:-:S02]  /*44cb0*/  PRMT R69, R3, 0x9910, RZ ;  /* 0x0000991003457816 */ /* 0x002fc400000000ff */
[----:B------:R-:W-:Y:S02]  /*44cc0*/  LEA.HI.X.SX32 R5, R72, R0, 0x1, P3 ;  /* 0x0000000048057211 */ /* 0x000fe400018f0eff */
[----:B------:R-:W-:Y:S02]  /*44cd0*/  IADD3 R68, P3, PT, R71, R2, RZ ;  /* 0x0000000247447210 */ /* 0x000fe40007f7e0ff */
[----:B------:R-:W-:Y:S02]  /*44ce0*/  F2FP.SATFINITE.E5M2.F32.PACK_AB_MERGE_C R70, R7, R6, RZ ;  /* 0x000000060746723e */ /* 0x000fe400048060ff */
[----:B------:R-:W-:Y:S02]  /*44cf0*/  SHF.R.S32.HI R6, RZ, 0x8, R69 ;  /* 0x00000008ff067819 */ /* 0x000fe40000011445 */
[C---:B------:R-:W-:Y:S01]  /*44d00*/  LEA.HI.X.SX32 R69, R71.reuse, R0, 0x1, P3 ;  /* 0x0000000047457211 */ /* 0x040fe200018f0eff */
[----:B------:R-:W-:Y:S01]  /*44d10*/  VIADD R71, R71, UR5 ;  /* 0x0000000547477c36 */ /* 0x000fe20008000000 */
[----:B------:R0:W-:Y:S03]  /*44d20*/  @P5 STG.E.U8 desc[UR18][R4.64], R3 ;  /* 0x0000000304005986 */ /* 0x0001e6000c101112 */
[----:B0-----:R-:W-:Y:S01]  /*44d30*/  VIADD R3, R71, UR5 ;  /* 0x0000000547037c36 */ /* 0x001fe20008000000 */
[----:B--2---:R-:W-:Y:S01]  /*44d40*/  ISETP.LT.AND P0, PT, R77, UR4, !P1 ;  /* 0x000000044d007c0c */ /* 0x004fe2000cf01270 */
[----:B------:R-:W4:Y:S01]  /*44d50*/  LDCU UR4, c[0x0][0x39c] ;  /* 0x00007380ff0477ac */ /* 0x000f220008000800 */
[----:B------:R-:W2:Y:S01]  /*44d60*/  LDL.LU R77, [R1+0x1270] ;  /* 0x00127000014d7983 */ /* 0x000ea20000300800 */
[----:B---3--:R-:W-:Y:S01]  /*44d70*/  ISETP.LT.AND P4, PT, R76, UR6, !P1 ;  /* 0x000000064c007c0c */ /* 0x008fe2000cf81270 */
[----:B------:R-:W2:Y:S02]  /*44d80*/  LDCU UR6, c[0x0][0x39c] ;  /* 0x00007380ff0677ac */ /* 0x000ea40008000800 */
[----:B------:R-:W3:Y:S01]  /*44d90*/  LDL.LU R76, [R1+0x1280] ;  /* 0x00128000014c7983 */ /* 0x000ee20000300800 */
[----:B-----5:R-:W-:Y:S01]  /*44da0*/  ISETP.LT.AND P2, PT, R75, UR7, !P1 ;  /* 0x000000074b007c0c */ /* 0x020fe2000cf41270 */
[----:B------:R-:W3:Y:S02]  /*44db0*/  LDCU UR7, c[0x0][0x39c] ;  /* 0x00007380ff0777ac */ /* 0x000ee40008000800 */
[----:B------:R-:W5:Y:S04]  /*44dc0*/  LDL.LU R75, [R1+0x1258] ;  /* 0x00125800014b7983 */ /* 0x000f680000300800 */
[----:B------:R0:W-:Y:S01]  /*44dd0*/  @P0 STG.E.U8 desc[UR18][R68.64], R6 ;  /* 0x0000000644000986 */ /* 0x0001e2000c101112 */
[----:B------:R-:W-:-:S03]  /*44de0*/  IADD3 R4, P0, PT, R71, R2, RZ ;  /* 0x0000000247047210 */ /* 0x000fc60007f1e0ff */
[----:B------:R-:W5:Y:S01]  /*44df0*/  LDL.LU R73, [R1+0x1254] ;  /* 0x0012540001497983 */ /* 0x000f620000300800 */
[----:B------:R-:W-:-:S03]  /*44e00*/  LEA.HI.X.SX32 R5, R71, R0, 0x1, P0 ;  /* 0x0000000047057211 */ /* 0x000fc600000f0eff */
[----:B------:R-:W5:Y:S04]  /*44e10*/  LDL.LU R72, [R1+0x1264] ;  /* 0x0012640001487983 */ /* 0x000f680000300800 */
[----:B------:R-:W5:Y:S04]  /*44e20*/  LDL.LU R71, [R1+0x126c] ;  /* 0x00126c0001477983 */ /* 0x000f680000300800 */
[----:B0-----:R-:W5:Y:S01]  /*44e30*/  LDL.LU R69, [R1+0x1278] ;  /* 0x0012780001457983 */ /* 0x001f620000300800 */
[----:B------:R-:W-:Y:S02]  /*44e40*/  PRMT R7, R70, 0x9910, RZ ;  /* 0x0000991046077816 */ /* 0x000fe400000000ff */
[----:B------:R-:W-:-:S02]  /*44e50*/  IADD3 R6, P5, PT, R3, R2, RZ ;  /* 0x0000000203067210 */ /* 0x000fc40007fbe0ff */
[----:B------:R-:W-:Y:S02]  /*44e60*/  SHF.R.S32.HI R68, RZ, 0x8, R7 ;  /* 0x00000008ff447819 */ /* 0x000fe40000011407 */
[C---:B------:R-:W-:Y:S01]  /*44e70*/  LEA.HI.X.SX32 R7, R3.reuse, R0, 0x1, P5 ;  /* 0x0000000003077211 */ /* 0x040fe200028f0eff */
[----:B------:R-:W-:Y:S01]  /*44e80*/  VIADD R3, R3, UR5 ;  /* 0x0000000503037c36 */ /* 0x000fe20008000000 */
[----:B------:R0:W-:Y:S01]  /*44e90*/  @P4 STG.E.U8 desc[UR18][R4.64], R70 ;  /* 0x0000004604004986 */ /* 0x0001e2000c101112 */
[----:B------:R-:W-:-:S03]  /*44ea0*/  F2FP.SATFINITE.E5M2.F32.PACK_AB_MERGE_C R8, R9, R8, RZ ;  /* 0x000000080908723e */ /* 0x000fc600048060ff */
[----:B------:R1:W-:Y:S01]  /*44eb0*/  @P2 STG.E.U8 desc[UR18][R6.64], R68 ;  /* 0x0000004406002986 */ /* 0x0003e2000c101112 */
[----:B0-----:R-:W-:-:S03]  /*44ec0*/  IADD3 R4, P5, PT, R3, R2, RZ ;  /* 0x0000000203047210 */ /* 0x001fc60007fbe0ff */
[----:B------:R-:W5:Y:S01]  /*44ed0*/  LDL.LU R70, [R1+0x12a8] ;  /* 0x0012a80001467983 */ /* 0x000f620000300800 */
[----:B----4-:R-:W-:Y:S01]  /*44ee0*/  ISETP.LT.AND P0, PT, R78, UR4, !P1 ;  /* 0x000000044e007c0c */ /* 0x010fe2000cf01270 */
[C---:B-1----:R-:W-:Y:S01]  /*44ef0*/  VIADD R6, R3.reuse, UR5 ;  /* 0x0000000503067c36 */ /* 0x042fe20008000000 */
[----:B------:R-:W-:Y:S01]  /*44f00*/  LEA.HI.X.SX32 R5, R3, R0, 0x1, P5 ;  /* 0x0000000003057211 */ /* 0x000fe200028f0eff */
[----:B------:R-:W0:Y:S01]  /*44f10*/  LDCU UR4, c[0x0][0x39c] ;  /* 0x00007380ff0477ac */ /* 0x000e220008000800 */
[----:B------:R-:W-:Y:S01]  /*44f20*/  PRMT R7, R8, 0x9910, RZ ;  /* 0x0000991008077816 */ /* 0x000fe200000000ff */
[----:B------:R-:W-:-:S03]  /*44f30*/  VIADD R3, R6, UR5 ;  /* 0x0000000506037c36 */ /* 0x000fc60008000000 */
[----:B------:R-:W-:-:S05]  /*44f40*/  SHF.R.S32.HI R9, RZ, 0x8, R7 ;  /* 0x00000008ff097819 */ /* 0x000fca0000011407 */
[----:B------:R1:W-:Y:S02]  /*44f50*/  @P0 STG.E.U8 desc[UR18][R4.64], R8 ;  /* 0x0000000804000986 */ /* 0x0003e4000c101112 */
[----:B-1----:R-:W-:Y:S01]  /*44f60*/  IADD3 R4, P0, PT, R6, R2, RZ ;  /* 0x0000000206047210 */ /* 0x002fe20007f1e0ff */
[----:B------:R-:W-:-:S03]  /*44f70*/  VIADD R8, R3, UR5 ;  /* 0x0000000503087c36 */ /* 0x000fc60008000000 */
[----:B------:R-:W-:Y:S02]  /*44f80*/  LEA.HI.X.SX32 R5, R6, R0, 0x1, P0 ;  /* 0x0000000006057211 */ /* 0x000fe400000f0eff */
[----:B------:R-:W-:Y:S02]  /*44f90*/  IADD3 R6, P0, PT, R3, R2, RZ ;  /* 0x0000000203067210 */ /* 0x000fe40007f1e0ff */
[----:B------:R-:W-:Y:S02]  /*44fa0*/  F2FP.SATFINITE.E5M2.F32.PACK_AB_MERGE_C R10, R11, R10, RZ ;  /* 0x0000000a0b0a723e */ /* 0x000fe400048060ff */
[----:B------:R-:W-:Y:S02]  /*44fb0*/  LEA.HI.X.SX32 R7, R3, R0, 0x1, P0 ;  /* 0x0000000003077211 */ /* 0x000fe400000f0eff */
[----:B------:R-:W-:-:S04]  /*44fc0*/  PRMT R11, R10, 0x9910, RZ ;  /* 0x000099100a0b7816 */ /* 0x000fc800000000ff */
[----:B------:R-:W-:Y:S02]  /*44fd0*/  SHF.R.S32.HI R11, RZ, 0x8, R11 ;  /* 0x00000008ff0b7819 */ /* 0x000fe4000001140b */
[----:B------:R-:W-:Y:S02]  /*44fe0*/  F2FP.SATFINITE.E5M2.F32.PACK_AB_MERGE_C R12, R13, R12, RZ ;  /* 0x0000000c0d0c723e */ /* 0x000fe400048060ff */
[----:B--2---:R-:W-:Y:S01]  /*44ff0*/  ISETP.LT.AND P3, PT, R77, UR6, !P1 ;  /* 0x000000064d007c0c */ /* 0x004fe2000cf61270 */
[----:B------:R-:W1:Y:S01]  /*45000*/  LDCU UR6, c[0x0][0x39c] ;  /* 0x00007380ff0677ac */ /* 0x000e620008000800 */
[----:B---3--:R-:W-:Y:S01]  /*45010*/  ISETP.LT.AND P4, PT, R76, UR7, !P1 ;  /* 0x000000074c007c0c */ /* 0x008fe2000cf81270 */
[----:B------:R-:W2:Y:S01]  /*45020*/  LDCU UR7, c[0x0][0x39c] ;  /* 0x00007380ff0777ac */ /* 0x000ea20008000800 */
[----:B-----5:R-:W-:Y:S01]  /*45030*/  ISETP.LT.AND P2, PT, R75, UR9, !P1 ;  /* 0x000000094b007c0c */ /* 0x020fe2000cf41270 */
[----:B------:R-:W3:Y:S08]  /*45040*/  LDCU UR9, c[0x0][0x39c] ;  /* 0x00007380ff0977ac */ /* 0x000ef00008000800 */
[----:B------:R4:W-:Y:S04]  /*45050*/  @P3 STG.E.U8 desc[UR18][R4.64], R9 ;  /* 0x0000000904003986 */ /* 0x0009e8000c101112 */
[----:B------:R5:W-:Y:S01]  /*45060*/  @P4 STG.E.U8 desc[UR18][R6.64], R10 ;  /* 0x0000000a06004986 */ /* 0x000be2000c101112 */
[----:B----4-:R-:W-:-:S04]  /*45070*/  IADD3 R4, P3, PT, R8, R2, RZ ;  /* 0x0000000208047210 */ /* 0x010fc80007f7e0ff */
[C---:B------:R-:W-:Y:S02]  /*45080*/  LEA.HI.X.SX32 R5, R8.reuse, R0, 0x1, P3 ;  /* 0x0000000008057211 */ /* 0x040fe400018f0eff */
[----:B--2---:R-:W-:Y:S01]  /*45090*/  ISETP.LT.AND P3, PT, R69, UR7, !P1 ;  /* 0x0000000745007c0c */ /* 0x004fe2000cf61270 */
[----:B------:R-:W-:Y:S01]  /*450a0*/  VIADD R8, R8, UR5 ;  /* 0x0000000508087c36 */ /* 0x000fe20008000000 */
[----:B------:R-:W2:Y:S01]  /*450b0*/  LDL.LU R69, [R1+0x12a4] ;  /* 0x0012a40001457983 */ /* 0x000ea20000300800 */
[----:B------:R-:W-:Y:S01]  /*450c0*/  ISETP.LT.AND P5, PT, R73, UR10, !P1 ;  /* 0x0000000a49007c0c */ /* 0x000fe2000cfa1270 */
[----:B------:R-:W4:Y:S02]  /*450d0*/  LDCU UR10, c[0x0][0x39c] ;  /* 0x00007380ff0a77ac */ /* 0x000f240008000800 */
[----:B------:R-:W3:Y:S01]  /*450e0*/  LDL.LU R68, [R1+0x1284] ;  /* 0x0012840001447983 */ /* 0x000ee20000300800 */
[----:B-----5:R-:W-:Y:S01]  /*450f0*/  PRMT R7, R12, 0x9910, RZ ;  /* 0x000099100c077816 */ /* 0x020fe200000000ff */
[----:B------:R-:W3:Y:S02]  /*45100*/  LDCU UR7, c[0x0][0x39c] ;  /* 0x00007380ff0777ac */ /* 0x000ee40008000800 */
[----:B------:R-:W5:Y:S04]  /*45110*/  LDL.LU R10, [R1+0x1288] ;  /* 0x00128800010a7983 */ /* 0x000f680000300800 */
[----:B------:R-:W4:Y:S04]  /*45120*/  LDL.LU R9, [R1+0x128c] ;  /* 0x00128c0001097983 */ /* 0x000f280000300800 */
[----:B------:R0:W-:Y:S04]  /*45130*/  @P2 STG.E.U8 desc[UR18][R4.64], R11 ;  /* 0x0000000b04002986 */ /* 0x0001e8000c101112 */
[----:B------:R-:W5:Y:S01]  /*45140*/  LDL.LU R13, [R1+0x1298] ;  /* 0x00129800010d7983 */ /* 0x000f620000300800 */
[----:B0-----:R-:W-:-:S04]  /*45150*/  IADD3 R4, P2, PT, R8, R2, RZ ;  /* 0x0000000208047210 */ /* 0x001fc80007f5e0ff */
[----:B------:R-:W-:-:S05]  /*45160*/  LEA.HI.X.SX32 R5, R8, R0, 0x1, P2 ;  /* 0x0000000008057211 */ /* 0x000fca00010f0eff */
[----:B------:R0:W-:Y:S04]  /*45170*/  @P5 STG.E.U8 desc[UR18][R4.64], R12 ;  /* 0x0000000c04005986 */ /* 0x0001e8000c101112 */
[----:B0-----:R-:W5:Y:S01]  /*45180*/  LDL.LU R12, [R1+0x12a0] ;  /* 0x0012a000010c7983 */ /* 0x001f620000300800 */
[----:B------:R-:W-:Y:S01]  /*45190*/  VIADD R3, R8, UR5 ;  /* 0x0000000508037c36 */ /* 0x000fe20008000000 */
[----:B------:R-:W-:Y:S01]  /*451a0*/  ISETP.LT.AND P0, PT, R72, UR4, !P1 ;  /* 0x0000000448007c0c */ /* 0x000fe2000cf01270 */
[----:B------:R-:W0:Y:S01]  /*451b0*/  LDCU UR4, c[0x0][0x39c] ;  /* 0x00007380ff0477ac */ /* 0x000e220008000800 */
[----:B------:R-:W-:Y:S01]  /*451c0*/  F2FP.SATFINITE.E5M2.F32.PACK_AB_MERGE_C R14, R15, R14, RZ ;  /* 0x0000000e0f0e723e */ /* 0x000fe200048060ff */
[----:B------:R-:W5:Y:S01]  /*451d0*/  LDL.LU R11, [R1+0x1268] ;  /* 0x00126800010b7983 */ /* 0x000f620000300800 */
[----:B------:R-:W-:-:S02]  /*451e0*/  IADD3 R6, P2, PT, R3, R2, RZ ;  /* 0x0000000203067210 */ /* 0x000fc40007f5e0ff */
[----:B------:R-:W-:Y:S02]  /*451f0*/  SHF.R.S32.HI R8, RZ, 0x8, R7 ;  /* 0x00000008ff087819 */ /* 0x000fe40000011407 */
[C---:B------:R-:W-:Y:S01]  /*45200*/  LEA.HI.X.SX32 R7, R3.reuse, R0, 0x1, P2 ;  /* 0x0000000003077211 */ /* 0x040fe200010f0eff */
[----:B------:R-:W-:Y:S01]  /*45210*/  VIADD R3, R3, UR5 ;  /* 0x0000000503037c36 */ /* 0x000fe20008000000 */
[----:B-1----:R-:W-:Y:S01]  /*45220*/  ISETP.LT.AND P4, PT, R71, UR6, !P1 ;  /* 0x0000000647007c0c */ /* 0x002fe2000cf81270 */
[----:B------:R-:W2:Y:S02]  /*45230*/  LDCU UR6, c[0x0][0x39c] ;  /* 0x00007380ff0677ac */ /* 0x000ea40008000800 */
[----:B------:R1:W-:Y:S01]  /*45240*/  @P0 STG.E.U8 desc[UR18][R6.64], R8 ;  /* 0x0000000806000986 */ /* 0x0003e2000c101112 */
[----:B------:R-:W-:-:S04]  /*45250*/  IADD3 R4, P0, PT, R3, R2, RZ ;  /* 0x0000000203047210 */ /* 0x000fc80007f1e0ff */
[C---:B------:R-:W-:Y:S01]  /*45260*/  LEA.HI.X.SX32 R5, R3.reuse, R0, 0x1, P0 ;  /* 0x0000000003057211 */ /* 0x040fe200000f0eff */
[----:B-1----:R-:W-:Y:S01]  /*45270*/  VIADD R8, R3, UR5 ;  /* 0x0000000503087c36 */ /* 0x002fe20008000000 */
[----:B------:R-:W-:-:S04]  /*45280*/  PRMT R7, R14, 0x9910, RZ ;  /* 0x000099100e077816 */ /* 0x000fc800000000ff */
[C---:B------:R-:W-:Y:S02]  /*45290*/  IADD3 R6, P5, PT, R8.reuse, R2, RZ ;  /* 0x0000000208067210 */ /* 0x040fe40007fbe0ff */
[----:B------:R-:W-:Y:S02]  /*452a0*/  SHF.R.S32.HI R3, RZ, 0x8, R7 ;  /* 0x00000008ff037819 */ /* 0x000fe40000011407 */
[C---:B------:R-:W-:Y:S01]  /*452b0*/  LEA.HI.X.SX32 R7, R8.reuse, R0, 0x1, P5 ;  /* 0x0000000008077211 */ /* 0x040fe200028f0eff */
[----:B------:R-:W-:Y:S01]  /*452c0*/  VIADD R8, R8, UR5 ;  /* 0x0000000508087c36 */ /* 0x000fe20008000000 */
[----:B0-----:R-:W-:Y:S01]  /*452d0*/  ISETP.LT.AND P0, PT, R70, UR4, !P1 ;  /* 0x0000000446007c0c */ /* 0x001fe2000cf01270 */
[----:B------:R0:W-:Y:S01]  /*452e0*/  @P4 STG.E.U8 desc[UR18][R4.64], R14 ;  /* 0x0000000e04004986 */ /* 0x0001e2000c101112 */
[----:B------:R-:W-:Y:S01]  /*452f0*/  F2FP.SATFINITE.E5M2.F32.PACK_AB_MERGE_C R16, R17, R16, RZ ;  /* 0x000000101110723e */ /* 0x000fe200048060ff */
[----:B------:R-:W1:Y:S02]  /*45300*/  LDCU UR4, c[0x0][0x39c] ;  /* 0x00007380ff0477ac */ /* 0x000e640008000800 */
[----:B------:R1:W-:Y:S01]  /*45310*/  @P3 STG.E.U8 desc[UR18][R6.64], R3 ;  /* 0x0000000306003986 */ /* 0x0003e2000c101112 */
[----:B0-----:R-:W-:-:S04]  /*45320*/  IADD3 R4, P5, PT, R8, R2, RZ ;  /* 0x0000000208047210 */ /* 0x001fc80007fbe0ff */
[C---:B------:R-:W-:Y:S01]  /*45330*/  LEA.HI.X.SX32 R5, R8.reuse, R0, 0x1, P5 ;  /* 0x0000000008057211 */ /* 0x040fe200028f0eff */
[----:B------:R-:W-:Y:S01]  /*45340*/  VIADD R8, R8, UR5 ;  /* 0x0000000508087c36 */ /* 0x000fe20008000000 */
[----:B-1----:R-:W-:-:S03]  /*45350*/  PRMT R3, R16, 0x9910, RZ ;  /* 0x0000991010037816 */ /* 0x002fc600000000ff */
[----:B------:R0:W-:Y:S01]  /*45360*/  @P0 STG.E.U8 desc[UR18][R4.64], R16 ;  /* 0x0000001004000986 */ /* 0x0001e2000c101112 */
[----:B------:R-:W-:Y:S02]  /*45370*/  F2FP.SATFINITE.E5M2.F32.PACK_AB_MERGE_C R18, R19, R18, RZ ;  /* 0x000000121312723e */ /* 0x000fe400048060ff */
[----:B0-----:R-:W-:-:S04]  /*45380*/  IADD3 R4, P0, PT, R8, R2, RZ ;  /* 0x0000000208047210 */ /* 0x001fc80007f1e0ff */
[----:B------:R-:W-:Y:S02]  /*45390*/  LEA.HI.X.SX32 R5, R8, R0, 0x1, P0 ;  /* 0x0000000008057211 */ /* 0x000fe400000f0eff */
[----:B--2---:R-:W-:Y:S01]  /*453a0*/  ISETP.LT.AND P2, PT, R69, UR6, !P1 ;  /* 0x0000000645007c0c */ /* 0x004fe2000cf41270 */
[----:B------:R-:W0:Y:S01]  /*453b0*/  LDCU UR6, c[0x0][0x39c] ;  /* 0x00007380ff0677ac */ /* 0x000e220008000800 */
[----:B---3--:R-:W-:Y:S01]  /*453c0*/  ISETP.LT.AND P4, PT, R68, UR7, !P1 ;  /* 0x0000000744007c0c */ /* 0x008fe2000cf81270 */
[----:B------:R-:W1:Y:S01]  /*453d0*/  LDCU UR7, c[0x0][0x39c] ;  /* 0x00007380ff0777ac */ /* 0x000e620008000800 */
[----:B----4-:R-:W-:Y:S01]  /*453e0*/  ISETP.LT.AND P5, PT, R9, UR10, !P1 ;  /* 0x0000000a09007c0c */ /* 0x010fe2000cfa1270 */
[----:B------:R-:W-:Y:S01]  /*453f0*/  IMAD.MOV.U32 R9, RZ, RZ, R3 ;  /* 0x000000ffff097224 */ /* 0x000fe200078e0003 */
[----:B-----5:R-:W-:Y:S01]  /*45400*/  ISETP.LT.AND P3, PT, R10, UR9, !P1 ;  /* 0x000000090a007c0c */ /* 0x020fe2000cf61270 */
[----:B------:R-:W-:Y:S01]  /*45410*/  VIADD R3, R8, UR5 ;  /* 0x0000000508037c36 */ /* 0x000fe20008000000 */
[----:B------:R-:W-:Y:S01]  /*45420*/  F2FP.SATFINITE.E5M2.F32.PACK_AB_MERGE_C R20, R21, R20, RZ ;  /* 0x000000141514723e */ /* 0x000fe200048060ff */
[----:B------:R-:W2:Y:S03]  /*45430*/  LDCU UR9, c[0x0][0x39c] ;  /* 0x00007380ff0977ac */ /* 0x000ea60008000800 */
[----:B------:R-:W-:Y:S01]  /*45440*/  IADD3 R6, P0, PT, R3, R2, RZ ;  /* 0x0000000203067210 */ /* 0x000fe20007f1e0ff */
[----:B------:R-:W3:Y:S01]  /*45450*/  LDCU UR10, c[0x0][0x39c] ;  /* 0x00007380ff0a77ac */ /* 0x000ee20008000800 */
[----:B------:R-:W-:-:S02]  /*45460*/  SHF.R.S32.HI R9, RZ, 0x8, R9 ;  /* 0x00000008ff097819 */ /* 0x000fc40000011409 */
[----:B------:R-:W-:-:S03]  /*45470*/  LEA.HI.X.SX32 R7, R3, R0, 0x1, P0 ;  /* 0x0000000003077211 */ /* 0x000fc600000f0eff */
[----:B------:R4:W-:Y:S04]  /*45480*/  @P2 STG.E.U8 desc[UR18][R4.64], R9 ;  /* 0x0000000904002986 */ /* 0x0009e8000c101112 */
[----:B------:R5:W-:Y:S01]  /*45490*/  @P4 STG.E.U8 desc[UR18][R6.64], R18 ;  /* 0x0000001206004986 */ /* 0x000be2000c101112 */
[----:B0-----:R-:W-:Y:S01]  /*454a0*/  ISETP.LT.AND P4, PT, R12, UR6, !P1 ;  /* 0x000000060c007c0c */ /* 0x001fe2000cf81270 */
[----:B------:R-:W-:Y:S02]  /*454b0*/  VIADD R8, R3, UR5 ;  /* 0x0000000503087c36 */ /* 0x000fe40008000000 */
[----:B------:R-:W2:Y:S01]  /*454c0*/  LDL.LU R12, [R1+0x12b4] ;  /* 0x0012b400010c7983 */ /* 0x000ea20000300800 */
[----:B------:R-:W-:Y:S01]  /*454d0*/  PRMT R10, R18, 0x9910, RZ ;  /* 0x00009910120a7816 */ /* 0x000fe200000000ff */
[----:B------:R-:W0:Y:S01]  /*454e0*/  LDCU UR6, c[0x0][0x39c] ;  /* 0x00007380ff0677ac */ /* 0x000e220008000800 */
[----:B----4-:R-:W-:Y:S01]  /*454f0*/  IADD3 R4, P2, PT, R8, R2, RZ ;  /* 0x0000000208047210 */ /* 0x010fe20007f5e0ff */
[----:B------:R-:W0:Y:S01]  /*45500*/  LDL.LU R9, [R1+0xf84] ;  /* 0x000f840001097983 */ /* 0x000e220000300800 */
[----:B------:R-:W-:-:S02]  /*45510*/  SHF.R.S32.HI R10, RZ, 0x8, R10 ;  /* 0x00000008ff0a7819 */ /* 0x000fc4000001140a */
[C---:B------:R-:W-:Y:S01]  /*45520*/  LEA.HI.X.SX32 R5, R8.reuse, R0, 0x1, P2 ;  /* 0x0000000008057211 */ /* 0x040fe200010f0eff */
[----:B------:R-:W-:Y:S01]  /*45530*/  VIADD R8, R8, UR5 ;  /* 0x0000000508087c36 */ /* 0x000fe20008000000 */
[----:B------:R-:W-:Y:S01]  /*45540*/  ISETP.LT.AND P0, PT, R13, UR4, !P1 ;  /* 0x000000040d007c0c */ /* 0x000fe2000cf01270 */
[----:B------:R-:W2:Y:S01]  /*45550*/  LDCU UR4, c[0x0][0x39c] ;  /* 0x00007380ff0477ac */ /* 0x000ea20008000800 */
[----:B-----5:R-:W-:Y:S01]  /*45560*/  PRMT R7, R20, 0x9910, RZ ;  /* 0x0000991014077816 */ /* 0x020fe200000000ff */
[----:B------:R4:W-:Y:S01]  /*45570*/  @P3 STG.E.U8 desc[UR18][R4.64], R10 ;  /* 0x0000000a04003986 */ /* 0x0009e2000c101112 */
[----:B------:R-:W-:-:S03]  /*45580*/  VIADD R3, R8, UR5 ;  /* 0x0000000508037c36 */ /* 0x000fc60008000000 */
[----:B------:R-:W5:Y:S01]  /*45590*/  LDL.LU R15, [R1+0xf30] ;  /* 0x000f3000010f7983 */ /* 0x000f620000300800 */
[----:B-1----:R-:W-:Y:S01]  /*455a0*/  ISETP.LT.AND P2, PT, R11, UR7, !P1 ;  /* 0x000000070b007c0c */ /* 0x002fe2000cf41270 */
[----:B------:R-:W5:Y:S02]  /*455b0*/  LDCU UR7, c[0x0][0x39c] ;  /* 0x00007380ff0777ac */ /* 0x000f640008000800 */
[----:B------:R-:W3:Y:S01]  /*455c0*/  LDL.LU R14, [R1+0xf34] ;  /* 0x000f3400010e7983 */ /* 0x000ee20000300800 */
[----:B----4-:R-:W-:-:S03]  /*455d0*/  IADD3 R4, P3, PT, R8, R2, RZ ;  /* 0x0000000208047210 */ /* 0x010fc60007f7e0ff */
[----:B------:R-:W4:Y:S01]  /*455e0*/  LDL.LU R11, [R1+0x1290] ;  /* 0x00129000010b7983 */ /* 0x000f220000300800 */
[----:B------:R-:W-:-:S03]  /*455f0*/  LEA.HI.X.SX32 R5, R8, R0, 0x1, P3 ;  /* 0x0000000008057211 */ /* 0x000fc600018f0eff */
[----:B------:R-:W3:Y:S01]  /*45600*/  LDL.LU R13, [R1+0x129c] ;  /* 0x00129c00010d7983 */ /* 0x000ee20000300800 */
[C---:B------:R-:W-:Y:S02]  /*45610*/  IADD3 R6, P3, PT, R3.reuse, R2, RZ ;  /* 0x0000000203067210 */ /* 0x040fe40007f7e0ff */
[----:B------:R-:W-:Y:S02]  /*45620*/  SHF.R.S32.HI R8, RZ, 0x8, R7 ;  /* 0x00000008ff087819 */ /* 0x000fe40000011407 */
[C---:B------:R-:W-:Y:S01]  /*45630*/  LEA.HI.X.SX32 R7, R3.reuse, R0, 0x1, P3 ;  /* 0x0000000003077211 */ /* 0x040fe200018f0eff */
[----:B------:R-:W-:Y:S01]  /*45640*/  VIADD R3, R3, UR5 ;  /* 0x0000000503037c36 */ /* 0x000fe20008000000 */
[----:B------:R1:W-:Y:S04]  /*45650*/  @P5 STG.E.U8 desc[UR18][R4.64], R20 ;  /* 0x0000001404005986 */ /* 0x0003e8000c101112 */
[----:B------:R2:W-:Y:S01]  /*45660*/  @P0 STG.E.U8 desc[UR18][R6.64], R8 ;  /* 0x0000000806000986 */ /* 0x0005e2000c101112 */
[----:B-1----:R-:W-:-:S04]  /*45670*/  IADD3 R4, P0, PT, R3, R2, RZ ;  /* 0x0000000203047210 */ /* 0x002fc80007f1e0ff */
[C---:B------:R-:W-:Y:S02]  /*45680*/  LEA.HI.X.SX32 R5, R3.reuse, R0, 0x1, P0 ;  /* 0x0000000003057211 */ /* 0x040fe400000f0eff */
[----:B--2---:R-:W-:Y:S01]  /*45690*/  ISETP.LT.AND P0, PT, R12, UR4, !P1 ;  /* 0x000000040c007c0c */ /* 0x004fe2000cf01270 */
[----:B------:R-:W-:Y:S01]  /*456a0*/  VIADD R8, R3, UR5 ;  /* 0x0000000503087c36 */ /* 0x000fe20008000000 */
[----:B------:R-:W2:Y:S01]  /*456b0*/  LDL.LU R12, [R1+0xf3c] ;  /* 0x000f3c00010c7983 */ /* 0x000ea20000300800 */
[----:B------:R-:W-:Y:S01]  /*456c0*/  F2FP.SATFINITE.E5M2.F32.PACK_AB_MERGE_C R22, R23, R22, RZ ;  /* 0x000000161716723e */ /* 0x000fe200048060ff */
[----:B------:R-:W1:Y:S01]  /*456d0*/  LDCU UR4, c[0x0][0x39c] ;  /* 0x00007380ff0477ac */ /* 0x000e620008000800 */
[----:B0-----:R-:W-:Y:S01]  /*456e0*/  ISETP.LT.AND P3, PT, R9, UR6, !P1 ;  /* 0x0000000609007c0c */ /* 0x001fe2000cf61270 */
[----:B------:R-:W-:Y:S01]  /*456f0*/  VIADD R9, R8, UR5 ;  /* 0x0000000508097c36 */ /* 0x000fe20008000000 */
[----:B------:R-:W-:Y:S02]  /*45700*/  PRMT R7, R22, 0x9910, RZ ;  /* 0x0000991016077816 */ /* 0x000fe400000000ff */
[C---:B------:R-:W-:Y:S01]  /*45710*/  IADD3 R6, P5, PT, R8.reuse, R2, RZ ;  /* 0x0000000208067210 */ /* 0x040fe20007fbe0ff */
[----:B------:R0:W-:Y:S01]  /*45720*/  @P4 STG.E.U8 desc[UR18][R4.64], R22 ;  /* 0x0000001604004986 */ /* 0x0001e2000c101112 */
[----:B------:R-:W-:Y:S01]  /*45730*/  SHF.R.S32.HI R3, RZ, 0x8, R7 ;  /* 0x00000008ff037819 */ /* 0x000fe20000011407 */
[----:B------:R-:W2:Y:S01]  /*45740*/  LDCU UR6, c[0x0][0x39c] ;  /* 0x00007380ff0677ac */ /* 0x000ea20008000800 */
[----:B------:R-:W-:Y:S01]  /*45750*/  LEA.HI.X.SX32 R7, R8, R0, 0x1, P5 ;  /* 0x0000000008077211 */ /* 0x000fe200028f0eff */
[----:B------:R-:W4:Y:S01]  /*45760*/  LDL.LU R10, [R1+0xf38] ;  /* 0x000f3800010a7983 */ /* 0x000f220000300800 */
[----:B------:R-:W-:-:S02]  /*45770*/  F2FP.SATFINITE.E5M2.F32.PACK_AB_MERGE_C R25, R25, R24, RZ ;  /* 0x000000181919723e */ /* 0x000fc400048060ff */
[C---:B0-----:R-:W-:Y:S01]  /*45780*/  IADD3 R4, P5, PT, R9.reuse, R2, RZ ;  /* 0x0000000209047210 */ /* 0x041fe20007fbe0ff */
[----:B------:R0:W-:Y:S03]  /*45790*/  @P2 STG.E.U8 desc[UR18][R6.64], R3 ;  /* 0x0000000306002986 */ /* 0x0001e6000c101112 */
[C---:B------:R-:W-:Y:S01]  /*457a0*/  LEA.HI.X.SX32 R5, R9.reuse, R0, 0x1, P5 ;  /* 0x0000000009057211 */ /* 0x040fe200028f0eff */
[----:B------:R-:W-:Y:S01]  /*457b0*/  VIADD R9, R9, UR5 ;  /* 0x0000000509097c36 */ /* 0x000fe20008000000 */
[----:B------:R-:W-:Y:S01]  /*457c0*/  PRMT R8, R25, 0x9910, RZ ;  /* 0x0000991019087816 */ /* 0x000fe200000000ff */
[----:B------:R-:W4:Y:S01]  /*457d0*/  LDL.LU R16, [R1+0xf40] ;  /* 0x000f400001107983 */ /* 0x000f220000300800 */
[----:B-----5:R-:W-:Y:S01]  /*457e0*/  ISETP.LT.AND P4, PT, R15, UR7, !P1 ;  /* 0x000000070f007c0c */ /* 0x020fe2000cf81270 */
[----:B------:R-:W5:Y:S02]  /*457f0*/  LDCU UR7, c[0x0][0x39c] ;  /* 0x00007380ff0777ac */ /* 0x000f640008000800 */
[----:B------:R1:W-:Y:S01]  /*45800*/  @P0 STG.E.U8 desc[UR18][R4.64], R25 ;  /* 0x0000001904000986 */ /* 0x0003e2000c101112 */
[----:B0-----:R-:W-:-:S02]  /*45810*/  VIADD R7, R9, UR5 ;  /* 0x0000000509077c36 */ /* 0x001fc40008000000 */
[----:B------:R-:W-:Y:S01]  /*45820*/  IMAD.MOV.U32 R3, RZ, RZ, R8 ;  /* 0x000000ffff037224 */ /* 0x000fe200078e0008 */
[----:B-1----:R-:W-:-:S04]  /*45830*/  IADD3 R4, P0, PT, R9, R2, RZ ;  /* 0x0000000209047210 */ /* 0x002fc80007f1e0ff */
[----:B------:R-:W-:Y:S02]  /*45840*/  LEA.HI.X.SX32 R5, R9, R0, 0x1, P0 ;  /* 0x0000000009057211 */ /* 0x000fe400000f0eff */
[C---:B------:R-:W-:Y:S02]  /*45850*/  IADD3 R6, P0, PT, R7.reuse, R2, RZ ;  /* 0x0000000207067210 */ /* 0x040fe40007f1e0ff */
[----:B------:R-:W-:Y:S01]  /*45860*/  SHF.R.S32.HI R9, RZ, 0x8, R3 ;  /* 0x00000008ff097819 */ /* 0x000fe20000011403 */
[----:B------:R-:W-:Y:S01]  /*45870*/  VIADD R3, R7, UR5 ;  /* 0x0000000507037c36 */ /* 0x000fe20008000000 */
[----:B------:R-:W-:Y:S02]  /*45880*/  F2FP.SATFINITE.E5M2.F32.PACK_AB_MERGE_C R27, R27, R26, RZ ;  /* 0x0000001a1b1b723e */ /* 0x000fe400048060ff */
[----:B------:R-:W-:Y:S01]  /*45890*/  LEA.HI.X.SX32 R7, R7, R0, 0x1, P0 ;  /* 0x0000000007077211 */ /* 0x000fe200000f0eff */
[----:B------:R0:W-:Y:S04]  /*458a0*/  @P3 STG.E.U8 desc[UR18][R4.64], R9 ;  /* 0x0000000904003986 */ /* 0x0001e8000c101112 */
[----:B------:R-:W-:Y:S01]  /*458b0*/  @P4 STG.E.U8 desc[UR18][R6.64], R27 ;  /* 0x0000001b06004986 */ /* 0x000fe2000c101112 */
[----:B--2---:R-:W-:Y:S01]  /*458c0*/  ISETP.LT.AND P4, PT, R12, UR6, !P1 ;  /* 0x000000060c007c0c */ /* 0x004fe2000cf81270 */
[----:B------:R-:W1:Y:S02]  /*458d0*/  LDCU UR6, c[0x0][0x39c] ;  /* 0x00007380ff0677ac */ /* 0x000e640008000800 */
[----:B------:R-:W1:Y:S01]  /*458e0*/  LDL.LU R12, [R1+0xf2c] ;  /* 0x000f2c00010c7983 */ /* 0x000e620000300800 */
[----:B---3--:R-:W-:-:S02]  /*458f0*/  ISETP.LT.AND P2, PT, R14, UR9, !P1 ;  /* 0x000000090e007c0c */ /* 0x008fc4000cf41270 */
[----:B----4-:R-:W-:Y:S01]  /*45900*/  ISETP.LT.AND P5, PT, R11, UR10, !P1 ;  /* 0x0000000a0b007c0c */ /* 0x010fe2000cfa1270 */
[----:B------:R-:W2:Y:S01]  /*45910*/  LDCU UR10, c[0x0][0x39c] ;  /* 0x00007380ff0a77ac */ /* 0x000ea20008000800 */
[----:B------:R-:W-:Y:S02]  /*45920*/  PRMT R11, R27, 0x9910, RZ ;  /* 0x000099101b0b7816 */ /* 0x000fe400000000ff */
[C---:B0-----:R-:W-:Y:S01]  /*45930*/  IADD3 R4, P3, PT, R3.reuse, R2, RZ ;  /* 0x0000000203047210 */ /* 0x041fe20007f7e0ff */
[----:B------:R-:W0:Y:S01]  /*45940*/  LDCU UR9, c[0x0][0x39c] ;  /* 0x00007380ff0977ac */ /* 0x000e220008000800 */
[----:B------:R-:W-:Y:S02]  /*45950*/  SHF.R.S32.HI R11, RZ, 0x8, R11 ;  /* 0x00000008ff0b7819 */ /* 0x000fe4000001140b */
[C---:B------:R-:W-:Y:S01]  /*45960*/  LEA.HI.X.SX32 R5, R3.reuse, R0, 0x1, P3 ;  /* 0x0000000003057211 */ /* 0x040fe200018f0eff */
[----:B------:R-:W-:-:S04]  /*45970*/  VIADD R3, R3, UR5 ;  /* 0x0000000503037c36 */ /* 0x000fc80008000000 */
[----:B------:R3:W-:Y:S01]  /*45980*/  @P2 STG.E.U8 desc[UR18][R4.64], R11 ;  /* 0x0000000b04002986 */ /* 0x0007e2000c101112 */
[C---:B------:R-:W-:Y:S01]  /*45990*/  VIADD R9, R3.reuse, UR5 ;  /* 0x0000000503097c36 */ /* 0x040fe20008000000 */
[----:B-----5:R-:W-:Y:S01]  /*459a0*/  ISETP.LT.AND P3, PT, R10, UR7, !P1 ;  /* 0x000000070a007c0c */ /* 0x020fe2000cf61270 */
[----:B------:R-:W4:Y:S01]  /*459b0*/  LDCU UR7, c[0x0][0x39c] ;  /* 0x00007380ff0777ac */ /* 0x000f220008000800 */
[----:B------:R-:W4:Y:S04]  /*459c0*/  LDL.LU R10, [R1+0xf28] ;  /* 0x000f2800010a7983 */ /* 0x000f280000300800 */
[----:B------:R-:W0:Y:S01]  /*459d0*/  LDL.LU R15, [R1+0xf24] ;  /* 0x000f2400010f7983 */ /* 0x000e220000300800 */
[----:B---3--:R-:W-:-:S03]  /*459e0*/  IADD3 R4, P2, PT, R3, R2, RZ ;  /* 0x0000000203047210 */ /* 0x008fc60007f5e0ff */
[----:B------:R-:W2:Y:S01]  /*459f0*/  LDL.LU R14, [R1+0x12ac] ;  /* 0x0012ac00010e7983 */ /* 0x000ea20000300800 */
[----:B------:R-:W-:Y:S02]  /*45a00*/  LEA.HI.X.SX32 R5, R3, R0, 0x1, P2 ;  /* 0x0000000003057211 */ /* 0x000fe400010f0eff */
[----:B------:R-:W-:-:S04]  /*45a10*/  IADD3 R6, P2, PT, R9, R2, RZ ;  /* 0x0000000209067210 */ /* 0x000fc80007f5e0ff */
[----:B------:R-:W-:Y:S02]  /*45a20*/  LEA.HI.X.SX32 R7, R9, R0, 0x1, P2 ;  /* 0x0000000009077211 */ /* 0x000fe400010f0eff */
[----:B------:R-:W-:Y:S01]  /*45a30*/  ISETP.LT.AND P0, PT, R13, UR4, !P1 ;  /* 0x000000040d007c0c */ /* 0x000fe2000cf01270 */
[----:B------:R-:W3:Y:S01]  /*45a40*/  LDCU UR4, c[0x0][0x39c] ;  /* 0x00007380ff0477ac */ /* 0x000ee20008000800 */
[----:B------:R-:W-:Y:S02]  /*45a50*/  F2FP.SATFINITE.E5M2.F32.PACK_AB_MERGE_C R29, R29, R28, RZ ;  /* 0x0000001c1d1d723e */ /* 0x000fe400048060ff */
[----:B-1----:R-:W-:Y:S01]  /*45a60*/  ISETP.LT.AND P2, PT, R12, UR6, !P1 ;  /* 0x000000060c007c0c */ /* 0x002fe2000cf41270 */
[----:B------:R-:W-:Y:S01]  /*45a70*/  VIADD R9, R9, UR5 ;  /* 0x0000000509097c36 */ /* 0x000fe20008000000 */
[----:B------:R-:W5:Y:S01]  /*45a80*/  LDL.LU R12, [R1+0x12b0] ;  /* 0x0012b000010c7983 */ /* 0x000f620000300800 */
[----:B------:R-:W-:Y:S01]  /*45a90*/  PRMT R13, R29, 0x9910, RZ ;  /* 0x000099101d0d7816 */ /* 0x000fe200000000ff */
[----:B------:R-:W1:Y:S01]  /*45aa0*/  LDCU UR6, c[0x0][0x39c] ;  /* 0x00007380ff0677ac */ /* 0x000e620008000800 */
[----:B------:R-:W-:Y:S01]  /*45ab0*/  VIADD R3, R9, UR5 ;  /* 0x0000000509037c36 */ /* 0x000fe20008000000 */
[----:B------:R3:W-:Y:S01]  /*45ac0*/  @P5 STG.E.U8 desc[UR18][R4.64], R29 ;  /* 0x0000001d04005986 */ /* 0x0007e2000c101112 */
[----:B------:R-:W-:-:S02]  /*45ad0*/  SHF.R.S32.HI R13, RZ, 0x8, R13 ;  /* 0x00000008ff0d7819 */ /* 0x000fc4000001140d */
[----:B------:R-:W-:Y:S01]  /*45ae0*/  F2FP.SATFINITE.E5M2.F32.PACK_AB_MERGE_C R31, R31, R30, RZ ;  /* 0x0000001e1f1f723e */ /* 0x000fe200048060ff */
[----:B------:R-:W1:Y:S04]  /*45af0*/  LDL.LU R11, [R1+0xf20] ;  /* 0x000f2000010b7983 */ /* 0x000e680000300800 */
[----:B------:R0:W-:Y:S01]  /*45b00*/  @P0 STG.E.U8 desc[UR18][R6.64], R13 ;  /* 0x0000000d06000986 */ /* 0x0001e2000c101112 */
[----:B---3--:R-:W-:-:S04]  /*45b10*/  IADD3 R4, P0, PT, R9, R2, RZ ;  /* 0x0000000209047210 */ /* 0x008fc80007f1e0ff */
[----:B------:R-:W-:Y:S02]  /*45b20*/  LEA.HI.X.SX32 R5, R9, R0, 0x1, P0 ;  /* 0x0000000009057211 */ /* 0x000fe400000f0eff */
[C---:B0-----:R-:W-:Y:S02]  /*45b30*/  IADD3 R6, P5, PT, R3.reuse, R2, RZ ;  /* 0x0000000203067210 */ /* 0x041fe40007fbe0ff */
[----:B------:R-:W-:Y:S01]  /*45b40*/  ISETP.LT.AND P0, PT, R16, UR4, !P1 ;  /* 0x0000000410007c0c */ /* 0x000fe2000cf01270 */
[----:B------:R0:W-:Y:S01]  /*45b50*/  @P4 STG.E.U8 desc[UR18][R4.64], R31 ;  /* 0x0000001f04004986 */ /* 0x0001e2000c101112 */
[C---:B------:R-:W-:Y:S01]  /*45b60*/  LEA.HI.X.SX32 R7, R3.reuse, R0, 0x1, P5 ;  /* 0x0000000003077211 */ /* 0x040fe200028f0eff */
[----:B------:R-:W-:Y:S01]  /*45b70*/  VIADD R3, R3, UR5 ;  /* 0x0000000503037c36 */ /* 0x000fe20008000000 */
[----:B------:R-:W-:Y:S01]  /*45b80*/  PRMT R8, R31, 0x9910, RZ ;  /* 0x000099101f087816 */ /* 0x000fe200000000ff */
[----:B------:R-:W5:Y:S01]  /*45b90*/  LDCU UR4, c[0x0][0x39c] ;  /* 0x00007380ff0477ac */ /* 0x000f620008000800 */
[----:B------:R-:W-:-:S02]  /*45ba0*/  F2FP.SATFINITE.E5M2.F32.PACK_AB_MERGE_C R33, R33, R32, RZ ;  /* 0x000000202121723e */ /* 0x000fc400048060ff */
[----:B------:R-:W-:Y:S02]  /*45bb0*/  SHF.R.S32.HI R9, RZ, 0x8, R8 ;  /* 0x00000008ff097819 */ /* 0x000fe40000011408 */
[----:B0-----:R-:W-:-:S04]  /*45bc0*/  IADD3 R4, P5, PT, R3, R2, RZ ;  /* 0x0000000203047210 */ /* 0x001fc80007fbe0ff */
[C---:B------:R-:W-:Y:S01]  /*45bd0*/  LEA.HI.X.SX32 R5, R3.reuse, R0, 0x1, P5 ;  /* 0x0000000003057211 */ /* 0x040fe200028f0eff */
[----:B------:R-:W-:Y:S01]  /*45be0*/  VIADD R3, R3, UR5 ;  /* 0x0000000503037c36 */ /* 0x000fe20008000000 */
[----:B------:R0:W-:Y:S04]  /*45bf0*/  @P3 STG.E.U8 desc[UR18][R6.64], R9 ;  /* 0x0000000906003986 */ /* 0x0001e8000c101112 */
[----:B------:R3:W-:Y:S01]  /*45c00*/  @P0 STG.E.U8 desc[UR18][R4.64], R33 ;  /* 0x0000002104000986 */ /* 0x0007e2000c101112 */
[C---:B0-----:R-:W-:Y:S01]  /*45c10*/  VIADD R7, R3.reuse, UR5 ;  /* 0x0000000503077c36 */ /* 0x041fe20008000000 */
[----:B---3--:R-:W-:-:S04]  /*45c20*/  IADD3 R4, P0, PT, R3, R2, RZ ;  /* 0x0000000203047210 */ /* 0x008fc80007f1e0ff */
[----:B------:R-:W-:Y:S02]  /*45c30*/  LEA.HI.X.SX32 R5, R3, R0, 0x1, P0 ;  /* 0x0000000003057211 */ /* 0x000fe400000f0eff */
[C---:B------:R-:W-:Y:S01]  /*45c40*/  IADD3 R6, P0, PT, R7.reuse, R2, RZ ;  /* 0x0000000207067210 */ /* 0x040fe20007f1e0ff */
[C---:B------:R-:W-:Y:S01]  /*45c50*/  VIADD R3, R7.reuse, UR5 ;  /* 0x0000000507037c36 */ /* 0x040fe20008000000 */
[----:B----4-:R-:W-:Y:S01]  /*45c60*/  ISETP.LT.AND P4, PT, R10, UR7, !P1 ;  /* 0x000000070a007c0c */ /* 0x010fe2000cf81270 */
[----:B------:R-:W0:Y:S01]  /*45c70*/  LDCU UR7, c[0x0][0x39c] ;  /* 0x00007380ff0777ac */ /* 0x000e220008000800 */
[----:B------:R-:W0:Y:S01]  /*45c80*/  LDL.LU R10, [R1+0xf1c] ;  /* 0x000f1c00010a7983 */ /* 0x000e220000300800 */
[----:B--2---:R-:W-:Y:S02]  /*45c90*/  ISETP.LT.AND P5, PT, R14, UR10, !P1 ;  /* 0x0000000a0e007c0c */ /* 0x004fe4000cfa1270 */
[----:B------:R-:W-:Y:S01]  /*45ca0*/  LEA.HI.X.SX32 R7, R7, R0, 0x1, P0 ;  /* 0x0000000007077211 */ /* 0x000fe200000f0eff */
[----:B------:R-:W2:Y:S01]  /*45cb0*/  LDL.LU R14, [R1+0xf18] ;  /* 0x000f1800010e7983 */ /* 0x000ea20000300800 */
[----:B------:R-:W-:Y:S01]  /*45cc0*/  PRMT R8, R33, 0x9910, RZ ;  /* 0x0000991021087816 */ /* 0x000fe200000000ff */
[----:B------:R-:W3:Y:S01]  /*45cd0*/  LDCU UR10, c[0x0][0x39c] ;  /* 0x00007380ff0a77ac */ /* 0x000ee20008000800 */
[----:B-----5:R-:W-:-:S03]  /*45ce0*/  ISETP.LT.AND P0, PT, R12, UR4, !P1 ;  /* 0x000000040c007c0c */ /* 0x020fc6000cf01270 */
[----:B------:R-:W-:Y:S01]  /*45cf0*/  IMAD.MOV.U32 R9, RZ, RZ, R8 ;  /* 0x000000ffff097224 */ /* 0x000fe200078e0008 */
[----:B------:R-:W4:Y:S01]  /*45d00*/  LDL.LU R12, [R1+0xf14] ;  /* 0x000f1400010c7983 */ /* 0x000f220000300800 */
[----:B------:R-:W-:Y:S01]  /*45d10*/  ISETP.LT.AND P3, PT, R15, UR9, !P1 ;  /* 0x000000090f007c0c */ /* 0x000fe2000cf61270 */
[----:B------:R-:W2:Y:S02]  /*45d20*/  LDCU UR4, c[0x0][0x39c] ;  /* 0x00007380ff0477ac */ /* 0x000ea40008000800 */
[----:B------:R-:W-:Y:S01]  /*45d30*/  SHF.R.S32.HI R9, RZ, 0x8, R9 ;  /* 0x00000008ff097819 */ /* 0x000fe20000011409 */
[----:B------:R-:W5:Y:S01]  /*45d40*/  LDL.LU R18, [R1+0xf10] ;  /* 0x000f100001127983 */ /* 0x000f620000300800 */
[----:B------:R-:W-:Y:S01]  /*45d50*/  F2FP.SATFINITE.E5M2.F32.PACK_AB_MERGE_C R35, R35, R34, RZ ;  /* 0x000000222323723e */ /* 0x000fe200048060ff */
[----:B------:R-:W0:Y:S02]  /*45d60*/  LDCU UR9, c[0x0][0x39c] ;  /* 0x00007380ff0977ac */ /* 0x000e240008000800 */
[----:B------:R1:W-:Y:S01]  /*45d70*/  @P2 STG.E.U8 desc[UR18][R4.64], R9 ;  /* 0x0000000904002986 */ /* 0x0003e2000c101112 */
[----:B------:R-:W-:-:S02]  /*45d80*/  PRMT R13, R35, 0x9910, RZ ;  /* 0x00009910230d7816 */ /* 0x000fc400000000ff */
[----:B------:R-:W-:Y:S01]  /*45d90*/  F2FP.SATFINITE.E5M2.F32.PACK_AB_MERGE_C R37, R37, R36, RZ ;  /* 0x000000242525723e */ /* 0x000fe200048060ff */
[----:B------:R-:W3:Y:S01]  /*45da0*/  LDL.LU R17, [R1+0xf0c] ;  /* 0x000f0c0001117983 */ /* 0x000ee20000300800 */
[----:B------:R-:W-:Y:S02]  /*45db0*/  SHF.R.S32.HI R13, RZ, 0x8, R13 ;  /* 0x00000008ff0d7819 */ /* 0x000fe4000001140d */
[C---:B-1----:R-:W-:Y:S01]  /*45dc0*/  IADD3 R4, P2, PT, R3.reuse, R2, RZ ;  /* 0x0000000203047210 */ /* 0x042fe20007f5e0ff */
[----:B------:R1:W-:Y:S03]  /*45dd0*/  @P4 STG.E.U8 desc[UR18][R6.64], R35 ;  /* 0x0000002306004986 */ /* 0x0003e6000c101112 */
[C---:B------:R-:W-:Y:S01]  /*45de0*/  LEA.HI.X.SX32 R5, R3.reuse, R0, 0x1, P2 ;  /* 0x0000000003057211 */ /* 0x040fe200010f0eff */
[----:B------:R-:W-:Y:S01]  /*45df0*/  VIADD R3, R3, UR5 ;  /* 0x0000000503037c36 */ /* 0x000fe20008000000 */
[----:B------:R-:W-:Y:S01]  /*45e00*/  ISETP.LT.AND P4, PT, R11, UR6, !P1 ;  /* 0x000000060b007c0c */ /* 0x000fe2000cf81270 */
[----:B------:R-:W4:Y:S01]  /*45e10*/  LDCU UR6, c[0x0][0x39c] ;  /* 0x00007380ff0677ac */ /* 0x000f220008000800 */
[----:B------:R-:W-:Y:S01]  /*45e20*/  PRMT R15, R37, 0x9910, RZ ;  /* 0x00009910250f7816 */ /* 0x000fe200000000ff */
[----:B------:R1:W-:Y:S01]  /*45e30*/  @P3 STG.E.U8 desc[UR18][R4.64], R13 ;  /* 0x0000000d04003986 */ /* 0x0003e2000c101112 */
[C---:B------:R-:W-:Y:S01]  /*45e40*/  IADD3 R8, P3, PT, R3.reuse, R2, RZ ;  /* 0x0000000203087210 */ /* 0x040fe20007f7e0ff */
[----:B------:R-:W-:-:S02]  /*45e50*/  VIADD R11, R3, UR5 ;  /* 0x00000005030b7c36 */ /* 0x000fc40008000000 */
[----:B------:R-:W3:Y:S01]  /*45e60*/  LDL.LU R16, [R1+0x12b8] ;  /* 0x0012b80001107983 */ /* 0x000ee20000300800 */
[----:B------:R-:W-:Y:S02]  /*45e70*/  LEA.HI.X.SX32 R9, R3, R0, 0x1, P3 ;  /* 0x0000000003097211 */ /* 0x000fe400018f0eff */
[C---:B-1----:R-:W-:Y:S02]  /*45e80*/  IADD3 R6, P3, PT, R11.reuse, R2, RZ ;  /* 0x000000020b067210 */ /* 0x042fe40007f7e0ff */
[----:B------:R-:W-:Y:S02]  /*45e90*/  SHF.R.S32.HI R15, RZ, 0x8, R15 ;  /* 0x00000008ff0f7819 */ /* 0x000fe4000001140f */
[C---:B------:R-:W-:Y:S01]  /*45ea0*/  LEA.HI.X.SX32 R7, R11.reuse, R0, 0x1, P3 ;  /* 0x000000000b077211 */ /* 0x040fe200018f0eff */
[----:B------:R-:W-:Y:S01]  /*45eb0*/  VIADD R11, R11, UR5 ;  /* 0x000000050b0b7c36 */ /* 0x000fe20008000000 */
[----:B------:R1:W-:Y:S04]  /*45ec0*/  @P5 STG.E.U8 desc[UR18][R8.64], R37 ;  /* 0x0000002508005986 */ /* 0x0003e8000c101112 */
[----:B------:R0:W-:Y:S01]  /*45ed0*/  @P0 STG.E.U8 desc[UR18][R6.64], R15 ;  /* 0x0000000f06000986 */ /* 0x0001e2000c101112 */
[----:B------:R-:W-:-:S04]  /*45ee0*/  IADD3 R4, P0, PT, R11, R2, RZ ;  /* 0x000000020b047210 */ /* 0x000fc80007f1e0ff */
[C---:B------:R-:W-:Y:S02]  /*45ef0*/  LEA.HI.X.SX32 R5, R11.reuse, R0, 0x1, P0 ;  /* 0x000000000b057211 */ /* 0x040fe400000f0eff */
[----:B--2---:R-:W-:Y:S02]  /*45f00*/  ISETP.LT.AND P0, PT, R14, UR4, !P1 ;  /* 0x000000040e007c0c */ /* 0x004fe4000cf01270 */
[----:B----4-:R-:W-:Y:S01]  /*45f10*/  ISETP.LT.AND P3, PT, R12, UR6, !P1 ;  /* 0x000000060c007c0c */ /* 0x010fe2000cf61270 */
[----:B------:R-:W2:Y:S01]  /*45f20*/  LDL.LU R14, [R1+0x1294] ;  /* 0x00129400010e7983 */ /* 0x000ea20000300800 */
[----:B------:R-:W-:Y:S01]  /*45f30*/  VIADD R3, R11, UR5 ;  /* 0x000000050b037c36 */ /* 0x000fe20008000000 */
[----:B0-----:R-:W-:Y:S01]  /*45f40*/  ISETP.LT.AND P2, PT, R10, UR7, !P1 ;  /* 0x000000070a007c0c */ /* 0x001fe2000cf41270 */
[----:B------:R-:W5:Y:S01]  /*45f50*/  LDCU UR7, c[0x0][0x39c] ;  /* 0x00007380ff0777ac */ /* 0x000f620008000800 */
[----:B------:R-:W4:Y:S02]  /*45f60*/  LDL.LU R12, [R1+0xf08] ;  /* 0x000f0800010c7983 */ /* 0x000f240000300800 */
[----:B-1----:R-:W-:Y:S01]  /*45f70*/  IADD3 R8, P5, PT, R3, R2, RZ ;  /* 0x0000000203087210 */ /* 0x002fe20007fbe0ff */
[----:B------:R-:W2:Y:S01]  /*45f80*/  LDCU UR4, c[0x0][0x39c] ;  /* 0x00007380ff0477ac */ /* 0x000ea20008000800 */
[----:B------:R-:W-:-:S02]  /*45f90*/  F2FP.SATFINITE.E5M2.F32.PACK_AB_MERGE_C R39, R39, R38, RZ ;  /* 0x000000262727723e */ /* 0x000fc400048060ff */
[C---:B------:R-:W-:Y:S01]  /*45fa0*/  LEA.HI.X.SX32 R9, R3.reuse, R0, 0x1, P5 ;  /* 0x0000000003097211 */ /* 0x040fe200028f0eff */
[----:B------:R-:W-:Y:S01]  /*45fb0*/  VIADD R3, R3, UR5 ;  /* 0x0000000503037c36 */ /* 0x000fe20008000000 */
[----:B------:R-:W-:Y:S01]  /*45fc0*/  PRMT R10, R39, 0x9910, RZ ;  /* 0x00009910270a7816 */ /* 0x000fe200000000ff */
[----:B------:R-:W4:Y:S03]  /*45fd0*/  LDCU UR6, c[0x0][0x39c] ;  /* 0x00007380ff0677ac */ /* 0x000f260008000800 */
[----:B------:R-:W-:Y:S02]  /*45fe0*/  IADD3 R6, P5, PT, R3, R2, RZ ;  /* 0x0000000203067210 */ /* 0x000fe40007fbe0ff */
[----:B------:R-:W-:Y:S02]  /*45ff0*/  SHF.R.S32.HI R11, RZ, 0x8, R10 ;  /* 0x00000008ff0b7819 */ /* 0x000fe4000001140a */
[----:B------:R-:W-:Y:S01]  /*46000*/  F2FP.SATFINITE.E5M2.F32.PACK_AB_MERGE_C R41, R41, R40, RZ ;  /* 0x000000282929723e */ /* 0x000fe200048060ff */
[----:B------:R0:W-:Y:S01]  /*46010*/  @P4 STG.E.U8 desc[UR18][R4.64], R39 ;  /* 0x0000002704004986 */ /* 0x0001e2000c101112 */
[C---:B------:R-:W-:Y:S01]  /*46020*/  LEA.HI.X.SX32 R7, R3.reuse, R0, 0x1, P5 ;  /* 0x0000000003077211 */ /* 0x040fe200028f0eff */
[----:B------:R-:W-:-:S02]  /*46030*/  VIADD R3, R3, UR5 ;  /* 0x0000000503037c36 */ /* 0x000fc40008000000 */
[----:B------:R1:W-:Y:S01]  /*46040*/  @P2 STG.E.U8 desc[UR18][R8.64], R11 ;  /* 0x0000000b08002986 */ /* 0x0003e2000c101112 */
[----:B-----5:R-:W-:Y:S01]  /*46050*/  ISETP.LT.AND P4, PT, R18, UR7, !P1 ;  /* 0x0000000712007c0c */ /* 0x020fe2000cf81270 */
[----:B------:R-:W5:Y:S02]  /*46060*/  LDCU UR7, c[0x0][0x39c] ;  /* 0x00007380ff0777ac */ /* 0x000f640008000800 */
[----:B------:R2:W-:Y:S01]  /*46070*/  @P0 STG.E.U8 desc[UR18][R6.64], R41 ;  /* 0x0000002906000986 */ /* 0x0005e2000c101112 */
[----:B0-----:R-:W-:-:S03]  /*46080*/  PRMT R5, R41, 0x9910, RZ ;  /* 0x0000991029057816 */ /* 0x001fc600000000ff */
[----:B------:R-:W5:Y:S01]  /*46090*/  LDL.LU R10, [R1+0xf00] ;  /* 0x000f0000010a7983 */ /* 0x000f620000300800 */
[C---:B------:R-:W-:Y:S01]  /*460a0*/  IADD3 R4, P0, PT, R3.reuse, R2, RZ ;  /* 0x0000000203047210 */ /* 0x040fe20007f1e0ff */
[C---:B-1----:R-:W-:Y:S02]  /*460b0*/  VIADD R9, R3.reuse, UR5 ;  /* 0x0000000503097c36 */ /* 0x042fe40008000000 */
[----:B------:R-:W-:Y:S01]  /*460c0*/  IMAD.MOV.U32 R11, RZ, RZ, R5 ;  /* 0x000000ffff0b7224 */ /* 0x000fe200078e0005 */
[----:B------:R-:W-:Y:S02]  /*460d0*/  LEA.HI.X.SX32 R5, R3, R0, 0x1, P0 ;  /* 0x0000000003057211 */ /* 0x000fe400000f0eff */
[C---:B------:R-:W-:Y:S01]  /*460e0*/  IADD3 R8, P0, PT, R9.reuse, R2, RZ ;  /* 0x0000000209087210 */ /* 0x040fe20007f1e0ff */
[----:B------:R-:W-:Y:S01]  /*460f0*/  VIADD R3, R9, UR5 ;  /* 0x0000000509037c36 */ /* 0x000fe20008000000 */
[----:B------:R-:W-:Y:S02]  /*46100*/  SHF.R.S32.HI R11, RZ, 0x8, R11 ;  /* 0x00000008ff0b7819 */ /* 0x000fe4000001140b */
[----:B------:R-:W-:-:S02]  /*46110*/  F2FP.SATFINITE.E5M2.F32.PACK_AB_MERGE_C R43, R43, R42, RZ ;  /* 0x0000002a2b2b723e */ /* 0x000fc400048060ff */
[----:B------:R-:W-:Y:S01]  /*46120*/  LEA.HI.X.SX32 R9, R9, R0, 0x1, P0 ;  /* 0x0000000009097211 */ /* 0x000fe200000f0eff */
[----:B------:R0:W-:Y:S04]  /*46130*/  @P3 STG.E.U8 desc[UR18][R4.64], R11 ;  /* 0x0000000b04003986 */ /* 0x0001e8000c101112 */
[----:B------:R1:W-:Y:S01]  /*46140*/  @P4 STG.E.U8 desc[UR18][R8.64], R43 ;  /* 0x0000002b08004986 */ /* 0x0003e2000c101112 */
[----:B--2---:R-:W-:Y:S01]  /*46150*/  ISETP.LT.AND P0, PT, R14, UR4, !P1 ;  /* 0x000000040e007c0c */ /* 0x004fe2000cf01270 */
[----:B------:R-:W2:Y:S02]  /*46160*/  LDCU UR4, c[0x0][0x39c] ;  /* 0x00007380ff0477ac */ /* 0x000ea40008000800 */
[----:B------:R-:W2:Y:S01]  /*46170*/  LDL.LU R14, [R1+0xefc] ;  /* 0x000efc00010e7983 */ /* 0x000ea20000300800 */
[----:B----4-:R-:W-:Y:S01]  /*46180*/  ISETP.LT.AND P4, PT, R12, UR6, !P1 ;  /* 0x000000060c007c0c */ /* 0x010fe2000cf81270 */
[----:B------:R-:W4:Y:S02]  /*46190*/  LDCU UR6, c[0x0][0x39c] ;  /* 0x00007380ff0677ac */ /* 0x000f240008000800 */
[----:B------:R-:W4:Y:S01]  /*461a0*/  LDL.LU R12, [R1+0xef8] ;  /* 0x000ef800010c7983 */ /* 0x000f220000300800 */
[----:B---3--:R-:W-:-:S02]  /*461b0*/  ISETP.LT.AND P2, PT, R17, UR9, !P1 ;  /* 0x0000000911007c0c */ /* 0x008fc4000cf41270 */
[----:B------:R-:W-:Y:S01]  /*461c0*/  PRMT R13, R43, 0x9910, RZ ;  /* 0x000099102b0d7816 */ /* 0x000fe200000000ff */
[----:B------:R-:W3:Y:S01]  /*461d0*/  LDL.LU R18, [R1+0xef4] ;  /* 0x000ef40001127983 */ /* 0x000ee20000300800 */
[C---:B------:R-:W-:Y:S01]  /*461e0*/  IADD3 R6, P3, PT, R3.reuse, R2, RZ ;  /* 0x0000000203067210 */ /* 0x040fe20007f7e0ff */
[----:B------:R-:W2:Y:S01]  /*461f0*/  LDCU UR9, c[0x0][0x39c] ;  /* 0x00007380ff0977ac */ /* 0x000ea20008000800 */
[----:B------:R-:W-:Y:S01]  /*46200*/  SHF.R.S32.HI R13, RZ, 0x8, R13 ;  /* 0x00000008ff0d7819 */ /* 0x000fe2000001140d */
[----:B------:R-:W3:Y:S01]  /*46210*/  LDL.LU R17, [R1+0xec8] ;  /* 0x000ec80001117983 */ /* 0x000ee20000300800 */
[C---:B------:R-:W-:Y:S01]  /*46220*/  LEA.HI.X.SX32 R7, R3.reuse, R0, 0x1, P3 ;  /* 0x0000000003077211 */ /* 0x040fe200018f0eff */
[----:B------:R-:W-:Y:S01]  /*46230*/  VIADD R3, R3, UR5 ;  /* 0x0000000503037c36 */ /* 0x000fe20008000000 */
[----:B------:R-:W-:Y:S01]  /*46240*/  ISETP.LT.AND P5, PT, R16, UR10, !P1 ;  /* 0x0000000a10007c0c */ /* 0x000fe2000cfa1270 */
[----:B------:R-:W2:Y:S01]  /*46250*/  LDCU UR10, c[0x0][0x39c] ;  /* 0x00007380ff0a77ac */ /* 0x000ea20008000800 */
[----:B------:R-:W-:Y:S01]  /*46260*/  F2FP.SATFINITE.E5M2.F32.PACK_AB_MERGE_C R45, R45, R44, RZ ;  /* 0x0000002c2d2d723e */ /* 0x000fe200048060ff */
[----:B------:R5:W-:Y:S01]  /*46270*/  @P2 STG.E.U8 desc[UR18][R6.64], R13 ;  /* 0x0000000d06002986 */ /* 0x000be2000c101112 */
[C---:B0-----:R-:W-:Y:S01]  /*46280*/  IADD3 R4, P2, PT, R3.reuse, R2, RZ ;  /* 0x0000000203047210 */ /* 0x041fe20007f5e0ff */
[----:B------:R-:W-:Y:S01]  /*46290*/  VIADD R11, R3, UR5 ;  /* 0x00000005030b7c36 */ /* 0x000fe20008000000 */
[----:B------:R-:W-:Y:S01]  /*462a0*/  PRMT R15, R45, 0x9910, RZ ;  /* 0x000099102d0f7816 */ /* 0x000fe200000000ff */
[----:B------:R-:W3:Y:S01]  /*462b0*/  LDL.LU R16, [R1+0x1260] ;  /* 0x0012600001107983 */ /* 0x000ee20000300800 */
[----:B------:R-:W-:-:S02]  /*462c0*/  LEA.HI.X.SX32 R5, R3, R0, 0x1, P2 ;  /* 0x0000000003057211 */ /* 0x000fc400010f0eff */
[C---:B-1----:R-:W-:Y:S02]  /*462d0*/  IADD3 R8, P2, PT, R11.reuse, R2, RZ ;  /* 0x000000020b087210 */ /* 0x042fe40007f5e0ff */
[----:B------:R-:W-:Y:S02]  /*462e0*/  SHF.R.S32.HI R15, RZ, 0x8, R15 ;  /* 0x00000008ff0f7819 */ /* 0x000fe4000001140f */
[C---:B------:R-:W-:Y:S01]  /*462f0*/  LEA.HI.X.SX32 R9, R11.reuse, R0, 0x1, P2 ;  /* 0x000000000b097211 */ /* 0x040fe200010f0eff */
[----:B------:R-:W-:Y:S01]  /*46300*/  VIADD R11, R11, UR5 ;  /* 0x000000050b0b7c36 */ /* 0x000fe20008000000 */
[----:B------:R0:W-:Y:S04]  /*46310*/  @P5 STG.E.U8 desc[UR18][R4.64], R45 ;  /* 0x0000002d04005986 */ /* 0x0001e8000c101112 */
[----:B------:R1:W-:Y:S01]  /*46320*/  @P0 STG.E.U8 desc[UR18][R8.64], R15 ;  /* 0x0000000f08000986 */ /* 0x0003e2000c101112 */
[----:B-----5:R-:W-:-:S04]  /*46330*/  IADD3 R6, P0, PT, R11, R2, RZ ;  /* 0x000000020b067210 */ /* 0x020fc80007f1e0ff */
[C---:B------:R-:W-:Y:S02]  /*46340*/  LEA.HI.X.SX32 R7, R11.reuse, R0, 0x1, P0 ;  /* 0x000000000b077211 */ /* 0x040fe400000f0eff */
[----:B--2---:R-:W-:Y:S02]  /*46350*/  ISETP.LT.AND P0, PT, R14, UR4, !P1 ;  /* 0x000000040e007c0c */ /* 0x004fe4000cf01270 */
[----:B----4-:R-:W-:Y:S01]  /*46360*/  ISETP.LT.AND P2, PT, R12, UR6, !P1 ;  /* 0x000000060c007c0c */ /* 0x010fe2000cf41270 */
[----:B------:R-:W2:Y:S01]  /*46370*/  LDL.LU R14, [R1+0x1228] ;  /* 0x00122800010e7983 */ /* 0x000ea20000300800 */
[----:B------:R-:W-:Y:S01]  /*46380*/  VIADD R3, R11, UR5 ;  /* 0x000000050b037c36 */ /* 0x000fe20008000000 */
[----:B------:R-:W-:Y:S01]  /*46390*/  ISETP.LT.AND P3, PT, R10, UR7, !P1 ;  /* 0x000000070a007c0c */ /* 0x000fe2000cf61270 */
[----:B------:R-:W3:Y:S01]  /*463a0*/  LDCU UR7, c[0x0][0x39c] ;  /* 0x00007380ff0777ac */ /* 0x000ee20008000800 */
[----:B------:R-:W4:Y:S02]  /*463b0*/  LDL.LU R12, [R1+0xef0] ;  /* 0x000ef000010c7983 */ /* 0x000f240000300800 */
[----:B0-----:R-:W-:Y:S01]  /*463c0*/  IADD3 R4, P5, PT, R3, R2, RZ ;  /* 0x0000000203047210 */ /* 0x001fe20007fbe0ff */
[----:B------:R-:W2:Y:S01]  /*463d0*/  LDCU UR4, c[0x0][0x39c] ;  /* 0x00007380ff0477ac */ /* 0x000ea20008000800 */
[----:B------:R-:W-:-:S02]  /*463e0*/  F2FP.SATFINITE.E5M2.F32.PACK_AB_MERGE_C R47, R47, R46, RZ ;  /* 0x0000002e2f2f723e */ /* 0x000fc400048060ff */
[C---:B------:R-:W-:Y:S01]  /*463f0*/  LEA.HI.X.SX32 R5, R3.reuse, R0, 0x1, P5 ;  /* 0x0000000003057211 */ /* 0x040fe200028f0eff */
[----:B------:R-:W-:Y:S01]  /*46400*/  VIADD R3, R3, UR5 ;  /* 0x0000000503037c36 */ /* 0x000fe20008000000 */
[----:B------:R-:W-:Y:S01]  /*46410*/  PRMT R10, R47, 0x9910, RZ ;  /* 0x000099102f0a7816 */ /* 0x000fe200000000ff */
[----:B------:R-:W4:Y:S03]  /*46420*/  LDCU UR6, c[0x0][0x39c] ;  /* 0x00007380ff0677ac */ /* 0x000f260008000800 */
[----:B-1----:R-:W-:Y:S02]  /*46430*/  IADD3 R8, P5, PT, R3, R2, RZ ;  /* 0x0000000203087210 */ /* 0x002fe40007fbe0ff */
[----:B------:R-:W-:Y:S02]  /*46440*/  SHF.R.S32.HI R11, RZ, 0x8, R10 ;  /* 0x00000008ff0b7819 */ /* 0x000fe4000001140a */
[----:B------:R-:W-:Y:S01]  /*46450*/  F2FP.SATFINITE.E5M2.F32.PACK_AB_MERGE_C R49, R49, R48, RZ ;  /* 0x000000303131723e */ /* 0x000fe200048060ff */
[----:B------:R0:W-:Y:S01]  /*46460*/  @P4 STG.E.U8 desc[UR18][R6.64], R47 ;  /* 0x0000002f06004986 */ /* 0x0001e2000c101112 */
[C---:B------:R-:W-:Y:S01]  /*46470*/  LEA.HI.X.SX32 R9, R3.reuse, R0, 0x1, P5 ;  /* 0x0000000003097211 */ /* 0x040fe200028f0eff */
[----:B------:R-:W-:-:S02]  /*46480*/  VIADD R3, R3, UR5 ;  /* 0x0000000503037c36 */ /* 0x000fc40008000000 */
[----:B------:R1:W-:Y:S01]  /*46490*/  @P3 STG.E.U8 desc[UR18][R4.64], R11 ;  /* 0x0000000b04003986 */ /* 0x0003e2000c101112 */
[----:B---3--:R-:W-:Y:S01]  /*464a0*/  ISETP.LT.AND P4, PT, R18, UR7, !P1 ;  /* 0x0000000712007c0c */ /* 0x008fe2000cf81270 */
[----:B------:R-:W3:Y:S02]  /*464b0*/  LDCU UR7, c[0x0][0x39c] ;  /* 0x00007380ff0777ac */ /* 0x000ee40008000800 */
[----:B------:R5:W-:Y:S01]  /*464c0*/  @P0 STG.E.U8 desc[UR18][R8.64], R49 ;  /* 0x0000003108000986 */ /* 0x000be2000c101112 */
[----:B0-----:R-:W-:Y:S01]  /*464d0*/  PRMT R6, R49, 0x9910, RZ ;  /* 0x0000991031067816 */ /* 0x001fe200000000ff */
[----:B------:R-:W-:Y:S01]  /*464e0*/  VIADD R7, R3, UR5 ;  /* 0x0000000503077c36 */ /* 0x000fe20008000000 */
[----:B------:R-:W-:Y:S01]  /*464f0*/  F2FP.SATFINITE.E5M2.F32.PACK_AB_MERGE_C R51, R51, R50, RZ ;  /* 0x000000323333723e */ /* 0x000fe200048060ff */
[----:B------:R-:W3:Y:S01]  /*46500*/  LDL.LU R10, [R1+0xeec] ;  /* 0x000eec00010a7983 */ /* 0x000ee20000300800 */
[----:B-1----:R-:W-:Y:S01]  /*46510*/  IADD3 R4, P0, PT, R3, R2, RZ ;  /* 0x0000000203047210 */ /* 0x002fe20007f1e0ff */
[----:B------:R-:W-:-:S03]  /*46520*/  IMAD.MOV.U32 R11, RZ, RZ, R6 ;  /* 0x000000ffff0b7224 */ /* 0x000fc600078e0006 */
[----:B------:R-:W-:Y:S02]  /*46530*/  LEA.HI.X.SX32 R5, R3, R0, 0x1, P0 ;  /* 0x0000000003057211 */ /* 0x000fe400000f0eff */
[C---:B------:R-:W-:Y:S01]  /*46540*/  IADD3 R6, P0, PT, R7.reuse, R2, RZ ;  /* 0x0000000207067210 */ /* 0x040fe20007f1e0ff */
[C---:B------:R-:W-:Y:S01]  /*46550*/  VIADD R3, R7.reuse, UR5 ;  /* 0x0000000507037c36 */ /* 0x040fe20008000000 */
[----:B------:R-:W-:Y:S02]  /*46560*/  SHF.R.S32.HI R11, RZ, 0x8, R11 ;  /* 0x00000008ff0b7819 */ /* 0x000fe4000001140b */
[----:B------:R-:W-:-:S03]  /*46570*/  LEA.HI.X.SX32 R7, R7, R0, 0x1, P0 ;  /* 0x0000000007077211 */ /* 0x000fc600000f0eff */
        /* <DEDUP_REMOVED lines=8> */
[----:B------:R-:W-:-:S02]  /*46600*/  ISETP.LT.AND P3, PT, R17, UR9, !P1 ;  /* 0x0000000911007c0c */ /* 0x000fc4000cf61270 */
[----:B------:R-:W-:Y:S01]  /*46610*/  PRMT R13, R51, 0x9910, RZ ;  /* 0x00009910330d7816 */ /* 0x000fe200000000ff */
[----:B------:R-:W3:Y:S01]  /*46620*/  LDL.LU R18, [R1+0xee0] ;  /* 0x000ee00001127983 */ /* 0x000ee20000300800 */
[C---:B-----5:R-:W-:Y:S01]  /*46630*/  IADD3 R8, P2, PT, R3.reuse, R2, RZ ;  /* 0x0000000203087210 */ /* 0x060fe20007f5e0ff */
[----:B------:R-:W5:Y:S01]  /*46640*/  LDCU UR9, c[0x0][0x39c] ;  /* 0x00007380ff0977ac */ /* 0x000f620008000800 */
[----:B------:R-:W-:Y:S01]  /*46650*/  SHF.R.S32.HI R13, RZ, 0x8, R13 ;  /* 0x00000008ff0d7819 */ /* 0x000fe2000001140d */
[----:B------:R-:W5:Y:S01]  /*46660*/  LDL.LU R17, [R1+0xec4] ;  /* 0x000ec40001117983 */ /* 0x000f620000300800 */
        /* <DEDUP_REMOVED lines=9> */
[----:B------:R-:W5:Y:S01]  /*46700*/  LDL.LU R16, [R1+0x11b8] ;  /* 0x0011b80001107983 */ /* 0x000f620000300800 */
[----:B------:R-:W-:-:S02]  /*46710*/  LEA.HI.X.SX32 R5, R3, R0, 0x1, P3 ;  /* 0x0000000003057211 */ /* 0x000fc400018f0eff */
        /* <DEDUP_REMOVED lines=8> */
[----:B----4-:R-:W-:Y:S01]  /*467a0*/  ISETP.LT.AND P3, PT, R12, UR6, !P1 ;  /* 0x000000060c007c0c */ /* 0x010fe2000cf61270 */
[----:B------:R-:W-:Y:S01]  /*467b0*/  VIADD R3, R11, UR5 ;  /* 0x000000050b037c36 */ /* 0x000fe20008000000 */
[----:B------:R-:W4:Y:S01]  /*467c0*/  LDL.LU R12, [R1+0x1160] ;  /* 0x00116000010c7983 */ /* 0x000f220000300800 */
[----:B--2---:R-:W-:Y:S01]  /*467d0*/  ISETP.LT.AND P0, PT, R14, UR4, !P1 ;  /* 0x000000040e007c0c */ /* 0x004fe2000cf01270 */
[----:B------:R-:W4:Y:S02]  /*467e0*/  LDCU UR4, c[0x0][0x39c] ;  /* 0x00007380ff0477ac */ /* 0x000f240008000800 */
[----:B------:R-:W2:Y:S01]  /*467f0*/  LDL.LU R14, [R1+0xedc] ;  /* 0x000edc00010e7983 */ /* 0x000ea20000300800 */
[----:B0-----:R-:W-:Y:S01]  /*46800*/  IADD3 R4, P5, PT, R3, R2, RZ ;  /* 0x0000000203047210 */ /* 0x001fe20007fbe0ff */
[----:B------:R-:W2:Y:S01]  /*46810*/  LDCU UR6, c[0x0][0x39c] ;  /* 0x00007380ff0677ac */ /* 0x000ea20008000800 */
[----:B---3--:R-:W-:-:S02]  /*46820*/  ISETP.LT.AND P2, PT, R10, UR7, !P1 ;  /* 0x000000070a007c0c */ /* 0x008fc4000cf41270 */
[C---:B------:R-:W-:Y:S01]  /*46830*/  LEA.HI.X.SX32 R5, R3.reuse, R0, 0x1, P5 ;  /* 0x0000000003057211 */ /* 0x040fe200028f0eff */
[----:B------:R-:W-:Y:S01]  /*46840*/  VIADD R3, R3, UR5 ;  /* 0x0000000503037c36 */ /* 0x000fe20008000000 */
[----:B------:R-:W-:Y:S01]  /*46850*/  F2FP.SATFINITE.E5M2.F32.PACK_AB_MERGE_C R55, R55, R54, RZ ;  /* 0x000000363737723e */ /* 0x000fe200048060ff */
[----:B------:R-:W0:Y:S03]  /*46860*/  LDCU UR7, c[0x0][0x39c] ;  /* 0x00007380ff0777ac */ /* 0x000e260008000800 */
[----:B------:R-:W-:Y:S02]  /*46870*/  PRMT R10, R55, 0x9910, RZ ;  /* 0x00009910370a7816 */ /* 0x000fe400000000ff */
[----:B-1----:R-:W-:Y:S02]  /*46880*/  IADD3 R6, P5, PT, R3, R2, RZ ;  /* 0x0000000203067210 */ /* 0x002fe40007fbe0ff */
[----:B------:R-:W-:-:S02]  /*46890*/  SHF.R.S32.HI R11, RZ, 0x8, R10 ;  /* 0x00000008ff0b7819 */ /* 0x000fc4000001140a */
[----:B------:R-:W-:Y:S01]  /*468a0*/  F2FP.SATFINITE.E5M2.F32.PACK_AB_MERGE_C R57, R57, R56, RZ ;  /* 0x000000383939723e */ /* 0x000fe200048060ff */
[----:B------:R1:W-:Y:S01]  /*468b0*/  @P4 STG.E.U8 desc[UR18][R8.64], R55 ;  /* 0x0000003708004986 */ /* 0x0003e2000c101112 */
[C---:B------:R-:W-:Y:S01]  /*468c0*/  LEA.HI.X.SX32 R7, R3.reuse, R0, 0x1, P5 ;  /* 0x0000000003077211 */ /* 0x040fe200028f0eff */
[----:B------:R-:W-:Y:S02]  /*468d0*/  VIADD R3, R3, UR5 ;  /* 0x0000000503037c36 */ /* 0x000fe40008000000 */
[----:B------:R3:W-:Y:S04]  /*468e0*/  @P2 STG.E.U8 desc[UR18][R4.64], R11 ;  /* 0x0000000b04002986 */ /* 0x0007e8000c101112 */
[----:B------:R2:W-:Y:S01]  /*468f0*/  @P0 STG.E.U8 desc[UR18][R6.64], R57 ;  /* 0x0000003906000986 */ /* 0x0005e2000c101112 */
[----:B-1----:R-:W-:-:S03]  /*46900*/  PRMT R8, R57, 0x9910, RZ ;  /* 0x0000991039087816 */ /* 0x002fc600000000ff */
[----:B------:R-:W2:Y:S01]  /*46910*/  LDL.LU R10, [R1+0xed8] ;  /* 0x000ed800010a7983 */ /* 0x000ea20000300800 */
[C---:B------:R-:W-:Y:S01]  /*46920*/  VIADD R9, R3.reuse, UR5 ;  /* 0x0000000503097c36 */ /* 0x040fe20008000000 */
[C---:B---3--:R-:W-:Y:S01]  /*46930*/  IADD3 R4, P0, PT, R3.reuse, R2, RZ ;  /* 0x0000000203047210 */ /* 0x048fe20007f1e0ff */
[----:B------:R-:W-:Y:S01]  /*46940*/  IMAD.MOV.U32 R11, RZ, RZ, R8 ;  /* 0x000000ffff0b7224 */ /* 0x000fe200078e0008 */
[----:B0-----:R-:W-:Y:S01]  /*46950*/  ISETP.LT.AND P4, PT, R18, UR7, !P1 ;  /* 0x0000000712007c0c */ /* 0x001fe2000cf81270 */
[----:B------:R-:W0:Y:S01]  /*46960*/  LDCU UR7, c[0x0][0x39c] ;  /* 0x00007380ff0777ac */ /* 0x000e220008000800 */
[----:B------:R-:W-:Y:S02]  /*46970*/  LEA.HI.X.SX32 R5, R3, R0, 0x1, P0 ;  /* 0x0000000003057211 */ /* 0x000fe400000f0eff */
[C---:B------:R-:W-:Y:S01]  /*46980*/  IADD3 R8, P0, PT, R9.reuse, R2, RZ ;  /* 0x0000000209087210 */ /* 0x040fe20007f1e0ff */
[----:B------:R-:W-:Y:S01]  /*46990*/  VIADD R3, R9, UR5 ;  /* 0x0000000509037c36 */ /* 0x000fe20008000000 */
[----:B------:R-:W-:-:S02]  /*469a0*/  SHF.R.S32.HI R11, RZ, 0x8, R11 ;  /* 0x00000008ff0b7819 */ /* 0x000fc4000001140b */
[----:B------:R-:W-:Y:S02]  /*469b0*/  LEA.HI.X.SX32 R9, R9, R0, 0x1, P0 ;  /* 0x0000000009097211 */ /* 0x000fe400000f0eff */
[----:B------:R-:W-:Y:S01]  /*469c0*/  F2FP.SATFINITE.E5M2.F32.PACK_AB_MERGE_C R59, R59, R58, RZ ;  /* 0x0000003a3b3b723e */ /* 0x000fe200048060ff */
[----:B------:R1:W-:Y:S01]  /*469d0*/  @P3 STG.E.U8 desc[UR18][R4.64], R11 ;  /* 0x0000000b04003986 */ /* 0x0003e2000c101112 */
[----:B-----5:R-:W-:-:S03]  /*469e0*/  ISETP.LT.AND P5, PT, R16, UR10, !P1 ;  /* 0x0000000a10007c0c */ /* 0x020fc6000cfa1270 */
[----:B------:R3:W-:Y:S01]  /*469f0*/  @P4 STG.E.U8 desc[UR18][R8.64], R59 ;  /* 0x0000003b08004986 */ /* 0x0007e2000c101112 */
[----:B----4-:R-:W-:Y:S01]  /*46a00*/  ISETP.LT.AND P0, PT, R12, UR4, !P1 ;  /* 0x000000040c007c0c */ /* 0x010fe2000cf01270 */
[----:B------:R-:W4:Y:S02]  /*46a10*/  LDCU UR4, c[0x0][0x39c] ;  /* 0x00007380ff0477ac */ /* 0x000f240008000800 */
[----:B------:R-:W4:Y:S01]  /*46a20*/  LDL.LU R12, [R1+0xed4] ;  /* 0x000ed400010c7983 */ /* 0x000f220000300800 */
[----:B--2---:R-:W-:Y:S01]  /*46a30*/  ISETP.LT.AND P4, PT, R14, UR6, !P1 ;  /* 0x000000060e007c0c */ /* 0x004fe2000cf81270 */
[----:B------:R-:W2:Y:S02]  /*46a40*/  LDCU UR6, c[0x0][0x39c] ;  /* 0x00007380ff0677ac */ /* 0x000ea40008000800 */
[----:B------:R-:W2:Y:S04]  /*46a50*/  LDL.LU R16, [R1+0xed0] ;  /* 0x000ed00001107983 */ /* 0x000ea80000300800 */
[----:B------:R-:W5:Y:S01]  /*46a60*/  LDL.LU R14, [R1+0xecc] ;  /* 0x000ecc00010e7983 */ /* 0x000f620000300800 */
[----:B------:R-:W-:-:S02]  /*46a70*/  ISETP.LT.AND P2, PT, R17, UR9, !P1 ;  /* 0x0000000911007c0c */ /* 0x000fc4000cf41270 */
[----:B------:R-:W-:Y:S02]  /*46a80*/  PRMT R13, R59, 0x9910, RZ ;  /* 0x000099103b0d7816 */ /* 0x000fe400000000ff */
[C---:B------:R-:W-:Y:S02]  /*46a90*/  IADD3 R6, P3, PT, R3.reuse, R2, RZ ;  /* 0x0000000203067210 */ /* 0x040fe40007f7e0ff */
[----:B------:R-:W-:Y:S02]  /*46aa0*/  SHF.R.S32.HI R13, RZ, 0x8, R13 ;  /* 0x00000008ff0d7819 */ /* 0x000fe4000001140d */
[C---:B------:R-:W-:Y:S01]  /*46ab0*/  LEA.HI.X.SX32 R7, R3.reuse, R0, 0x1, P3 ;  /* 0x0000000003077211 */ /* 0x040fe200018f0eff */
[----:B------:R-:W-:-:S04]  /*46ac0*/  VIADD R3, R3, UR5 ;  /* 0x0000000503037c36 */ /* 0x000fc80008000000 */
[----:B------:R0:W-:Y:S01]  /*46ad0*/  @P2 STG.E.U8 desc[UR18][R6.64], R13 ;  /* 0x0000000d06002986 */ /* 0x0001e2000c101112 */
[C---:B-1----:R-:W-:Y:S01]  /*46ae0*/  IADD3 R4, P2, PT, R3.reuse, R2, RZ ;  /* 0x0000000203047210 */ /* 0x042fe20007f5e0ff */
[----:B------:R-:W-:Y:S01]  /*46af0*/  VIADD R11, R3, UR5 ;  /* 0x00000005030b7c36 */ /* 0x000fe20008000000 */
[----:B------:R-:W-:Y:S02]  /*46b00*/  F2FP.SATFINITE.E5M2.F32.PACK_AB_MERGE_C R61, R61, R60, RZ ;  /* 0x0000003c3d3d723e */ /* 0x000fe400048060ff */
[----:B------:R-:W-:Y:S01]  /*46b10*/  LEA.HI.X.SX32 R5, R3, R0, 0x1, P2 ;  /* 0x0000000003057211 */ /* 0x000fe200010f0eff */
[C---:B------:R-:W-:Y:S01]  /*46b20*/  VIADD R3, R11.reuse, UR5 ;  /* 0x000000050b037c36 */ /* 0x040fe20008000000 */
[----:B---3--:R-:W-:Y:S02]  /*46b30*/  IADD3 R8, P2, PT, R11, R2, RZ ;  /* 0x000000020b087210 */ /* 0x008fe40007f5e0ff */
[----:B------:R-:W-:Y:S02]  /*46b40*/  PRMT R19, R61, 0x9910, RZ ;  /* 0x000099103d137816 */ /* 0x000fe400000000ff */
[----:B------:R-:W-:Y:S01]  /*46b50*/  LEA.HI.X.SX32 R9, R11, R0, 0x1, P2 ;  /* 0x000000000b097211 */ /* 0x000fe200010f0eff */
[----:B------:R-:W-:Y:S01]  /*46b60*/  VIADD R11, R3, UR5 ;  /* 0x00000005030b7c36 */ /* 0x000fe20008000000 */
[----:B------:R-:W-:Y:S01]  /*46b70*/  SHF.R.S32.HI R19, RZ, 0x8, R19 ;  /* 0x00000008ff137819 */ /* 0x000fe20000011413 */
[----:B------:R1:W-:Y:S01]  /*46b80*/  @P5 STG.E.U8 desc[UR18][R4.64], R61 ;  /* 0x0000003d04005986 */ /* 0x0003e2000c101112 */
[----:B0-----:R-:W-:Y:S01]  /*46b90*/  ISETP.LT.AND P3, PT, R10, UR7, !P1 ;  /* 0x000000070a007c0c */ /* 0x001fe2000cf61270 */
[----:B------:R-:W-:Y:S01]  /*46ba0*/  VIADD R13, R11, UR5 ;  /* 0x000000050b0d7c36 */ /* 0x000fe20008000000 */
[----:B------:R-:W5:Y:S01]  /*46bb0*/  LDCU UR7, c[0x0][0x39c] ;  /* 0x00007380ff0777ac */ /* 0x000f620008000800 */
[----:B------:R0:W-:Y:S01]  /*46bc0*/  @P0 STG.E.U8 desc[UR18][R8.64], R19 ;  /* 0x0000001308000986 */ /* 0x0001e2000c101112 */
[-C--:B------:R-:W-:Y:S01]  /*46bd0*/  IADD3 R6, P0, PT, R3, R2.reuse, RZ ;  /* 0x0000000203067210 */ /* 0x080fe20007f1e0ff */
[----:B------:R-:W-:Y:S01]  /*46be0*/  VIADD R15, R13, UR5 ;  /* 0x000000050d0f7c36 */ /* 0x000fe20008000000 */
[----:B------:R-:W-:-:S02]  /*46bf0*/  IADD3 R10, P5, PT, R11, R2, RZ ;  /* 0x000000020b0a7210 */ /* 0x000fc40007fbe0ff */
[-C--:B------:R-:W-:Y:S01]  /*46c00*/  LEA.HI.X.SX32 R7, R3, R0.reuse, 0x1, P0 ;  /* 0x0000000003077211 */ /* 0x080fe200000f0eff */
[----:B------:R-:W-:Y:S01]  /*46c10*/  VIADD R3, R15, UR5 ;  /* 0x000000050f037c36 */ /* 0x000fe20008000000 */
[----:B------:R-:W-:Y:S02]  /*46c20*/  LEA.HI.X.SX32 R11, R11, R0, 0x1, P5 ;  /* 0x000000000b0b7211 */ /* 0x000fe400028f0eff */
[----:B-1----:R-:W-:Y:S01]  /*46c30*/  IADD3 R4, P0, PT, R13, R2, RZ ;  /* 0x000000020d047210 */ /* 0x002fe20007f1e0ff */
[----:B------:R-:W-:Y:S01]  /*46c40*/  VIADD R17, R3, UR5 ;  /* 0x0000000503117c36 */ /* 0x000fe20008000000 */
[----:B------:R-:W-:Y:S02]  /*46c50*/  F2FP.SATFINITE.E5M2.F32.PACK_AB_MERGE_C R63, R63, R62, RZ ;  /* 0x0000003e3f3f723e */ /* 0x000fe400048060ff */
[----:B------:R-:W-:Y:S02]  /*46c60*/  LEA.HI.X.SX32 R5, R13, R0, 0x1, P0 ;  /* 0x000000000d057211 */ /* 0x000fe400000f0eff */
[----:B------:R-:W-:-:S02]  /*46c70*/  F2FP.SATFINITE.E5M2.F32.PACK_AB_MERGE_C R65, R65, R64, RZ ;  /* 0x000000404141723e */ /* 0x000fc400048060ff */
[----:B------:R-:W-:-:S04]  /*46c80*/  F2FP.SATFINITE.E5M2.F32.PACK_AB_MERGE_C R67, R67, R66, RZ ;  /* 0x000000424343723e */ /* 0x000fc800048060ff */
[----:B0-----:R-:W-:Y:S01]  /*46c90*/  PRMT R19, R67, 0x9910, RZ ;  /* 0x0000991043137816 */ /* 0x001fe200000000ff */
[----:B------:R0:W-:Y:S03]  /*46ca0*/  @P4 STG.E.U8 desc[UR18][R6.64], R63 ;  /* 0x0000003f06004986 */ /* 0x0001e6000c101112 */
[----:B------:R-:W-:Y:S02]  /*46cb0*/  SHF.R.S32.HI R19, RZ, 0x8, R19 ;  /* 0x00000008ff137819 */ /* 0x000fe40000011413 */
[----:B----4-:R-:W-:Y:S02]  /*46cc0*/  ISETP.LT.AND P2, PT, R12, UR4, !P1 ;  /* 0x000000040c007c0c */ /* 0x010fe4000cf41270 */
[----:B------:R-:W-:Y:S02]  /*46cd0*/  IADD3 R12, P5, PT, R15, R2, RZ ;  /* 0x000000020f0c7210 */ /* 0x000fe40007fbe0ff */
[----:B--2---:R-:W-:-:S02]  /*46ce0*/  ISETP.LT.AND P0, PT, R16, UR6, !P1 ;  /* 0x0000000610007c0c */ /* 0x004fc4000cf01270 */
[----:B------:R-:W-:Y:S02]  /*46cf0*/  LEA.HI.X.SX32 R13, R15, R0, 0x1, P5 ;  /* 0x000000000f0d7211 */ /* 0x000fe400028f0eff */
[----:B------:R-:W-:Y:S02]  /*46d00*/  IADD3 R8, P5, PT, R17, R2, RZ ;  /* 0x0000000211087210 */ /* 0x000fe40007fbe0ff */
[----:B-----5:R-:W-:Y:S02]  /*46d10*/  ISETP.LT.AND P1, PT, R14, UR7, !P1 ;  /* 0x000000070e007c0c */ /* 0x020fe4000cf21270 */
[----:B------:R-:W-:Y:S02]  /*46d20*/  PRMT R15, R63, 0x9910, RZ ;  /* 0x000099103f0f7816 */ /* 0x000fe400000000ff */
[----:B------:R-:W-:Y:S02]  /*46d30*/  LEA.HI.X.SX32 R9, R17, R0, 0x1, P5 ;  /* 0x0000000011097211 */ /* 0x000fe400028f0eff */
[----:B------:R-:W-:-:S02]  /*46d40*/  PRMT R17, R65, 0x9910, RZ ;  /* 0x0000991041117816 */ /* 0x000fc400000000ff */
[C---:B------:R-:W-:Y:S02]  /*46d50*/  IADD3 R2, P5, PT, R3.reuse, R2, RZ ;  /* 0x0000000203027210 */ /* 0x040fe40007fbe0ff */
[----:B------:R-:W-:Y:S02]  /*46d60*/  SHF.R.S32.HI R15, RZ, 0x8, R15 ;  /* 0x00000008ff0f7819 */ /* 0x000fe4000001140f */
[----:B------:R-:W-:Y:S02]  /*46d70*/  SHF.R.S32.HI R17, RZ, 0x8, R17 ;  /* 0x00000008ff117819 */ /* 0x000fe40000011411 */
[----:B------:R-:W-:Y:S01]  /*46d80*/  LEA.HI.X.SX32 R3, R3, R0, 0x1, P5 ;  /* 0x0000000003037211 */ /* 0x000fe200028f0eff */
[----:B------:R0:W-:Y:S04]  /*46d90*/  @P3 STG.E.U8 desc[UR18][R10.64], R15 ;  /* 0x0000000f0a003986 */ /* 0x0001e8000c101112 */
[----:B------:R0:W-:Y:S04]  /*46da0*/  @P2 STG.E.U8 desc[UR18][R4.64], R65 ;  /* 0x0000004104002986 */ /* 0x0001e8000c101112 */
[----:B------:R0:W-:Y:S04]  /*46db0*/  @P0 STG.E.U8 desc[UR18][R12.64], R17 ;  /* 0x000000110c000986 */ /* 0x0001e8000c101112 */
[----:B------:R0:W-:Y:S04]  /*46dc0*/  @P1 STG.E.U8 desc[UR18][R2.64], R67 ;  /* 0x0000004302001986 */ /* 0x0001e8000c101112 */
[----:B------:R0:W-:Y:S01]  /*46dd0*/  @P6 STG.E.U8 desc[UR18][R8.64], R19 ;  /* 0x0000001308006986 */ /* 0x0001e2000c101112 */
[----:B------:R-:W-:Y:S06]  /*46de0*/  BAR.SYNC.DEFER_BLOCKING 0x0 ;  /* 0x0000000000007b1d */ /* 0x000fec0000010000 */
[----:B------:R-:W-:Y:S05]  /*46df0*/  BRA.U UP0, `(.L_x_13) ;  /* 0x0000000100a07547 */ /* 0x000fea000b800000 */
[----:B------:R-:W1:Y:S01]  /*46e00*/  S2UR UR5, SR_CgaCtaId ;  /* 0x00000000000579c3 */ /* 0x000e620000008800 */
[----:B------:R-:W-:Y:S01]  /*46e10*/  NOP ;  /* 0x0000000000007918 */ /* 0x000fe20000000000 */
[----:B------:R-:W-:Y:S01]  /*46e20*/  UMOV UR4, 0x50 ;  /* 0x0000005000047882 */ /* 0x000fe20000000000 */
[----:B------:R-:W-:Y:S02]  /*46e30*/  IMAD.U32 R0, RZ, RZ, UR8 ;  /* 0x00000008ff007e24 */ /* 0x000fe4000f8e00ff */
[----:B0-----:R-:W-:Y:S02]  /*46e40*/  IMAD.MOV.U32 R3, RZ, RZ, 0xff ;  /* 0x000000ffff037424 */ /* 0x001fe400078e00ff */
[----:B------:R-:W-:Y:S01]  /*46e50*/  IMAD.MOV.U32 R7, RZ, RZ, 0x1 ;  /* 0x00000001ff077424 */ /* 0x000fe200078e00ff */
[----:B------:R-:W-:-:S04]  /*46e60*/  LOP3.LUT R0, R0, 0xffff, RZ, 0xc0, !PT ;  /* 0x0000ffff00007812 */ /* 0x000fc800078ec0ff */
[----:B------:R-:W-:-:S05]  /*46e70*/  SHF.R.U32.HI R0, RZ, 0x5, R0 ;  /* 0x00000005ff007819 */ /* 0x000fca0000011600 */
[----:B------:R-:W-:Y:S01]  /*46e80*/  VIADD R2, R0, 0x10 ;  /* 0x0000001000027836 */ /* 0x000fe20000000000 */
[----:B------:R-:W-:Y:S01]  /*46e90*/  SHF.L.U32 R0, R3, R0, RZ ;  /* 0x0000000003007219 */ /* 0x000fe200000006ff */
[----:B-1----:R-:W-:-:S03]  /*46ea0*/  ULEA UR6, UR5, UR4, 0x18 ;  /* 0x0000000405067291 */ /* 0x002fc6000f8ec0ff */
[----:B------:R-:W-:-:S04]  /*46eb0*/  SHF.L.U32 R3, R7, R2, RZ ;  /* 0x0000000207037219 */ /* 0x000fc800000006ff */
[----:B------:R-:W-:Y:S02]  /*46ec0*/  LOP3.LUT R0, R3, R0, RZ, 0xfc, !PT ;  /* 0x0000000003007212 */ /* 0x000fe400078efcff */
[----:B------:R-:W0:Y:S02]  /*46ed0*/  LDS R5, [UR6] ;  /* 0x00000006ff057984 */ /* 0x000e240008000800 */
[C---:B------:R-:W-:Y:S02]  /*46ee0*/  LOP3.LUT R2, R0.reuse, 0xffff, RZ, 0xc0, !PT ;  /* 0x0000ffff00027812 */ /* 0x040fe400078ec0ff */
[----:B0-----:R-:W-:-:S04]  /*46ef0*/  LOP3.LUT R3, R0, 0xffff, R5, 0x80, !PT ;  /* 0x0000ffff00037812 */ /* 0x001fc800078e8005 */
[----:B------:R-:W-:-:S13]  /*46f00*/  ISETP.NE.AND P0, PT, R3, R2, PT ;  /* 0x000000020300720c */ /* 0x000fda0003f05270 */
[----:B------:R-:W-:Y:S05]  /*46f10*/  @P0 BRA `(.L_x_14) ;  /* 0x0000000000500947 */ /* 0x000fea0003800000 */
[----:B------:R-:W-:Y:S02]  /*46f20*/  SHF.R.U32.HI R5, RZ, 0x10, R5 ;  /* 0x00000010ff057819 */ /* 0x000fe40000011605 */
[----:B------:R-:W-:-:S04]  /*46f30*/  SHF.R.U32.HI R2, RZ, 0x10, R0 ;  /* 0x00000010ff027819 */ /* 0x000fc80000011600 */
[----:B------:R-:W-:-:S04]  /*46f40*/  LOP3.LUT R5, R5, R2, RZ, 0xc0, !PT ;  /* 0x0000000205057212 */ /* 0x000fc800078ec0ff */
[----:B------:R-:W-:-:S13]  /*46f50*/  ISETP.NE.AND P0, PT, R5, R2, PT ;  /* 0x000000020500720c */ /* 0x000fda0003f05270 */
[----:B------:R-:W-:Y:S05]  /*46f60*/  @P0 BRA `(.L_x_15) ;  /* 0x0000000000300947 */ /* 0x000fea0003800000 */
[----:B------:R-:W-:Y:S01]  /*46f70*/  R2UR UR4, R0 ;  /* 0x00000000000472ca */ /* 0x000fe200000e0000 */
[----:B------:R-:W-:Y:S01]  /*46f80*/  VOTEU.ANY UR5, UPT, PT ;  /* 0x0000000000057886 */ /* 0x000fe200038e0100 */
[----:B------:R-:W0:Y:S01]  /*46f90*/  S2R R0, SR_LANEID ;  /* 0x0000000000007919 */ /* 0x000e220000000000 */
[----:B------:R-:W-:-:S10]  /*46fa0*/  UFLO.U32 UR5, UR5 ;  /* 0x00000005000572bd */ /* 0x000fd400080e0000 */
[----:B------:R-:W-:-:S06]  /*46fb0*/  ULOP3.LUT UR4, URZ, UR4, URZ, 0x33, !UPT ;  /* 0x00000004ff047292 */ /* 0x000fcc000f8e33ff */
[----:B------:R-:W-:-:S04]  /*46fc0*/  IMAD.U32 R2, RZ, RZ, UR4 ;  /* 0x00000004ff027e24 */ /* 0x000fc8000f8e00ff */
[----:B------:R-:W1:Y:S02]  /*46fd0*/  REDUX UR7, R2 ;  /* 0x00000000020773c4 */ /* 0x000e640000000000 */
[----:B------:R2:W-:Y:S01]  /*46fe0*/  UTCATOMSWS.AND URZ, UR4 ;  /* 0x0000000400ff79e3 */ /* 0x0005e20008000000 */
[----:B0-----:R-:W-:Y:S01]  /*46ff0*/  ISETP.EQ.U32.AND P0, PT, R0, UR5, PT ;  /* 0x0000000500007c0c */ /* 0x001fe2000bf02070 */
[----:B-1----:R-:W-:-:S12]  /*47000*/  IMAD.U32 R0, RZ, RZ, UR7 ;  /* 0x00000007ff007e24 */ /* 0x002fd8000f8e00ff */
[----:B------:R2:W-:Y:S01]  /*47010*/  @P0 ATOMS.AND RZ, [UR6], R0 ;  /* 0x00000000ffff098c */ /* 0x0005e2000a800006 */
[----:B------:R-:W-:Y:S05]  /*47020*/  BRA `(.L_x_13) ;  /* 0x0000000000147947 */ /* 0x000fea0003800000 */
.L_x_15:
[----:B------:R-:W-:-:S07]  /*47030*/  MOV R2, 0x47050 ;  /* 0x0004705000027802 */ /* 0x000fce0000000f00 */
[----:B------:R-:W-:Y:S05]  /*47040*/  CALL.REL.NOINC `($__internal_0_$__cuda_sm10x_tcgen05_guardrail_trap_col_being_dealloced_not_returned_by_alloc) ;  /* 0x00000000002c7944 */ /* 0x000fea0003c00000 */
[----:B------:R-:W-:Y:S05]  /*47050*/  BRA `(.L_x_13) ;  /* 0x0000000000087947 */ /* 0x000fea0003800000 */
.L_x_14:
[----:B------:R-:W-:-:S07]  /*47060*/  MOV R2, 0x47080 ;  /* 0x0004708000027802 */ /* 0x000fce0000000f00 */
[----:B------:R-:W-:Y:S05]  /*47070*/  CALL.REL.NOINC `($__internal_2_$__cuda_sm10x_tcgen05_guardrail_trap_unallocated_columns_being_dealloced) ;  /* 0x0000000000387944 */ /* 0x000fea0003c00000 */
.L_x_13:
[----:B------:R-:W-:Y:S01]  /*47080*/  NOP ;  /* 0x0000000000007918 */ /* 0x000fe20000000000 */
[----:B--2---:R-:W-:Y:S05]  /*47090*/  EXIT ;  /* 0x000000000000794d */ /* 0x004fea0003800000 */
.L_x_8:
[----:B------:R-:W0:Y:S02]  /*470a0*/  SYNCS.PHASECHK.TRANS64.TRYWAIT P1, [UR6], R7 ;  /* 0x00000007ff0075a7 */ /* 0x000e240008021106 */
[----:B0-----:R-:W-:Y:S05]  /*470b0*/  @!P1 BRA `(.L_x_8) ;  /* 0xfffffffc00f89947 */ /* 0x001fea000383ffff */
[----:B------:R-:W-:Y:S05]  /*470c0*/  BRA `(.L_x_16) ;  /* 0xfffffe0400d87947 */ /* 0x000fea000383ffff */
.L_x_12:
[----:B------:R-:W0:Y:S02]  /*470d0*/  SYNCS.PHASECHK.TRANS64.TRYWAIT P0, [UR6], R9 ;  /* 0x00000009ff0075a7 */ /* 0x000e240008001106 */
[----:B0-----:R-:W-:Y:S05]  /*470e0*/  @!P0 BRA `(.L_x_12) ;  /* 0xfffffffc00f88947 */ /* 0x001fea000383ffff */
[----:B------:R-:W-:Y:S05]  /*470f0*/  BRA `(.L_x_11) ;  /* 0xffffff5c00307947 */ /* 0x000fea000383ffff */
        .weak           $__internal_0_$__cuda_sm10x_tcgen05_guardrail_trap_col_being_dealloced_not_returned_by_alloc
        .type           $__internal_0_$__cuda_sm10x_tcgen05_guardrail_trap_col_being_dealloced_not_returned_by_alloc,@function
        .size           $__internal_0_$__cuda_sm10x_tcgen05_guardrail_trap_col_being_dealloced_not_returned_by_alloc,($__internal_1_$__cuda_sm10x_tcgen05_guardrail_trap_phase_invalid_during_alloc - $__internal_0_$__cuda_sm10x_tcgen05_guardrail_trap_col_being_dealloced_not_returned_by_alloc)
$__internal_0_$__cuda_sm10x_tcgen05_guardrail_trap_col_being_dealloced_not_returned_by_alloc:
[----:B------:R-:W-:Y:S05]  /*47100*/  BPT.TRAP 0x1 ;  /* 0x000000040000795c */ /* 0x000fea0000300000 */
[----:B------:R-:W-:-:S04]  /*47110*/  IMAD.MOV.U32 R3, RZ, RZ, 0x0 ;  /* 0x00000000ff037424 */ /* 0x000fc800078e00ff */
[----:B------:R-:W-:Y:S05]  /*47120*/  RET.REL.NODEC R2 `(matmul_kernel) ;  /* 0xfffffb8c02b47950 */ /* 0x000fea0003c3ffff */
        .weak           $__internal_1_$__cuda_sm10x_tcgen05_guardrail_trap_phase_invalid_during_alloc
        .type           $__internal_1_$__cuda_sm10x_tcgen05_guardrail_trap_phase_invalid_during_alloc,@function
        .size           $__internal_1_$__cuda_sm10x_tcgen05_guardrail_trap_phase_invalid_during_alloc,($__internal_2_$__cuda_sm10x_tcgen05_guardrail_trap_unallocated_columns_being_dealloced - $__internal_1_$__cuda_sm10x_tcgen05_guardrail_trap_phase_invalid_during_alloc)
$__internal_1_$__cuda_sm10x_tcgen05_guardrail_trap_phase_invalid_during_alloc:
[----:B------:R-:W-:Y:S05]  /*47130*/  BPT.TRAP 0x1 ;  /* 0x000000040000795c */ /* 0x000fea0000300000 */
[----:B------:R-:W-:-:S04]  /*47140*/  IMAD.MOV.U32 R3, RZ, RZ, 0x0 ;  /* 0x00000000ff037424 */ /* 0x000fc800078e00ff */
[----:B------:R-:W-:Y:S05]  /*47150*/  RET.REL.NODEC R2 `(matmul_kernel) ;  /* 0xfffffb8c02a87950 */ /* 0x000fea0003c3ffff */
        .weak           $__internal_2_$__cuda_sm10x_tcgen05_guardrail_trap_unallocated_columns_being_dealloced
        .type           $__internal_2_$__cuda_sm10x_tcgen05_guardrail_trap_unallocated_columns_being_dealloced,@function
        .size           $__internal_2_$__cuda_sm10x_tcgen05_guardrail_trap_unallocated_columns_being_dealloced,(.L_x_20 - $__internal_2_$__cuda_sm10x_tcgen05_guardrail_trap_unallocated_columns_being_dealloced)
$__internal_2_$__cuda_sm10x_tcgen05_guardrail_trap_unallocated_columns_being_dealloced:
[----:B------:R-:W-:Y:S05]  /*47160*/  BPT.TRAP 0x1 ;  /* 0x000000040000795c */ /* 0x000fea0000300000 */
[----:B------:R-:W-:-:S04]  /*47170*/  IMAD.MOV.U32 R3, RZ, RZ, 0x0 ;  /* 0x00000000ff037424 */ /* 0x000fc800078e00ff */
[----:B------:R-:W-:Y:S05]  /*47180*/  RET.REL.NODEC R2 `(matmul_kernel) ;  /* 0xfffffb8c029c7950 */ /* 0x000fea0003c3ffff */
.L_x_17:
[----:B------:R-:W-:-:S00]  /*47190*/  BRA `(.L_x_17) ;  /* 0xfffffffc00fc7947 */ /* 0x000fc0000383ffff */
[----:B------:R-:W-:-:S00]  /*471a0*/  NOP ;  /* 0x0000000000007918 */ /* 0x000fc00000000000 */
        /* <DEDUP_REMOVED lines=13> */
.L_x_20:


//--------------------- .nv.shared.matmul_kernel  --------------------------
	.section	.nv.shared.matmul_kernel,"aw",@nobits
	.sectionflags	@""
	.align	16
	.zero		1024


//--------------------- .nv.shared.reserved.0     --------------------------
	.section	.nv.shared.reserved.0,"aw",@nobits
	.align	8
	.weak		__nv_reservedSMEM_offset_0_alias
	.size		__nv_reservedSMEM_offset_0_alias, 0, 64
	.other		__nv_reservedSMEM_offset_0_alias,@"STO_CUDA_RESERVED_SHARED STV_DEFAULT"
__nv_reservedSMEM_offset_0_alias:
	.zero		0
.nv.shared.reserved.0:
	.zero		64
	.weak		__nv_reservedSMEM_allocation_phase
	.type		__nv_reservedSMEM_allocation_phase,@object
	.size		__nv_reservedSMEM_allocation_phase,(.L_0 - __nv_reservedSMEM_allocation_phase)
__nv_reservedSMEM_allocation_phase:
	.zero		1
.L_0:
	.zero		7
	.weak		__nv_reservedSMEM_devtool_atexit_pc
	.type		__nv_reservedSMEM_devtool_atexit_pc,@object
	.size		__nv_reservedSMEM_devtool_atexit_pc,(__nv_reservedSMEM_allocation_mask - __nv_reservedSMEM_devtool_atexit_pc)
__nv_reservedSMEM_devtool_atexit_pc:
	.zero		8
	.weak		__nv_reservedSMEM_allocation_mask
	.type		__nv_reservedSMEM_allocation_mask,@object
	.size		__nv_reservedSMEM_allocation_mask,(.L_2 - __nv_reservedSMEM_allocation_mask)
__nv_reservedSMEM_allocation_mask:
	.zero		4
.L_2:


//--------------------- .nv.constant0.matmul_kernel --------------------------
	.section	.nv.constant0.matmul_kernel,"a",@progbits
	.sectionflags	@""
	.align	4
.nv.constant0.matmul_kernel:
	.zero		976


//--------------------- SYMBOLS --------------------------

	.type		.nv.reservedSmem.offset0,@object
	.size		.nv.reservedSmem.offset0,0x4
	.type		.nv.reservedSmem.cap,@object
	.size		.nv.reservedSmem.cap,0x4
